def matmul_kernel(
    a_ptr,
    b_ptr,
    c_ptr,
    M,
    N,
    K,
    stride_am,
    stride_ak,
    stride_bk,
    stride_bn,
    stride_cm,
    stride_cn,
    BLOCK_M: tl.constexpr,
    BLOCK_N: tl.constexpr,
    BLOCK_K: tl.constexpr,
    GROUP_M: tl.constexpr,
):
    pid = tl.program_id(axis=0)
    num_pid_m = tl.cdiv(M, BLOCK_M)
    num_pid_n = tl.cdiv(N, BLOCK_N)
    num_pid_in_group = GROUP_M * num_pid_n
    group_id = pid // num_pid_in_group
    first_pid_m = group_id * GROUP_M
    group_size_m = min(num_pid_m - first_pid_m, GROUP_M)
    pid_m = first_pid_m + ((pid % num_pid_in_group) % group_size_m)
    pid_n = (pid % num_pid_in_group) // group_size_m

    offs_am = (pid_m * BLOCK_M + tl.arange(0, BLOCK_M)) % M
    offs_bn = (pid_n * BLOCK_N + tl.arange(0, BLOCK_N)) % N
    offs_k = tl.arange(0, BLOCK_K)
    a_ptrs = a_ptr + offs_am[:, None] * stride_am + offs_k[None, :] * stride_ak
    b_ptrs = b_ptr + offs_k[:, None] * stride_bk + offs_bn[None, :] * stride_bn

    acc = tl.zeros((BLOCK_M, BLOCK_N), dtype=tl.float32)
    for kk in range(0, tl.cdiv(K, BLOCK_K)):
        a = tl.load(a_ptrs, mask=offs_k[None, :] < K - kk * BLOCK_K, other=0.0)
        b = tl.load(b_ptrs, mask=offs_k[:, None] < K - kk * BLOCK_K, other=0.0)
        acc = tl.dot(a, b, acc)
        a_ptrs += BLOCK_K * stride_ak
        b_ptrs += BLOCK_K * stride_bk

    c = acc.to(c_ptr.dtype.element_ty)
    offs_cm = pid_m * BLOCK_M + tl.arange(0, BLOCK_M)
    offs_cn = pid_n * BLOCK_N + tl.arange(0, BLOCK_N)
    c_ptrs = c_ptr + offs_cm[:, None] * stride_cm + offs_cn[None, :] * stride_cn
    mask = (offs_cm[:, None] < M) & (offs_cn[None, :] < N)
    tl.store(c_ptrs, c, mask=mask)

# config = {"BLOCK_K": 128, "BLOCK_M": 256, "BLOCK_N": 256, "GROUP_M": 8, "arch": "sm_100", "dtype": "fp8e5m2", "num_ctas": 2, "num_stages": 3, "num_warps": 4}
# arch = sm_100


// ===== COMPILED SASS (sm_100a) =====

	.target	sm_100a

	.elftype	@"ET_EXEC"


//--------------------- .note.nv.tkinfo           --------------------------
	.section	.note.nv.tkinfo,"",@"SHT_NOTE"
	.sectionflags	@"SHF_NOTE_NV_TKINFO"
	.tkinfo
        /*0018*/ 	.word	0x00000081
        /*0030*/ 	.string	""
        /*0030*/ 	.string	"ptxas-blackwell"
        /*0030*/ 	.string	"Cuda compilation tools, release 12.9, V12.9.86"
        /*0030*/ 	.string	"Build cuda_12.9.r12.9/compiler.36037853_0"
        /*0030*/ 	.string	"-v  -suppress-debug-info  -lineinfo  -arch sm_100a "



//--------------------- .note.nv.cuver            --------------------------
	.section	.note.nv.cuver,"",@"SHT_NOTE"
	.sectionflags	@"SHF_NOTE_NV_CUVER"
        /*0018*/ 	.short	0x0001
        /*001a*/ 	.short	0x0064
        /*001c*/ 	.short	0x0001
        /*001e*/ 	.short	0x0000
        /*0020*/ 	.short	0x0001
        /*0022*/ 	.short	0x0000


//--------------------- .nv.info                  --------------------------
	.section	.nv.info,"",@"SHT_CUDA_INFO"
	.align	4


	//----- nvinfo : EIATTR_REGCOUNT
	.align		4
        /*0000*/ 	.byte	0x04, 0x2f
        /*0002*/ 	.short	(.L_6 - .L_5)
	.align		4
.L_5:
        /*0004*/ 	.word	index@(matmul_kernel)
        /*0008*/ 	.word	0x00000060


	//----- nvinfo : EIATTR_FRAME_SIZE
	.align		4
.L_6:
        /*000c*/ 	.byte	0x04, 0x11
        /*000e*/ 	.short	(.L_8 - .L_7)
	.align		4
.L_7:
        /*0010*/ 	.word	index@($__internal_2_$__cuda_sm10x_tcgen05_guardrail_trap_unallocated_columns_being_dealloced)
        /*0014*/ 	.word	0x00000ad8


	//----- nvinfo : EIATTR_FRAME_SIZE
	.align		4
.L_8:
        /*0018*/ 	.byte	0x04, 0x11
        /*001a*/ 	.short	(.L_10 - .L_9)
	.align		4
.L_9:
        /*001c*/ 	.word	index@($__internal_1_$__cuda_sm10x_tcgen05_guardrail_trap_phase_invalid_during_alloc)
        /*0020*/ 	.word	0x00000ad8


	//----- nvinfo : EIATTR_FRAME_SIZE
	.align		4
.L_10:
        /*0024*/ 	.byte	0x04, 0x11
        /*0026*/ 	.short	(.L_12 - .L_11)
	.align		4
.L_11:
        /*0028*/ 	.word	index@($__internal_0_$__cuda_sm10x_tcgen05_guardrail_trap_col_being_dealloced_not_returned_by_alloc)
        /*002c*/ 	.word	0x00000ad8


	//----- nvinfo : EIATTR_FRAME_SIZE
	.align		4
.L_12:
        /*0030*/ 	.byte	0x04, 0x11
        /*0032*/ 	.short	(.L_14 - .L_13)
	.align		4
.L_13:
        /*0034*/ 	.word	index@(matmul_kernel)
        /*0038*/ 	.word	0x00000ad8


	//----- nvinfo : EIATTR_MIN_STACK_SIZE
	.align		4
.L_14:
        /*003c*/ 	.byte	0x04, 0x12
        /*003e*/ 	.short	(.L_16 - .L_15)
	.align		4
.L_15:
        /*0040*/ 	.word	index@(matmul_kernel)
        /*0044*/ 	.word	0x00000ad8
.L_16:


//--------------------- .nv.info.matmul_kernel    --------------------------
	.section	.nv.info.matmul_kernel,"",@"SHT_CUDA_INFO"
	.sectionflags	@""
	.align	4


	//----- nvinfo : EIATTR_CUDA_API_VERSION
	.align		4
        /*0000*/ 	.byte	0x04, 0x37
        /*0002*/ 	.short	(.L_18 - .L_17)
.L_17:
        /*0004*/ 	.word	0x00000081


	//----- nvinfo : EIATTR_KPARAM_INFO
	.align		4
.L_18:
        /*0008*/ 	.byte	0x04, 0x17
        /*000a*/ 	.short	(.L_20 - .L_19)
.L_19:
        /*000c*/ 	.word	0x00000000
        /*0010*/ 	.short	0x000d
        /*0012*/ 	.short	0x0048
        /*0014*/ 	.byte	0x00, 0xf4, 0x21, 0x00


	//----- nvinfo : EIATTR_KPARAM_INFO
	.align		4
.L_20:
        /*0018*/ 	.byte	0x04, 0x17
        /*001a*/ 	.short	(.L_22 - .L_21)
.L_21:
        /*001c*/ 	.word	0x00000000
        /*0020*/ 	.short	0x000c
        /*0022*/ 	.short	0x0040
        /*0024*/ 	.byte	0x00, 0xf4, 0x21, 0x00


	//----- nvinfo : EIATTR_KPARAM_INFO
	.align		4
.L_22:
        /*0028*/ 	.byte	0x04, 0x17
        /*002a*/ 	.short	(.L_24 - .L_23)
.L_23:
        /*002c*/ 	.word	0x00000000
        /*0030*/ 	.short	0x000b
        /*0032*/ 	.short	0x0038
        /*0034*/ 	.byte	0x00, 0xf0, 0x11, 0x00


	//----- nvinfo : EIATTR_KPARAM_INFO
	.align		4
.L_24:
        /*0038*/ 	.byte	0x04, 0x17
        /*003a*/ 	.short	(.L_26 - .L_25)
.L_25:
        /*003c*/ 	.word	0x00000000
        /*0040*/ 	.short	0x000a
        /*0042*/ 	.short	0x0034
        /*0044*/ 	.byte	0x00, 0xf0, 0x11, 0x00


	//----- nvinfo : EIATTR_KPARAM_INFO
	.align		4
.L_26:
        /*0048*/ 	.byte	0x04, 0x17
        /*004a*/ 	.short	(.L_28 - .L_27)
.L_27:
        /*004c*/ 	.word	0x00000000
        /*0050*/ 	.short	0x0009
        /*0052*/ 	.short	0x0030
        /*0054*/ 	.byte	0x00, 0xf0, 0x11, 0x00


	//----- nvinfo : EIATTR_KPARAM_INFO
	.align		4
.L_28:
        /*0058*/ 	.byte	0x04, 0x17
        /*005a*/ 	.short	(.L_30 - .L_29)
.L_29:
        /*005c*/ 	.word	0x00000000
        /*0060*/ 	.short	0x0008
        /*0062*/ 	.short	0x002c
        /*0064*/ 	.byte	0x00, 0xf0, 0x11, 0x00


	//----- nvinfo : EIATTR_KPARAM_INFO
	.align		4
.L_30:
        /*0068*/ 	.byte	0x04, 0x17
        /*006a*/ 	.short	(.L_32 - .L_31)
.L_31:
        /*006c*/ 	.word	0x00000000
        /*0070*/ 	.short	0x0007
        /*0072*/ 	.short	0x0028
        /*0074*/ 	.byte	0x00, 0xf0, 0x11, 0x00


	//----- nvinfo : EIATTR_KPARAM_INFO
	.align		4
.L_32:
        /*0078*/ 	.byte	0x04, 0x17
        /*007a*/ 	.short	(.L_34 - .L_33)
.L_33:
        /*007c*/ 	.word	0x00000000
        /*0080*/ 	.short	0x0006
        /*0082*/ 	.short	0x0024
        /*0084*/ 	.byte	0x00, 0xf0, 0x11, 0x00


	//----- nvinfo : EIATTR_KPARAM_INFO
	.align		4
.L_34:
        /*0088*/ 	.byte	0x04, 0x17
        /*008a*/ 	.short	(.L_36 - .L_35)
.L_35:
        /*008c*/ 	.word	0x00000000
        /*0090*/ 	.short	0x0005
        /*0092*/ 	.short	0x0020
        /*0094*/ 	.byte	0x00, 0xf0, 0x11, 0x00


	//----- nvinfo : EIATTR_KPARAM_INFO
	.align		4
.L_36:
        /*0098*/ 	.byte	0x04, 0x17
        /*009a*/ 	.short	(.L_38 - .L_37)
.L_37:
        /*009c*/ 	.word	0x00000000
        /*00a0*/ 	.short	0x0004
        /*00a2*/ 	.short	0x001c
        /*00a4*/ 	.byte	0x00, 0xf0, 0x11, 0x00


	//----- nvinfo : EIATTR_KPARAM_INFO
	.align		4
.L_38:
        /*00a8*/ 	.byte	0x04, 0x17
        /*00aa*/ 	.short	(.L_40 - .L_39)
.L_39:
        /*00ac*/ 	.word	0x00000000
        /*00b0*/ 	.short	0x0003
        /*00b2*/ 	.short	0x0018
        /*00b4*/ 	.byte	0x00, 0xf0, 0x11, 0x00


	//----- nvinfo : EIATTR_KPARAM_INFO
	.align		4
.L_40:
        /*00b8*/ 	.byte	0x04, 0x17
        /*00ba*/ 	.short	(.L_42 - .L_41)
.L_41:
        /*00bc*/ 	.word	0x00000000
        /*00c0*/ 	.short	0x0002
        /*00c2*/ 	.short	0x0010
        /*00c4*/ 	.byte	0x00, 0xf4, 0x21, 0x00


	//----- nvinfo : EIATTR_KPARAM_INFO
	.align		4
.L_42:
        /*00c8*/ 	.byte	0x04, 0x17
        /*00ca*/ 	.short	(.L_44 - .L_43)
.L_43:
        /*00cc*/ 	.word	0x00000000
        /*00d0*/ 	.short	0x0001
        /*00d2*/ 	.short	0x0008
        /*00d4*/ 	.byte	0x00, 0xf4, 0x21, 0x00


	//----- nvinfo : EIATTR_KPARAM_INFO
	.align		4
.L_44:
        /*00d8*/ 	.byte	0x04, 0x17
        /*00da*/ 	.short	(.L_46 - .L_45)
.L_45:
        /*00dc*/ 	.word	0x00000000
        /*00e0*/ 	.short	0x0000
        /*00e2*/ 	.short	0x0000
        /*00e4*/ 	.byte	0x00, 0xf4, 0x21, 0x00


	//----- nvinfo : EIATTR_EXPLICIT_CLUSTER
	.align		4
.L_46:
        /*00e8*/ 	.byte	0x01, 0x3e
	.zero		2


	//----- nvinfo : EIATTR_CTA_PER_CLUSTER
	.align		4
        /*00ec*/ 	.byte	0x04, 0x3d
        /*00ee*/ 	.short	(.L_48 - .L_47)
.L_47:
        /*00f0*/ 	.word	0x00000002
        /*00f4*/ 	.word	0x00000001
        /*00f8*/ 	.word	0x00000001


	//----- nvinfo : EIATTR_AT_ENTRY_FRAGMENTS
	.align		4
.L_48:
        /*00fc*/ 	.byte	0x04, 0x4f
        /*00fe*/ 	.short	(.L_50 - .L_49)


	//   ....[0]....
.L_49:
        /*0100*/ 	.word	0x00000004


	//   ....[1]....
        /*0104*/ 	.word	0x00000005


	//----- nvinfo : EIATTR_RESERVED_SMEM_USED
	.align		4
.L_50:
        /*0108*/ 	.byte	0x01, 0x41
	.zero		2


	//----- nvinfo : EIATTR_SPARSE_MMA_MASK
	.align		4
        /*010c*/ 	.byte	0x03, 0x50
        /*010e*/ 	.short	0x0000


	//----- nvinfo : EIATTR_TCGEN05_2CTA_USED
	.align		4
        /*0110*/ 	.byte	0x01, 0x52
	.zero		2


	//----- nvinfo : EIATTR_MAXREG_COUNT
	.align		4
        /*0114*/ 	.byte	0x03, 0x1b
        /*0116*/ 	.short	0x00ff


	//----- nvinfo : EIATTR_NUM_BARRIERS
	.align		4
        /*0118*/ 	.byte	0x02, 0x4c
        /*011a*/ 	.byte	0x01
	.zero		1


	//----- nvinfo : EIATTR_ANNOTATIONS
	.align		4
        /*011c*/ 	.byte	0x04, 0x55
        /*011e*/ 	.short	(.L_52 - .L_51)


	//   ....[0]....
.L_51:
        /*0120*/ 	.word	0x00000001
        /*0124*/ 	.byte	0x60, 0x0e, 0x00, 0x00, 0x01, 0x00, 0x00, 0x00, 0x00, 0x12, 0x00, 0x00, 0x01, 0x00, 0x00, 0x00
        /* <DEDUP_REMOVED lines=1378> */
        /*5754*/ 	.byte	0x30, 0xaa, 0x02, 0x00, 0x01, 0x00, 0x00, 0x00, 0xc0, 0xaa, 0x02, 0x00


	//----- nvinfo : EIATTR_INT_WARP_WIDE_INSTR_OFFSETS
	.align		4
.L_52:
        /*5760*/ 	.byte	0x04, 0x31
        /*5762*/ 	.short	(.L_54 - .L_53)


	//   ....[0]....
.L_53:
        /*5764*/ 	.word	0x000011c0


	//   ....[1]....
        /*5768*/ 	.word	0x000011d0


	//   ....[2]....
        /*576c*/ 	.word	0x0000ee50


	//   ....[3]....
        /*5770*/ 	.word	0x0002d810


	//   ....[4]....
        /*5774*/ 	.word	0x0002d860


	//----- nvinfo : EIATTR_COOP_GROUP_MASK_REGIDS
	.align		4
.L_54:
        /*5778*/ 	.byte	0x04, 0x29
        /*577a*/ 	.short	(.L_56 - .L_55)


	//   ....[0]....
.L_55:
        /*577c*/ 	.word	0xffffffff


	//   ....[1]....
        /*5780*/ 	.word	0xffffffff


	//   ....[2]....
        /*5784*/ 	.word	0xffffffff


	//   ....[3]....
        /*5788*/ 	.word	0xffffffff


	//----- nvinfo : EIATTR_COOP_GROUP_INSTR_OFFSETS
	.align		4
.L_56:
        /*578c*/ 	.byte	0x04, 0x28
        /*578e*/ 	.short	(.L_58 - .L_57)


	//   ....[0]....
.L_57:
        /*5790*/ 	.word	0x00000070


	//   ....[1]....
        /*5794*/ 	.word	0x00000670


	//   ....[2]....
        /*5798*/ 	.word	0x0002d6a0


	//   ....[3]....
        /*579c*/ 	.word	0x0002d910


	//----- nvinfo : EIATTR_VRC_CTA_INIT_COUNT
	.align		4
.L_58:
        /*57a0*/ 	.byte	0x02, 0x4a
        /*57a2*/ 	.byte	0x80
	.zero		1


	//----- nvinfo : EIATTR_MBARRIER_INSTR_OFFSETS
	.align		4
        /*57a4*/ 	.byte	0x04, 0x39
        /*57a6*/ 	.short	(.L_60 - .L_59)


	//   ....[0]....
.L_59:
        /*57a8*/ 	.word	0x000002f0
        /*57ac*/ 	.word	0x00000009
        /*57b0*/ 	.word	0x00000000
        /*57b4*/ 	.short	0x010a
        /*57b6*/ 	.byte	0xff
	.zero		1


	//   ....[1]....
        /*57b8*/ 	.word	0x00000310
        /*57bc*/ 	.word	0x00000009
        /*57c0*/ 	.word	0x00000000
        /*57c4*/ 	.short	0x010a
        /*57c6*/ 	.byte	0xff
	.zero		1


	//   ....[2]....
        /*57c8*/ 	.word	0x000004e0
        /*57cc*/ 	.word	0x00000009
        /*57d0*/ 	.word	0x00000000
        /*57d4*/ 	.short	0x010a
        /*57d6*/ 	.byte	0xff
	.zero		1


	//   ....[3]....
        /*57d8*/ 	.word	0x00000500
        /*57dc*/ 	.word	0x00000009
        /*57e0*/ 	.word	0x00000000
        /*57e4*/ 	.short	0x010a
        /*57e6*/ 	.byte	0xff
	.zero		1


	//   ....[4]....
        /*57e8*/ 	.word	0x000005f0
        /*57ec*/ 	.word	0x00000005
        /*57f0*/ 	.word	0x00000000
        /*57f4*/ 	.short	0x0101
        /*57f6*/ 	.byte	0xff
	.zero		1


	//   ....[5]....
        /*57f8*/ 	.word	0x000012f0
        /*57fc*/ 	.word	0x000000ff
        /*5800*/ 	.word	0x00000000
        /*5804*/ 	.short	0x0100
        /*5806*/ 	.byte	0x08
	.zero		1


	//   ....[6]....
        /*5808*/ 	.word	0x0000eea0
        /*580c*/ 	.word	0x000000ff
        /*5810*/ 	.word	0x00010008
        /*5814*/ 	.short	0x0100
        /*5816*/ 	.byte	0x06
	.zero		1


	//   ....[7]....
        /*5818*/ 	.word	0x00015f90
        /*581c*/ 	.word	0x000000ff
        /*5820*/ 	.word	0x00000000
        /*5824*/ 	.short	0x010a
        /*5826*/ 	.byte	0x08
	.zero		1


	//   ....[8]....
        /*5828*/ 	.word	0x00023290
        /*582c*/ 	.word	0x000000ff
        /*5830*/ 	.word	0x00000000
        /*5834*/ 	.short	0x010a
        /*5836*/ 	.byte	0x08
	.zero		1


	//   ....[9]....
        /*5838*/ 	.word	0x00023400
        /*583c*/ 	.word	0x000000ff
        /*5840*/ 	.word	0x00010000
        /*5844*/ 	.short	0x0108
        /*5846*/ 	.byte	0x06
	.zero		1


	//   ....[10]....
        /*5848*/ 	.word	0x000234d0
        /*584c*/ 	.word	0x000000ff
        /*5850*/ 	.word	0x00010008
        /*5854*/ 	.short	0x0108
        /*5856*/ 	.byte	0x06
	.zero		1


	//   ....[11]....
        /*5858*/ 	.word	0x0002d940
        /*585c*/ 	.word	0x00000009
        /*5860*/ 	.word	0x00000000
        /*5864*/ 	.short	0x010a
        /*5866*/ 	.byte	0xff
	.zero		1


	//   ....[12]....
        /*5868*/ 	.word	0x0002d9a0
        /*586c*/ 	.word	0x00000009
        /*5870*/ 	.word	0x00000000
        /*5874*/ 	.short	0x010a
        /*5876*/ 	.byte	0xff
	.zero		1


	//   ....[13]....
        /*5878*/ 	.word	0x0002d9f0
        /*587c*/ 	.word	0x000000ff
        /*5880*/ 	.word	0x00000000
        /*5884*/ 	.short	0x010a
        /*5886*/ 	.byte	0x08
	.zero		1


	//   ....[14]....
        /*5888*/ 	.word	0x0002da20
        /*588c*/ 	.word	0x000000ff
        /*5890*/ 	.word	0x00000000
        /*5894*/ 	.short	0x010a
        /*5896*/ 	.byte	0x08
	.zero		1


	//----- nvinfo : EIATTR_NUM_MBARRIERS
	.align		4
.L_60:
        /*5898*/ 	.byte	0x03, 0x38
        /*589a*/ 	.short	0x0002


	//----- nvinfo : EIATTR_EXIT_INSTR_OFFSETS
	.align		4
        /*589c*/ 	.byte	0x04, 0x1c
        /*589e*/ 	.short	(.L_62 - .L_61)


	//   ....[0]....
.L_61:
        /*58a0*/ 	.word	0x0002d920


	//----- nvinfo : EIATTR_REQNTID
	.align		4
.L_62:
        /*58a4*/ 	.byte	0x04, 0x10
        /*58a6*/ 	.short	(.L_64 - .L_63)
.L_63:
        /*58a8*/ 	.word	0x00000080
        /*58ac*/ 	.word	0x00000001
        /*58b0*/ 	.word	0x00000001


	//----- nvinfo : EIATTR_CRS_STACK_SIZE
	.align		4
.L_64:
        /*58b4*/ 	.byte	0x04, 0x1e
        /*58b6*/ 	.short	(.L_66 - .L_65)
.L_65:
        /*58b8*/ 	.word	0x00000000


	//----- nvinfo : EIATTR_CBANK_PARAM_SIZE
	.align		4
.L_66:
        /*58bc*/ 	.byte	0x03, 0x19
        /*58be*/ 	.short	0x0050


	//----- nvinfo : EIATTR_PARAM_CBANK
	.align		4
        /*58c0*/ 	.byte	0x04, 0x0a
        /*58c2*/ 	.short	(.L_68 - .L_67)
	.align		4
.L_67:
        /*58c4*/ 	.word	index@(.nv.constant0.matmul_kernel)
        /*58c8*/ 	.short	0x0380
        /*58ca*/ 	.short	0x0050


	//----- nvinfo : EIATTR_SW_WAR
	.align		4
.L_68:
        /*58cc*/ 	.byte	0x04, 0x36
        /*58ce*/ 	.short	(.L_70 - .L_69)
.L_69:
        /*58d0*/ 	.word	0x00000008
.L_70:


//--------------------- .nv.compat                --------------------------
	.section	.nv.compat,"",@"SHT_CUDA_COMPAT_INFO"
	.align	4
        /*0000*/ 	.byte	0x02, 0x02, 0x02, 0x00, 0x02, 0x05, 0x05, 0x00, 0x02, 0x03, 0x00, 0x00, 0x02, 0x06, 0x01, 0x00


//--------------------- .nv.callgraph             --------------------------
	.section	.nv.callgraph,"",@"SHT_CUDA_CALLGRAPH"
	.align	4
	.sectionentsize	8
	.align		4
        /*0000*/ 	.word	0x00000000
	.align		4
        /*0004*/ 	.word	0xffffffff
	.align		4
        /*0008*/ 	.word	0x00000000
	.align		4
        /*000c*/ 	.word	0xfffffffe
	.align		4
        /*0010*/ 	.word	0x00000000
	.align		4
        /*0014*/ 	.word	0xfffffffd
	.align		4
        /*0018*/ 	.word	0x00000000
	.align		4
        /*001c*/ 	.word	0xfffffffc


//--------------------- .text.matmul_kernel       --------------------------
	.section	.text.matmul_kernel,"ax",@progbits
	.align	128
        .global         matmul_kernel
        .type           matmul_kernel,@function
        .size           matmul_kernel,(.L_x_28 - matmul_kernel)
        .other          matmul_kernel,@"STO_CUDA_ENTRY STV_DEFAULT"
matmul_kernel:
.text.matmul_kernel:
[----:B------:R-:W0:Y:S01]  /*0000*/  LDC R1, c[0x0][0x37c] ;  /* 0x0000df00ff017b82 */ /* 0x000e220000000800 */
[----:B------:R-:W1:Y:S01]  /*0010*/  S2R R0, SR_TID.X ;  /* 0x0000000000007919 */ /* 0x000e620000002100 */
[----:B0-----:R-:W-:Y:S01]  /*0020*/  VIADD R1, R1, 0xfffff528 ;  /* 0xfffff52801017836 */ /* 0x001fe20000000000 */
[----:B-1----:R-:W-:-:S13]  /*0030*/  ISETP.GE.U32.AND P0, PT, R0, 0x20, PT ;  /* 0x000000200000780c */ /* 0x002fda0003f06070 */
[----:B------:R-:W-:Y:S02]  /*0040*/  VOTEU.ANY UP0, P0 ;  /* 0x0000000000ff7886 */ /* 0x000fe40000000100 */
[----:B------:R-:W-:Y:S05]  /*0050*/  BRA.U UP0, `(.L_x_0) ;  /* 0x0000000500887547 */ /* 0x000fea000b800000 */
[----:B------:R-:W0:Y:S01]  /*0060*/  S2R R13, SR_CgaCtaId ;  /* 0x00000000000d7919 */ /* 0x000e220000008800 */
[----:B------:R-:W-:Y:S01]  /*0070*/  NOP ;  /* 0x0000000000007918 */ /* 0x000fe20000000000 */
[----:B------:R-:W-:-:S04]  /*0080*/  MOV R2, 0x40 ;  /* 0x0000004000027802 */ /* 0x000fc80000000f00 */
[----:B0-----:R-:W-:Y:S02]  /*0090*/  LEA R3, R13, R2, 0x18 ;  /* 0x000000020d037211 */ /* 0x001fe400078ec0ff */
[----:B------:R-:W-:-:S04]  /*00a0*/  MOV R2, 0x400 ;  /* 0x0000040000027802 */ /* 0x000fc80000000f00 */
[----:B------:R-:W0:Y:S01]  /*00b0*/  LDS.U8 R3, [R3] ;  /* 0x0000000003037984 */ /* 0x000e220000000000 */
[----:B------:R-:W-:Y:S02]  /*00c0*/  LEA R4, R13, R2, 0x18 ;  /* 0x000000020d047211 */ /* 0x000fe400078ec0ff */
[----:B0-----:R-:W-:-:S13]  /*00d0*/  ISETP.NE.AND P0, PT, R3, RZ, PT ;  /* 0x000000ff0300720c */ /* 0x001fda0003f05270 */
[----:B------:R-:W-:Y:S05]  /*00e0*/  @P0 BRA `(.L_x_1) ;  /* 0x00000004004c0947 */ /* 0x000fea0003800000 */
[C---:B------:R-:W-:Y:S02]  /*00f0*/  LOP3.LUT R2, R13.reuse, 0x1, RZ, 0xc0, !PT ;  /* 0x000000010d027812 */ /* 0x040fe400078ec0ff */
[----:B------:R-:W-:Y:S02]  /*0100*/  LOP3.LUT R5, R13, 0x1, RZ, 0x3c, !PT ;  /* 0x000000010d057812 */ /* 0x000fe400078e3cff */
[----:B------:R-:W-:-:S13]  /*0110*/  ISETP.NE.U32.AND P0, PT, R2, 0x1, PT ;  /* 0x000000010200780c */ /* 0x000fda0003f05070 */
[----:B------:R-:W-:Y:S05]  /*0120*/  @!P0 BRA `(.L_x_2) ;  /* 0x0000000000c08947 */ /* 0x000fea0003800000 */
[----:B------:R-:W-:Y:S01]  /*0130*/  ELECT P1, URZ, PT ;  /* 0x0000000000ff782f */ /* 0x000fe20003820000 */
[----:B------:R-:W-:-:S12]  /*0140*/  BSSY B0, `(.L_x_2) ;  /* 0x000002e000007945 */ /* 0x000fd80003800000 */
[----:B------:R-:W-:Y:S05]  /*0150*/  @!P1 BRA `(.L_x_3) ;  /* 0x0000000000b09947 */ /* 0x000fea0003800000 */
[----:B------:R-:W-:-:S05]  /*0160*/  UMOV UR4, 0x8 ;  /* 0x0000000800047882 */ /* 0x000fca0000000000 */
[----:B------:R-:W-:Y:S04]  /*0170*/  DEPBAR.LE SB0, 0x36 ;  /* 0x00008d800000791a */ /* 0x000fe80000000000 */
[----:B------:R-:W0:Y:S02]  /*0180*/  UTCATOMSWS.2CTA.FIND_AND_SET.ALIGN UP1, UR4, UR4 ;  /* 0x00000004000475e3 */ /* 0x000e240008220800 */
[----:B0-----:R-:W-:Y:S01]  /*0190*/  PLOP3.LUT P1, PT, PT, PT, UP1, 0x80, 0x8 ;  /* 0x000000000008781c */ /* 0x001fe20003f2f018 */
[----:B------:R-:W-:-:S03]  /*01a0*/  IMAD.U32 R6, RZ, RZ, UR4 ;  /* 0x00000004ff067e24 */ /* 0x000fc6000f8e00ff */
[----:B------:R-:W-:-:S04]  /*01b0*/  SEL R2, RZ, 0xffffffff, !P1 ;  /* 0xffffffffff027807 */ /* 0x000fc80004800000 */
[----:B------:R-:W-:-:S13]  /*01c0*/  ISETP.NE.AND P1, PT, R2, RZ, PT ;  /* 0x000000ff0200720c */ /* 0x000fda0003f25270 */
[----:B------:R-:W-:Y:S05]  /*01d0*/  @P1 BRA `(.L_x_4) ;  /* 0x0000000000241947 */ /* 0x000fea0003800000 */
.L_x_5:
[----:B------:R-:W-:Y:S05]  /*01e0*/  NANOSLEEP 0x64 ;  /* 0x000000640000795d */ /* 0x000fea0003800000 */
[----:B------:R-:W-:-:S05]  /*01f0*/  UMOV UR4, 0x8 ;  /* 0x0000000800047882 */ /* 0x000fca0000000000 */
[----:B------:R-:W-:Y:S04]  /*0200*/  DEPBAR.LE SB0, 0x36 ;  /* 0x00008d800000791a */ /* 0x000fe80000000000 */
[----:B------:R-:W0:Y:S02]  /*0210*/  UTCATOMSWS.2CTA.FIND_AND_SET.ALIGN UP1, UR4, UR4 ;  /* 0x00000004000475e3 */ /* 0x000e240008220800 */
[----:B0-----:R-:W-:Y:S01]  /*0220*/  PLOP3.LUT P1, PT, PT, PT, UP1, 0x80, 0x8 ;  /* 0x000000000008781c */ /* 0x001fe20003f2f018 */
[----:B------:R-:W-:-:S03]  /*0230*/  IMAD.U32 R6, RZ, RZ, UR4 ;  /* 0x00000004ff067e24 */ /* 0x000fc6000f8e00ff */
[----:B------:R-:W-:-:S04]  /*0240*/  SEL R2, RZ, 0xffffffff, !P1 ;  /* 0xffffffffff027807 */ /* 0x000fc80004800000 */
[----:B------:R-:W-:-:S13]  /*0250*/  ISETP.NE.AND P1, PT, R2, RZ, PT ;  /* 0x000000ff0200720c */ /* 0x000fda0003f25270 */
[----:B------:R-:W-:Y:S05]  /*0260*/  @!P1 BRA `(.L_x_5) ;  /* 0xfffffffc00dc9947 */ /* 0x000fea000383ffff */
.L_x_4:
[----:B------:R-:W-:Y:S01]  /*0270*/  MOV R2, 0x60 ;  /* 0x0000006000027802 */ /* 0x000fe20000000f00 */
[----:B------:R-:W-:Y:S01]  /*0280*/  IMAD.MOV.U32 R12, RZ, RZ, 0x4 ;  /* 0x00000004ff0c7424 */ /* 0x000fe200078e00ff */
[----:B------:R-:W-:Y:S01]  /*0290*/  MOV R3, 0x58 ;  /* 0x0000005800037802 */ /* 0x000fe20000000f00 */
[----:B------:R-:W-:Y:S01]  /*02a0*/  IMAD.MOV.U32 R11, RZ, RZ, 0xff ;  /* 0x000000ffff0b7424 */ /* 0x000fe200078e00ff */
[C---:B------:R-:W-:Y:S02]  /*02b0*/  LEA R7, R13.reuse, R2, 0x18 ;  /* 0x000000020d077211 */ /* 0x040fe400078ec0ff */
[----:B------:R-:W-:-:S03]  /*02c0*/  LEA R9, R13, R3, 0x18 ;  /* 0x000000030d097211 */ /* 0x000fc600078ec0ff */
[----:B------:R-:W0:Y:S02]  /*02d0*/  LDS R2, [R7] ;  /* 0x0000000007027984 */ /* 0x000e240000000800 */
[----:B0-----:R-:W-:-:S04]  /*02e0*/  IMAD.U32 R2, R2, -0x80000000, RZ ;  /* 0x8000000002027824 */ /* 0x001fc800078e00ff */
[----:B------:R-:W0:Y:S02]  /*02f0*/  SYNCS.PHASECHK.TRANS64.TRYWAIT P1, [R9+URZ], R2 ;  /* 0x00000002090075a7 */ /* 0x000e2400080211ff */
[----:B0-----:R-:W-:Y:S05]  /*0300*/  @P1 BRA `(.L_x_6) ;  /* 0x0000000000081947 */ /* 0x001fea0003800000 */
[----:B------:R-:W0:Y:S02]  /*0310*/  SYNCS.PHASECHK.TRANS64.TRYWAIT P1, [R9+URZ], R2 ;  /* 0x00000002090075a7 */ /* 0x000e2400080211ff */
[----:B0-----:R-:W-:Y:S05]  /*0320*/  @!P1 BRA `(.L_x_7) ;  /* 0x000002d400809947 */ /* 0x001fea0003800000 */
.L_x_6:
[C---:B0-----:R-:W-:Y:S01]  /*0330*/  PRMT R9, R5.reuse, 0x654, R9 ;  /* 0x0000065405097816 */ /* 0x041fe20000000009 */
[C---:B------:R-:W-:Y:S01]  /*0340*/  IMAD.SHL.U32 R3, R6.reuse, 0x20, RZ ;  /* 0x0000002006037824 */ /* 0x040fe200078e00ff */
[----:B------:R-:W-:Y:S01]  /*0350*/  PRMT R8, R5, 0x654, R4 ;  /* 0x0000065405087816 */ /* 0x000fe20000000004 */
[----:B------:R-:W-:Y:S01]  /*0360*/  IMAD.MOV.U32 R14, RZ, RZ, 0x1 ;  /* 0x00000001ff0e7424 */ /* 0x000fe200078e00ff */
[----:B------:R0:W-:Y:S01]  /*0370*/  SYNCS.ARRIVE.TRANS64.RED RZ, [R9+URZ], R12 ;  /* 0x0000000c09ff79a7 */ /* 0x0001e200080004ff */
[----:B------:R-:W-:Y:S01]  /*0380*/  VIADD R10, R6, 0x10 ;  /* 0x00000010060a7836 */ /* 0x000fe20000000000 */
[----:B------:R0:W-:Y:S01]  /*0390*/  STS [R4], R3 ;  /* 0x0000000304007388 */ /* 0x0001e20000000800 */
[----:B------:R-:W-:-:S03]  /*03a0*/  SHF.L.U32 R2, R11, R6, RZ ;  /* 0x000000060b027219 */ /* 0x000fc600000006ff */
[----:B------:R-:W-:Y:S01]  /*03b0*/  SHF.L.U32 R11, R14, R10, RZ ;  /* 0x0000000a0e0b7219 */ /* 0x000fe200000006ff */
[----:B------:R0:W-:Y:S01]  /*03c0*/  STAS [R8.64], R6 ;  /* 0x0000000608007dbd */ /* 0x0001e2000c0008ff */
[----:B------:R-:W-:Y:S02]  /*03d0*/  MOV R10, 0x50 ;  /* 0x00000050000a7802 */ /* 0x000fe40000000f00 */
[----:B------:R-:W-:Y:S02]  /*03e0*/  LOP3.LUT R2, R11, R2, RZ, 0xfc, !PT ;  /* 0x000000020b027212 */ /* 0x000fe400078efcff */
[----:B------:R-:W-:-:S05]  /*03f0*/  LEA R11, R13, R10, 0x18 ;  /* 0x0000000a0d0b7211 */ /* 0x000fca00078ec0ff */
[----:B------:R0:W-:Y:S04]  /*0400*/  ATOMS.OR RZ, [R11], R2 ;  /* 0x000000020bff738c */ /* 0x0001e80003000000 */
[----:B------:R0:W-:Y:S02]  /*0410*/  ATOMS.XOR RZ, [R7], R14 ;  /* 0x0000000e07ff738c */ /* 0x0001e40003800000 */
.L_x_3:
[----:B------:R-:W-:Y:S05]  /*0420*/  BSYNC B0 ;  /* 0x0000000000007941 */ /* 0x000fea0003800000 */
.L_x_2:
[----:B------:R-:W-:Y:S05]  /*0430*/  @P0 BRA `(.L_x_8) ;  /* 0x0000000000880947 */ /* 0x000fea0003800000 */
[----:B------:R-:W-:Y:S05]  /*0440*/  WARPSYNC.ALL ;  /* 0x0000000000007948 */ /* 0x000fea0003800000 */
[----:B------:R-:W-:Y:S01]  /*0450*/  NOP ;  /* 0x0000000000007918 */ /* 0x000fe20000000000 */
[----:B------:R-:W-:-:S13]  /*0460*/  ELECT P0, URZ, PT ;  /* 0x0000000000ff782f */ /* 0x000fda0003800000 */
[----:B------:R-:W-:Y:S05]  /*0470*/  @!P0 BRA `(.L_x_8) ;  /* 0x0000000000788947 */ /* 0x000fea0003800000 */
[----:B0-----:R-:W-:Y:S02]  /*0480*/  MOV R2, 0x60 ;  /* 0x0000006000027802 */ /* 0x001fe40000000f00 */
[----:B------:R-:W-:Y:S02]  /*0490*/  MOV R6, 0x58 ;  /* 0x0000005800067802 */ /* 0x000fe40000000f00 */
        /* <DEDUP_REMOVED lines=8> */
.L_x_9:
[----:B------:R-:W1:Y:S01]  /*0520*/  LDS R2, [R4] ;  /* 0x0000000004027984 */ /* 0x000e620000000800 */
[----:B------:R-:W-:Y:S01]  /*0530*/  IMAD.MOV.U32 R7, RZ, RZ, 0xff ;  /* 0x000000ffff077424 */ /* 0x000fe200078e00ff */
[----:B------:R-:W-:Y:S01]  /*0540*/  PRMT R5, R5, 0x654, R9 ;  /* 0x0000065405057816 */ /* 0x000fe20000000009 */
[----:B------:R-:W-:Y:S02]  /*0550*/  IMAD.MOV.U32 R11, RZ, RZ, 0x1 ;  /* 0x00000001ff0b7424 */ /* 0x000fe400078e00ff */
[C---:B01----:R-:W-:Y:S02]  /*0560*/  IMAD.SHL.U32 R3, R2.reuse, 0x20, RZ ;  /* 0x0000002002037824 */ /* 0x043fe400078e00ff */
[----:B------:R-:W-:Y:S01]  /*0570*/  VIADD R6, R2, 0x10 ;  /* 0x0000001002067836 */ /* 0x000fe20000000000 */
[----:B------:R-:W-:Y:S02]  /*0580*/  SHF.L.U32 R2, R7, R2, RZ ;  /* 0x0000000207027219 */ /* 0x000fe400000006ff */
[----:B------:R1:W-:Y:S02]  /*0590*/  STS [R4], R3 ;  /* 0x0000000304007388 */ /* 0x0003e40000000800 */
[----:B------:R-:W-:-:S02]  /*05a0*/  SHF.L.U32 R7, R11, R6, RZ ;  /* 0x000000060b077219 */ /* 0x000fc400000006ff */
[----:B------:R-:W-:Y:S02]  /*05b0*/  MOV R6, 0x50 ;  /* 0x0000005000067802 */ /* 0x000fe40000000f00 */
[----:B------:R-:W-:Y:S02]  /*05c0*/  LOP3.LUT R2, R7, R2, RZ, 0xfc, !PT ;  /* 0x0000000207027212 */ /* 0x000fe400078efcff */
[----:B------:R-:W-:-:S05]  /*05d0*/  LEA R13, R13, R6, 0x18 ;  /* 0x000000060d0d7211 */ /* 0x000fca00078ec0ff */
[----:B------:R1:W-:Y:S01]  /*05e0*/  ATOMS.OR RZ, [R13], R2 ;  /* 0x000000020dff738c */ /* 0x0003e20003000000 */
[----:B------:R1:W-:Y:S03]  /*05f0*/  SYNCS.ARRIVE.TRANS64.RED.A1T0 RZ, [R5+URZ], RZ ;  /* 0x000000ff05ff79a7 */ /* 0x0003e600081004ff */
[----:B------:R1:W-:Y:S01]  /*0600*/  ATOMS.XOR RZ, [R8], R11 ;  /* 0x0000000b08ff738c */ /* 0x0003e20003800000 */
[----:B------:R-:W-:Y:S05]  /*0610*/  BRA `(.L_x_8) ;  /* 0x0000000000107947 */ /* 0x000fea0003800000 */
.L_x_1:
[----:B------:R-:W-:Y:S01]  /*0620*/  IMAD.MOV.U32 R3, RZ, RZ, -0x1 ;  /* 0xffffffffff037424 */ /* 0x000fe200078e00ff */
[----:B------:R-:W-:-:S04]  /*0630*/  MOV R2, 0x660 ;  /* 0x0000066000027802 */ /* 0x000fc80000000f00 */
[----:B------:R0:W-:Y:S03]  /*0640*/  STS [R4], R3 ;  /* 0x0000000304007388 */ /* 0x0001e60000000800 */
[----:B0-----:R-:W-:Y:S05]  /*0650*/  CALL.REL.NOINC `($__internal_1_$__cuda_sm10x_tcgen05_guardrail_trap_phase_invalid_during_alloc) ;  /* 0x000002d400087944 */ /* 0x001fea0003c00000 */
.L_x_8:
[----:B------:R-:W-:Y:S05]  /*0660*/  WARPSYNC.ALL ;  /* 0x0000000000007948 */ /* 0x000fea0003800000 */
[----:B------:R-:W-:Y:S01]  /*0670*/  NOP ;  /* 0x0000000000007918 */ /* 0x000fe20000000000 */
.L_x_0:
[----:B01----:R-:W0:Y:S08]  /*0680*/  LDC.64 R10, c[0x0][0x398] ;  /* 0x0000e600ff0a7b82 */ /* 0x003e300000000a00 */
[----:B------:R-:W1:Y:S02]  /*0690*/  S2UR UR5, SR_CgaSize ;  /* 0x00000000000579c3 */ /* 0x000e640000008a00 */
[----:B-1----:R-:W-:-:S12]  /*06a0*/  UIMAD UR5, UR5, -0xa0, URZ ;  /* 0xffffff60050578a4 */ /* 0x002fd8000f8e02ff */
[----:B------:R-:W1:Y:S01]  /*06b0*/  LDCU UR5, c[0x0][UR5+0x2b0] ;  /* 0x00005600050577ac */ /* 0x000e620008000800 */
[----:B------:R-:W2:Y:S01]  /*06c0*/  S2R R18, SR_CgaCtaId ;  /* 0x0000000000127919 */ /* 0x000ea20000008800 */
[----:B------:R-:W-:Y:S02]  /*06d0*/  LOP3.LUT R69, R0, 0x7f, RZ, 0xc0, !PT ;  /* 0x0000007f00457812 */ /* 0x000fe400078ec0ff */
[----:B------:R-:W-:Y:S01]  /*06e0*/  SHF.R.U32.HI R0, RZ, 0x5, R0 ;  /* 0x00000005ff007819 */ /* 0x000fe20000011600 */
[----:B------:R-:W3:Y:S01]  /*06f0*/  LDCU.128 UR20, c[0x0][0x380] ;  /* 0x00007000ff1477ac */ /* 0x000ee20008000c00 */
[----:B------:R-:W4:Y:S02]  /*0700*/  S2UR UR4, SR_CTAID.X ;  /* 0x00000000000479c3 */ /* 0x000f240000002500 */
[----:B------:R-:W-:-:S06]  /*0710*/  R2UR UR9, R0 ;  /* 0x00000000000972ca */ /* 0x000fcc00000e0000 */
[----:B------:R-:W5:Y:S01]  /*0720*/  LDC R62, c[0x0][0x3a0] ;  /* 0x0000e800ff3e7b82 */ /* 0x000f620000000800 */
[----:B0-----:R-:W-:-:S05]  /*0730*/  VIADD R2, R11, 0xff ;  /* 0x000000ff0b027836 */ /* 0x001fca0000000000 */
[----:B------:R-:W-:Y:S02]  /*0740*/  SHF.R.S32.HI R3, RZ, 0x1f, R2 ;  /* 0x0000001fff037819 */ /* 0x000fe40000011402 */
[----:B----4-:R-:W-:Y:S01]  /*0750*/  I2FP.F32.U32 R6, UR4 ;  /* 0x0000000400067c45 */ /* 0x010fe20008201000 */
[----:B------:R-:W0:Y:S01]  /*0760*/  S2UR UR4, SR_CgaCtaId ;  /* 0x00000000000479c3 */ /* 0x000e220000008800 */
[----:B------:R-:W-:Y:S01]  /*0770*/  LEA.HI R3, R3, R2, RZ, 0x8 ;  /* 0x0000000203037211 */ /* 0x000fe200078f40ff */
[----:B--2---:R-:W-:Y:S02]  /*0780*/  IMAD.SHL.U32 R21, R18, 0x80, RZ ;  /* 0x0000008012157824 */ /* 0x004fe400078e00ff */
[----:B-1----:R-:W-:Y:S01]  /*0790*/  FMUL R6, R6, UR5 ;  /* 0x0000000506067c20 */ /* 0x002fe20008400000 */
[----:B------:R-:W-:Y:S01]  /*07a0*/  SHF.R.S32.HI R3, RZ, 0x8, R3 ;  /* 0x00000008ff037819 */ /* 0x000fe20000011403 */
[----:B------:R-:W1:Y:S01]  /*07b0*/  LDCU UR5, c[0x0][0x3a4] ;  /* 0x00007480ff0577ac */ /* 0x000e620008000800 */
[----:B------:R-:W-:Y:S01]  /*07c0*/  LOP3.LUT R21, R21, 0x80, RZ, 0xc0, !PT ;  /* 0x0000008015157812 */ /* 0x000fe200078ec0ff */
[----:B------:R-:W2:Y:S01]  /*07d0*/  F2I.U32.TRUNC.NTZ R7, R6 ;  /* 0x0000000600077305 */ /* 0x000ea2000020f000 */
[----:B-----5:R-:W-:-:S02]  /*07e0*/  VIADD R17, R62, 0xffffffe7 ;  /* 0xffffffe73e117836 */ /* 0x020fc40000000000 */
[----:B------:R-:W-:-:S05]  /*07f0*/  IMAD.SHL.U32 R4, R3, 0x8, RZ ;  /* 0x0000000803047824 */ /* 0x000fca00078e00ff */
[----:B------:R-:W-:-:S04]  /*0800*/  IABS R9, R4 ;  /* 0x0000000400097213 */ /* 0x000fc80000000000 */
[----:B------:R-:W4:Y:S01]  /*0810*/  I2F.RP R5, R9 ;  /* 0x0000000900057306 */ /* 0x000f220000209400 */
[----:B--2---:R-:W-:-:S07]  /*0820*/  IABS R12, R7 ;  /* 0x00000007000c7213 */ /* 0x004fce0000000000 */
[----:B----4-:R-:W2:Y:S02]  /*0830*/  MUFU.RCP R5, R5 ;  /* 0x0000000500057308 */ /* 0x010ea40000001000 */
[----:B--2---:R-:W-:Y:S01]  /*0840*/  VIADD R2, R5, 0xffffffe ;  /* 0x0ffffffe05027836 */ /* 0x004fe20000000000 */
[----:B------:R-:W-:-:S05]  /*0850*/  IABS R5, R4 ;  /* 0x0000000400057213 */ /* 0x000fca0000000000 */
[----:B------:R2:W4:Y:S02]  /*0860*/  F2I.FTZ.U32.TRUNC.NTZ R3, R2 ;  /* 0x0000000200037305 */ /* 0x000524000021f000 */
[----:B--2---:R-:W-:Y:S02]  /*0870*/  IMAD.MOV.U32 R2, RZ, RZ, RZ ;  /* 0x000000ffff027224 */ /* 0x004fe400078e00ff */
[----:B----4-:R-:W-:-:S04]  /*0880*/  IMAD.MOV R8, RZ, RZ, -R3 ;  /* 0x000000ffff087224 */ /* 0x010fc800078e0a03 */
[----:B------:R-:W-:Y:S02]  /*0890*/  IMAD R13, R8, R9, RZ ;  /* 0x00000009080d7224 */ /* 0x000fe400078e02ff */
[----:B------:R-:W-:Y:S02]  /*08a0*/  IMAD.MOV.U32 R8, RZ, RZ, R12 ;  /* 0x000000ffff087224 */ /* 0x000fe400078e000c */
[----:B------:R-:W-:-:S04]  /*08b0*/  IMAD.HI.U32 R3, R3, R13, R2 ;  /* 0x0000000d03037227 */ /* 0x000fc800078e0002 */
[----:B------:R-:W-:Y:S02]  /*08c0*/  IMAD.MOV R2, RZ, RZ, -R5 ;  /* 0x000000ffff027224 */ /* 0x000fe400078e0a05 */
[----:B------:R-:W-:-:S04]  /*08d0*/  IMAD.HI.U32 R3, R3, R8, RZ ;  /* 0x0000000803037227 */ /* 0x000fc800078e00ff */
[----:B------:R-:W-:Y:S01]  /*08e0*/  IMAD R2, R3, R2, R8 ;  /* 0x0000000203027224 */ /* 0x000fe200078e0208 */
[----:B------:R-:W-:Y:S04]  /*08f0*/  BAR.SYNC.DEFER_BLOCKING 0x0 ;  /* 0x0000000000007b1d */ /* 0x000fe80000010000 */
[----:B------:R-:W-:-:S13]  /*0900*/  ISETP.GT.U32.AND P1, PT, R9, R2, PT ;  /* 0x000000020900720c */ /* 0x000fda0003f24070 */
[----:B------:R-:W-:Y:S02]  /*0910*/  @!P1 IMAD.IADD R2, R2, 0x1, -R9 ;  /* 0x0000000102029824 */ /* 0x000fe400078e0a09 */
[----:B------:R-:W-:Y:S01]  /*0920*/  @!P1 VIADD R3, R3, 0x1 ;  /* 0x0000000103039836 */ /* 0x000fe20000000000 */
[----:B------:R-:W-:Y:S02]  /*0930*/  ISETP.NE.AND P1, PT, R4, RZ, PT ;  /* 0x000000ff0400720c */ /* 0x000fe40003f25270 */
[----:B------:R-:W-:Y:S02]  /*0940*/  ISETP.GE.U32.AND P0, PT, R2, R9, PT ;  /* 0x000000090200720c */ /* 0x000fe40003f06070 */
[----:B------:R-:W-:-:S04]  /*0950*/  LOP3.LUT R2, R7, R4, RZ, 0x3c, !PT ;  /* 0x0000000407027212 */ /* 0x000fc800078e3cff */
[----:B------:R-:W-:Y:S01]  /*0960*/  ISETP.GE.AND P2, PT, R2, RZ, PT ;  /* 0x000000ff0200720c */ /* 0x000fe20003f46270 */
[----:B------:R-:W-:-:S06]  /*0970*/  VIADD R2, R10, 0xff ;  /* 0x000000ff0a027836 */ /* 0x000fcc0000000000 */
[----:B------:R-:W-:-:S04]  /*0980*/  @P0 VIADD R3, R3, 0x1 ;  /* 0x0000000103030836 */ /* 0x000fc80000000000 */
[----:B------:R-:W-:Y:S01]  /*0990*/  IMAD.MOV.U32 R5, RZ, RZ, R3 ;  /* 0x000000ffff057224 */ /* 0x000fe200078e0003 */
[----:B------:R-:W-:-:S03]  /*09a0*/  SHF.R.S32.HI R3, RZ, 0x1f, R2 ;  /* 0x0000001fff037819 */ /* 0x000fc60000011402 */
[----:B------:R-:W-:Y:S01]  /*09b0*/  @!P2 IMAD.MOV R5, RZ, RZ, -R5 ;  /* 0x000000ffff05a224 */ /* 0x000fe200078e0a05 */
[----:B------:R-:W-:Y:S02]  /*09c0*/  @!P1 LOP3.LUT R5, RZ, R4, RZ, 0x33, !PT ;  /* 0x00000004ff059212 */ /* 0x000fe400078e33ff */
[----:B------:R-:W-:-:S03]  /*09d0*/  LEA.HI R3, R3, R2, RZ, 0x8 ;  /* 0x0000000203037211 */ /* 0x000fc600078f40ff */
[----:B------:R-:W-:Y:S02]  /*09e0*/  IMAD.SHL.U32 R12, R5, 0x8, RZ ;  /* 0x00000008050c7824 */ /* 0x000fe400078e00ff */
[----:B------:R-:W-:-:S03]  /*09f0*/  IMAD.MOV R5, RZ, RZ, -R5 ;  /* 0x000000ffff057224 */ /* 0x000fc600078e0a05 */
[----:B------:R-:W-:Y:S01]  /*0a00*/  LEA.HI.SX32 R3, R3, -R12, 0x18 ;  /* 0x8000000c03037211 */ /* 0x000fe200078fc2ff */
[----:B------:R-:W-:-:S03]  /*0a10*/  IMAD R14, R4, R5, R7 ;  /* 0x00000005040e7224 */ /* 0x000fc600078e0207 */
[----:B------:R-:W-:Y:S02]  /*0a20*/  VIMNMX R13, PT, PT, R3, 0x8, PT ;  /* 0x00000008030d7848 */ /* 0x000fe40003fe0100 */
[----:B------:R-:W-:Y:S02]  /*0a30*/  IABS R7, R14 ;  /* 0x0000000e00077213 */ /* 0x000fe40000000000 */
[----:B------:R-:W-:-:S04]  /*0a40*/  IABS R9, R13 ;  /* 0x0000000d00097213 */ /* 0x000fc80000000000 */
[----:B------:R-:W2:Y:S08]  /*0a50*/  I2F.RP R6, R9 ;  /* 0x0000000900067306 */ /* 0x000eb00000209400 */
[----:B--2---:R-:W2:Y:S02]  /*0a60*/  MUFU.RCP R6, R6 ;  /* 0x0000000600067308 */ /* 0x004ea40000001000 */
[----:B--2---:R-:W-:-:S06]  /*0a70*/  VIADD R2, R6, 0xffffffe ;  /* 0x0ffffffe06027836 */ /* 0x004fcc0000000000 */
[----:B------:R2:W4:Y:S02]  /*0a80*/  F2I.FTZ.U32.TRUNC.NTZ R3, R2 ;  /* 0x0000000200037305 */ /* 0x000524000021f000 */
[----:B--2---:R-:W-:Y:S02]  /*0a90*/  IMAD.MOV.U32 R2, RZ, RZ, RZ ;  /* 0x000000ffff027224 */ /* 0x004fe400078e00ff */
[----:B----4-:R-:W-:-:S04]  /*0aa0*/  IMAD.MOV R8, RZ, RZ, -R3 ;  /* 0x000000ffff087224 */ /* 0x010fc800078e0a03 */
[----:B------:R-:W-:Y:S01]  /*0ab0*/  IMAD.MOV.U32 R4, RZ, RZ, R8 ;  /* 0x000000ffff047224 */ /* 0x000fe200078e0008 */
[----:B------:R-:W-:-:S03]  /*0ac0*/  IABS R8, R13 ;  /* 0x0000000d00087213 */ /* 0x000fc60000000000 */
[----:B------:R-:W-:Y:S02]  /*0ad0*/  IMAD R5, R4, R9, RZ ;  /* 0x0000000904057224 */ /* 0x000fe400078e02ff */
[----:B------:R-:W-:Y:S01]  /*0ae0*/  IMAD.MOV.U32 R4, RZ, RZ, R7 ;  /* 0x000000ffff047224 */ /* 0x000fe200078e0007 */
[----:B------:R-:W-:Y:S01]  /*0af0*/  IABS R7, R10 ;  /* 0x0000000a00077213 */ /* 0x000fe20000000000 */
[----:B------:R-:W-:Y:S01]  /*0b00*/  IMAD.HI.U32 R3, R3, R5, R2 ;  /* 0x0000000503037227 */ /* 0x000fe200078e0002 */
[----:B------:R-:W-:-:S03]  /*0b10*/  MOV R5, 0x400 ;  /* 0x0000040000057802 */ /* 0x000fc60000000f00 */
[----:B------:R-:W-:Y:S01]  /*0b20*/  IMAD.MOV R2, RZ, RZ, -R8 ;  /* 0x000000ffff027224 */ /* 0x000fe200078e0a08 */
[----:B------:R-:W-:Y:S01]  /*0b30*/  IABS R8, R11 ;  /* 0x0000000b00087213 */ /* 0x000fe20000000000 */
[----:B------:R-:W-:Y:S01]  /*0b40*/  IMAD.HI.U32 R3, R3, R4, RZ ;  /* 0x0000000403037227 */ /* 0x000fe200078e00ff */
[----:B------:R-:W-:Y:S02]  /*0b50*/  R2UR UR6, R5 ;  /* 0x00000000050672ca */ /* 0x000fe400000e0000 */
[----:B------:R-:W2:Y:S01]  /*0b60*/  I2F.RP R5, R8 ;  /* 0x0000000800057306 */ /* 0x000ea20000209400 */
[----:B------:R-:W-:-:S05]  /*0b70*/  IMAD R2, R3, R2, R4 ;  /* 0x0000000203027224 */ /* 0x000fca00078e0204 */
[----:B------:R-:W-:Y:S02]  /*0b80*/  ISETP.GT.U32.AND P1, PT, R9, R2, PT ;  /* 0x000000020900720c */ /* 0x000fe40003f24070 */
[----:B------:R-:W4:Y:S03]  /*0b90*/  I2F.RP R4, R7 ;  /* 0x0000000700047306 */ /* 0x000f260000209400 */
[----:B0-----:R-:W-:Y:S02]  /*0ba0*/  ULEA UR6, UR4, UR6, 0x18 ;  /* 0x0000000604067291 */ /* 0x001fe4000f8ec0ff */
[----:B------:R-:W-:Y:S02]  /*0bb0*/  USHF.L.U32 UR4, UR9, 0x15, URZ ;  /* 0x0000001509047899 */ /* 0x000fe400080006ff */
[----:B------:R-:W-:Y:S01]  /*0bc0*/  UIADD3 UR8, UPT, UPT, UR6, 0x10000, URZ ;  /* 0x0001000006087890 */ /* 0x000fe2000fffe0ff */
[----:B--2---:R-:W-:Y:S01]  /*0bd0*/  MUFU.RCP R5, R5 ;  /* 0x0000000500057308 */ /* 0x004fe20000001000 */
[----:B------:R-:W-:-:S02]  /*0be0*/  ULOP3.LUT UR4, UR4, 0x600000, URZ, 0xc0, !UPT ;  /* 0x0060000004047892 */ /* 0x000fc4000f8ec0ff */
[----:B------:R-:W-:Y:S01]  /*0bf0*/  @!P1 IMAD.IADD R2, R2, 0x1, -R9 ;  /* 0x0000000102029824 */ /* 0x000fe200078e0a09 */
[----:B------:R-:W0:Y:S01]  /*0c00*/  LDS R15, [UR6] ;  /* 0x00000006ff0f7984 */ /* 0x000e220008000800 */
[----:B------:R-:W-:Y:S01]  /*0c10*/  @!P1 VIADD R3, R3, 0x1 ;  /* 0x0000000103039836 */ /* 0x000fe20000000000 */
[----:B------:R-:W-:Y:S02]  /*0c20*/  BAR.SYNC.DEFER_BLOCKING 0x0 ;  /* 0x0000000000007b1d */ /* 0x000fe40000010000 */
[----:B------:R-:W-:Y:S02]  /*0c30*/  ISETP.GE.U32.AND P0, PT, R2, R9, PT ;  /* 0x000000090200720c */ /* 0x000fe40003f06070 */
[----:B------:R-:W-:Y:S02]  /*0c40*/  LOP3.LUT R2, R14, R13, RZ, 0x3c, !PT ;  /* 0x0000000d0e027212 */ /* 0x000fe400078e3cff */
[----:B------:R-:W-:Y:S01]  /*0c50*/  ISETP.NE.AND P1, PT, R13, RZ, PT ;  /* 0x000000ff0d00720c */ /* 0x000fe20003f25270 */
[----:B----4-:R-:W2:Y:S01]  /*0c60*/  MUFU.RCP R4, R4 ;  /* 0x0000000400047308 */ /* 0x010ea20000001000 */
[----:B------:R-:W-:-:S07]  /*0c70*/  ISETP.GE.AND P2, PT, R2, RZ, PT ;  /* 0x000000ff0200720c */ /* 0x000fce0003f46270 */
[----:B------:R-:W-:-:S04]  /*0c80*/  @P0 VIADD R3, R3, 0x1 ;  /* 0x0000000103030836 */ /* 0x000fc80000000000 */
[----:B------:R-:W-:-:S04]  /*0c90*/  IMAD.MOV.U32 R6, RZ, RZ, R3 ;  /* 0x000000ffff067224 */ /* 0x000fc800078e0003 */
[----:B------:R-:W-:Y:S01]  /*0ca0*/  @!P2 IMAD.MOV R6, RZ, RZ, -R6 ;  /* 0x000000ffff06a224 */ /* 0x000fe200078e0a06 */
[----:B------:R-:W-:Y:S01]  /*0cb0*/  @!P1 LOP3.LUT R6, RZ, R13, RZ, 0x33, !PT ;  /* 0x0000000dff069212 */ /* 0x000fe200078e33ff */
[----:B--2---:R-:W-:-:S04]  /*0cc0*/  VIADD R4, R4, 0xffffffe ;  /* 0x0ffffffe04047836 */ /* 0x004fc80000000000 */
[----:B------:R-:W-:Y:S01]  /*0cd0*/  IMAD.MOV R2, RZ, RZ, -R6 ;  /* 0x000000ffff027224 */ /* 0x000fe200078e0a06 */
[----:B------:R2:W4:Y:S01]  /*0ce0*/  F2I.FTZ.U32.TRUNC.NTZ R3, R4 ;  /* 0x0000000400037305 */ /* 0x000522000021f000 */
[----:B------:R-:W-:Y:S02]  /*0cf0*/  IMAD.SHL.U32 R0, R6, 0x100, RZ ;  /* 0x0000010006007824 */ /* 0x000fe400078e00ff */
[----:B------:R-:W-:-:S03]  /*0d00*/  IMAD R2, R13, R2, R14 ;  /* 0x000000020d027224 */ /* 0x000fc600078e020e */
[--C-:B------:R-:W-:Y:S01]  /*0d10*/  LOP3.LUT R19, R0, 0x1, R21.reuse, 0xfe, !PT ;  /* 0x0000000100137812 */ /* 0x100fe200078efe15 */
[----:B------:R-:W-:Y:S01]  /*0d20*/  IMAD.IADD R2, R12, 0x1, R2 ;  /* 0x000000010c027824 */ /* 0x000fe200078e0202 */
[--C-:B------:R-:W-:Y:S01]  /*0d30*/  LOP3.LUT R20, R0, 0x2, R21.reuse, 0xfe, !PT ;  /* 0x0000000200147812 */ /* 0x100fe200078efe15 */
[----:B--2---:R-:W-:Y:S01]  /*0d40*/  VIADD R4, R5, 0xffffffe ;  /* 0x0ffffffe05047836 */ /* 0x004fe20000000000 */
[----:B------:R-:W-:Y:S01]  /*0d50*/  IABS R13, R19 ;  /* 0x00000013000d7213 */ /* 0x000fe20000000000 */
[--C-:B------:R-:W-:Y:S01]  /*0d60*/  IMAD R2, R2, 0x100, R21.reuse ;  /* 0x0000010002027824 */ /* 0x100fe200078e0215 */
[C---:B------:R-:W-:Y:S01]  /*0d70*/  LOP3.LUT R6, R0.reuse, R21, RZ, 0xfc, !PT ;  /* 0x0000001500067212 */ /* 0x040fe200078efcff */
[----:B------:R2:W5:Y:S01]  /*0d80*/  F2I.FTZ.U32.TRUNC.NTZ R5, R4 ;  /* 0x0000000400057305 */ /* 0x000562000021f000 */
[----:B------:R-:W-:Y:S01]  /*0d90*/  LOP3.LUT R22, R0, 0x3, R21, 0xfe, !PT ;  /* 0x0000000300167812 */ /* 0x000fe200078efe15 */
[--C-:B----4-:R-:W-:Y:S01]  /*0da0*/  IMAD.MOV R12, RZ, RZ, -R3.reuse ;  /* 0x000000ffff0c7224 */ /* 0x110fe200078e0a03 */
[----:B------:R-:W-:Y:S01]  /*0db0*/  IABS R14, R6 ;  /* 0x00000006000e7213 */ /* 0x000fe20000000000 */
[----:B------:R-:W-:Y:S01]  /*0dc0*/  IMAD.IADD R16, R69, 0x1, R2 ;  /* 0x0000000145107824 */ /* 0x000fe200078e0202 */
[----:B0-----:R-:W-:Y:S01]  /*0dd0*/  R2UR UR16, R15 ;  /* 0x000000000f1072ca */ /* 0x001fe200000e0000 */
[----:B------:R-:W-:Y:S01]  /*0de0*/  IMAD R9, R12, R7, RZ ;  /* 0x000000070c097224 */ /* 0x000fe200078e02ff */
[----:B------:R-:W-:Y:S01]  /*0df0*/  IABS R15, R22 ;  /* 0x00000016000f7213 */ /* 0x000fe20000000000 */
[----:B------:R-:W-:Y:S01]  /*0e00*/  IMAD.MOV.U32 R2, RZ, RZ, RZ ;  /* 0x000000ffff027224 */ /* 0x000fe200078e00ff */
[----:B------:R-:W-:Y:S01]  /*0e10*/  IABS R12, R16 ;  /* 0x00000010000c7213 */ /* 0x000fe20000000000 */
[----:B--2---:R-:W-:Y:S01]  /*0e20*/  IMAD.MOV.U32 R4, RZ, RZ, RZ ;  /* 0x000000ffff047224 */ /* 0x004fe200078e00ff */
[----:B------:R-:W-:Y:S01]  /*0e30*/  ISETP.GE.AND P2, PT, R16, RZ, PT ;  /* 0x000000ff1000720c */ /* 0x000fe20003f46270 */
[----:B------:R-:W-:Y:S01]  /*0e40*/  IMAD.HI.U32 R2, R3, R9, R2 ;  /* 0x0000000903027227 */ /* 0x000fe200078e0002 */
[----:B------:R-:W-:Y:S01]  /*0e50*/  ISETP.GE.AND P3, PT, R6, RZ, PT ;  /* 0x000000ff0600720c */ /* 0x000fe20003f66270 */
[----:B------:R0:W-:Y:S02]  /*0e60*/  STL [R1+0x8f8], R16 ;  /* 0x0008f81001007387 */ /* 0x0001e40000100800 */
[----:B------:R-:W-:Y:S01]  /*0e70*/  IMAD.MOV.U32 R3, RZ, RZ, R12 ;  /* 0x000000ffff037224 */ /* 0x000fe200078e000c */
[----:B------:R-:W-:Y:S01]  /*0e80*/  IABS R12, R20 ;  /* 0x00000014000c7213 */ /* 0x000fe20000000000 */
[----:B-----5:R-:W-:Y:S01]  /*0e90*/  IMAD.MOV R9, RZ, RZ, -R5 ;  /* 0x000000ffff097224 */ /* 0x020fe200078e0a05 */
[----:B------:R-:W-:Y:S01]  /*0ea0*/  UIADD3 UR7, UPT, UPT, UR16, UR4, URZ ;  /* 0x0000000410077290 */ /* 0x000fe2000fffe0ff */
[----:B------:R-:W-:-:S02]  /*0eb0*/  IMAD.HI.U32 R2, R2, R3, RZ ;  /* 0x0000000302027227 */ /* 0x000fc400078e00ff */
[----:B------:R-:W-:Y:S02]  /*0ec0*/  UMOV UR4, 0x1 ;  /* 0x0000000100047882 */ /* 0x000fe40000000000 */
[----:B------:R-:W-:Y:S02]  /*0ed0*/  IMAD.MOV R2, RZ, RZ, -R2 ;  /* 0x000000ffff027224 */ /* 0x000fe400078e0a02 */
[----:B------:R-:W-:Y:S02]  /*0ee0*/  IMAD R9, R9, R8, RZ ;  /* 0x0000000809097224 */ /* 0x000fe400078e02ff */
[----:B------:R-:W-:Y:S02]  /*0ef0*/  IMAD R2, R7, R2, R3 ;  /* 0x0000000207027224 */ /* 0x000fe400078e0203 */
[----:B------:R-:W-:-:S03]  /*0f00*/  IMAD.HI.U32 R9, R5, R9, R4 ;  /* 0x0000000905097227 */ /* 0x000fc600078e0004 */
[----:B------:R-:W-:Y:S01]  /*0f10*/  ISETP.GT.U32.AND P0, PT, R7, R2, PT ;  /* 0x000000020700720c */ /* 0x000fe20003f04070 */
[----:B------:R-:W-:Y:S02]  /*0f20*/  VIADD R6, R62, 0xffffffff ;  /* 0xffffffff3e067836 */ /* 0x000fe40000000000 */
[----:B------:R-:W-:-:S03]  /*0f30*/  IMAD.HI.U32 R4, R9, R13, RZ ;  /* 0x0000000d09047227 */ /* 0x000fc600078e00ff */
[----:B------:R-:W-:Y:S01]  /*0f40*/  ISETP.GE.U32.AND P4, PT, R6, 0x7fffff80, PT ;  /* 0x7fffff800600780c */ /* 0x000fe20003f86070 */
[----:B------:R-:W-:-:S04]  /*0f50*/  IMAD.HI.U32 R5, R9, R12, RZ ;  /* 0x0000000c09057227 */ /* 0x000fc800078e00ff */
[----:B------:R-:W-:Y:S02]  /*0f60*/  IMAD.MOV R4, RZ, RZ, -R4 ;  /* 0x000000ffff047224 */ /* 0x000fe400078e0a04 */
[----:B------:R-:W-:Y:S01]  /*0f70*/  @!P0 IMAD.IADD R2, R2, 0x1, -R7 ;  /* 0x0000000102028824 */ /* 0x000fe200078e0a07 */
[----:B------:R-:W-:Y:S01]  /*0f80*/  ISETP.NE.AND P0, PT, R10, RZ, PT ;  /* 0x000000ff0a00720c */ /* 0x000fe20003f05270 */
[----:B------:R-:W-:Y:S02]  /*0f90*/  IMAD.MOV R5, RZ, RZ, -R5 ;  /* 0x000000ffff057224 */ /* 0x000fe400078e0a05 */
[----:B------:R-:W-:Y:S01]  /*0fa0*/  IMAD.HI.U32 R3, R9, R14, RZ ;  /* 0x0000000e09037227 */ /* 0x000fe200078e00ff */
[----:B------:R-:W-:-:S03]  /*0fb0*/  ISETP.GT.U32.AND P1, PT, R7, R2, PT ;  /* 0x000000020700720c */ /* 0x000fc60003f24070 */
[C---:B------:R-:W-:Y:S02]  /*0fc0*/  IMAD R13, R8.reuse, R4, R13 ;  /* 0x00000004080d7224 */ /* 0x040fe400078e020d */
[----:B------:R-:W-:Y:S02]  /*0fd0*/  IMAD R12, R8, R5, R12 ;  /* 0x00000005080c7224 */ /* 0x000fe400078e020c */
[----:B------:R-:W-:Y:S01]  /*0fe0*/  IMAD.MOV R3, RZ, RZ, -R3 ;  /* 0x000000ffff037224 */ /* 0x000fe200078e0a03 */
[----:B------:R-:W2:Y:S01]  /*0ff0*/  LDC.64 R4, c[0x0][0x3a8] ;  /* 0x0000ea00ff047b82 */ /* 0x000ea20000000a00 */
[----:B0-----:R-:W-:Y:S02]  /*1000*/  VIADD R16, R62, 0xffffffef ;  /* 0xffffffef3e107836 */ /* 0x001fe40000000000 */
[----:B------:R-:W-:Y:S02]  /*1010*/  IMAD R14, R8, R3, R14 ;  /* 0x00000003080e7224 */ /* 0x000fe400078e020e */
[----:B------:R-:W-:-:S04]  /*1020*/  IMAD.HI.U32 R3, R9, R15, RZ ;  /* 0x0000000f09037227 */ /* 0x000fc800078e00ff */
[----:B------:R-:W-:Y:S02]  /*1030*/  IMAD.MOV R3, RZ, RZ, -R3 ;  /* 0x000000ffff037224 */ /* 0x000fe400078e0a03 */
[----:B------:R-:W-:Y:S01]  /*1040*/  @!P1 IMAD.IADD R2, R2, 0x1, -R7 ;  /* 0x0000000102029824 */ /* 0x000fe200078e0a07 */
[----:B------:R-:W-:Y:S01]  /*1050*/  ISETP.NE.U32.AND P1, PT, R69, RZ, PT ;  /* 0x000000ff4500720c */ /* 0x000fe20003f25070 */
[----:B------:R-:W-:Y:S02]  /*1060*/  IMAD R15, R8, R3, R15 ;  /* 0x00000003080f7224 */ /* 0x000fe400078e020f */
[----:B------:R-:W-:-:S04]  /*1070*/  IMAD.MOV.U32 R3, RZ, RZ, R2 ;  /* 0x000000ffff037224 */ /* 0x000fc800078e0002 */
[----:B------:R-:W-:Y:S01]  /*1080*/  @!P2 IMAD.MOV R3, RZ, RZ, -R3 ;  /* 0x000000ffff03a224 */ /* 0x000fe200078e0a03 */
[----:B------:R-:W-:Y:S01]  /*1090*/  @!P0 LOP3.LUT R3, RZ, R10, RZ, 0x33, !PT ;  /* 0x0000000aff038212 */ /* 0x000fe200078e33ff */
[----:B------:R-:W-:Y:S01]  /*10a0*/  VIADD R10, R62, 0xfffffff7 ;  /* 0xfffffff73e0a7836 */ /* 0x000fe20000000000 */
[----:B-1-3--:R-:W-:Y:S06]  /*10b0*/  BRA.U UP0, `(.L_x_11) ;  /* 0x0000000100187547 */ /* 0x00afec000b800000 */
[----:B------:R-:W-:Y:S01]  /*10c0*/  ELECT P0, URZ, PT ;  /* 0x0000000000ff782f */ /* 0x000fe20003800000 */
[----:B------:R-:W-:Y:S01]  /*10d0*/  IMAD.MOV.U32 R2, RZ, RZ, 0x1 ;  /* 0x00000001ff027424 */ /* 0x000fe200078e00ff */
[----:B------:R-:W-:Y:S11]  /*10e0*/  UVIRTCOUNT.DEALLOC.SMPOOL 0x80 ;  /* 0x000000800000784c */ /* 0x000ff60000000000 */
[----:B------:R-:W-:-:S04]  /*10f0*/  @P0 MOV R6, 0x40 ;  /* 0x0000004000060802 */ /* 0x000fc80000000f00 */
[----:B------:R-:W-:-:S05]  /*1100*/  @P0 LEA R7, R18, R6, 0x18 ;  /* 0x0000000612070211 */ /* 0x000fca00078ec0ff */
[----:B------:R0:W-:Y:S02]  /*1110*/  @P0 STS.U8 [R7], R2 ;  /* 0x0000000207000388 */ /* 0x0001e40000000000 */
.L_x_11:
[----:B------:R-:W-:Y:S01]  /*1120*/  STTM.x64 tmem[UR7], RZ ;  /* 0x000000ff000079ed */ /* 0x000fe20008340007 */
[----:B------:R-:W-:Y:S01]  /*1130*/  STTM.x64 tmem[UR7+0x40], RZ ;  /* 0x000040ff000079ed */ /* 0x000fe20008340007 */
[----:B------:R-:W-:Y:S01]  /*1140*/  STTM.x64 tmem[UR7+0x80], RZ ;  /* 0x000080ff000079ed */ /* 0x000fe20008340007 */
[----:B------:R-:W-:Y:S01]  /*1150*/  STTM.x64 tmem[UR7+0xc0], RZ ;  /* 0x0000c0ff000079ed */ /* 0x000fe20008340007 */
[----:B------:R-:W1:Y:S02]  /*1160*/  FENCE.VIEW.ASYNC.T ;  /* 0x00000000000073c6 */ /* 0x000e640000000200 */
[----:B-1----:R-:W-:Y:S01]  /*1170*/  BAR.SYNC.DEFER_BLOCKING 0x0 ;  /* 0x0000000000007b1d */ /* 0x002fe20000010000 */
[----:B------:R-:W-:Y:S01]  /*1180*/  IMAD R3, R3, UR5, RZ ;  /* 0x0000000503037c24 */ /* 0x000fe2000f8e02ff */
[----:B------:R-:W-:Y:S01]  /*1190*/  PRMT R63, RZ, 0x7610, R63 ;  /* 0x00007610ff3f7816 */ /* 0x000fe2000000003f */
[----:B--2---:R-:W-:Y:S01]  /*11a0*/  IMAD.SHL.U32 R6, R4, 0x8, RZ ;  /* 0x0000000804067824 */ /* 0x004fe200078e00ff */
[----:B------:R-:W-:-:S02]  /*11b0*/  ISETP.GE.U32.AND P5, PT, R10, 0x7fffff78, PT ;  /* 0x7fffff780a00780c */ /* 0x000fc40003fa6070 */
[----:B------:R-:W-:Y:S01]  /*11c0*/  VOTEU.ALL UP1, P1 ;  /* 0x0000000000ff7886 */ /* 0x000fe20000820000 */
[----:B------:R-:W-:Y:S01]  /*11d0*/  VOTEU.ALL UP2, P1 ;  /* 0x0000000000ff7886 */ /* 0x000fe20000840000 */
[----:B------:R-:W1:Y:S01]  /*11e0*/  LDCU.64 UR14, c[0x0][0x358] ;  /* 0x00006b00ff0e77ac */ /* 0x000e620008000a00 */
[----:B0-----:R-:W-:Y:S01]  /*11f0*/  IADD3 R2, P6, PT, R3, UR20, RZ ;  /* 0x0000001403027c10 */ /* 0x001fe2000ffde0ff */
[----:B------:R0:W-:Y:S01]  /*1200*/  STL [R1+0xad0], R31 ;  /* 0x000ad01f01007387 */ /* 0x0001e20000100800 */
[----:B------:R-:W-:-:S04]  /*1210*/  @!UP1 UIADD3 UR10, UPT, UPT, -UR4, 0x100000, URZ ;  /* 0x00100000040a9890 */ /* 0x000fc8000fffe1ff */
[----:B------:R-:W-:Y:S02]  /*1220*/  @!UP1 USHF.L.U32 UR11, UR10, 0xb, URZ ;  /* 0x0000000b0a0b9899 */ /* 0x000fe400080006ff */
[----:B------:R-:W-:Y:S01]  /*1230*/  @!UP1 USHF.L.U32 UR10, UR10, 0x1, URZ ;  /* 0x000000010a0a9899 */ /* 0x000fe200080006ff */
[----:B------:R-:W-:Y:S01]  /*1240*/  IMAD.SHL.U32 R7, R4, 0x10, RZ ;  /* 0x0000001004077824 */ /* 0x000fe200078e00ff */
[----:B------:R-:W-:Y:S01]  /*1250*/  LEA.HI.X.SX32 R3, R3, UR21, 0x1, P6 ;  /* 0x0000001503037c11 */ /* 0x000fe2000b0f0eff */
[----:B------:R2:W-:Y:S01]  /*1260*/  STL [R1+0xacc], R30 ;  /* 0x000acc1e01007387 */ /* 0x0005e20000100800 */
[----:B------:R-:W-:Y:S01]  /*1270*/  ISETP.GE.U32.AND P2, PT, R17, 0x7fffff68, PT ;  /* 0x7fffff681100780c */ /* 0x000fe20003f46070 */
[----:B------:R-:W-:Y:S01]  /*1280*/  VIADD R10, R62, 0xffffffdf ;  /* 0xffffffdf3e0a7836 */ /* 0x000fe20000000000 */
[----:B------:R-:W-:Y:S01]  /*1290*/  ISETP.GE.U32.AND P0, PT, R16, 0x7fffff70, PT ;  /* 0x7fffff701000780c */ /* 0x000fe20003f06070 */
[----:B------:R-:W-:Y:S01]  /*12a0*/  STL [R1+0xac8], R29 ;  /* 0x000ac81d01007387 */ /* 0x000fe20000100800 */
[----:B------:R-:W-:Y:S01]  /*12b0*/  PRMT R65, RZ, 0x7610, R65 ;  /* 0x00007610ff417816 */ /* 0x000fe20000000041 */
[----:B------:R-:W3:Y:S02]  /*12c0*/  LDCU UR5, c[0x0][0x3b0] ;  /* 0x00007600ff0577ac */ /* 0x000ee40008000800 */
[----:B------:R4:W-:Y:S04]  /*12d0*/  STL [R1+0xac4], R28 ;  /* 0x000ac41c01007387 */ /* 0x0009e80000100800 */
[----:B------:R-:W0:Y:S02]  /*12e0*/  FENCE.VIEW.ASYNC.S ;  /* 0x00000000000073c6 */ /* 0x000e240000000000 */
[----:B0-----:R0:W0:Y:S01]  /*12f0*/  @!UP2 SYNCS.EXCH.64 URZ, [UR8], UR10 ;  /* 0x0000000a08ffa5b2 */ /* 0x0010220008000100 */
[----:B------:R-:W-:Y:S01]  /*1300*/  PRMT R64, RZ, 0x7610, R64 ;  /* 0x00007610ff407816 */ /* 0x000fe20000000040 */
[----:B0-----:R-:W-:Y:S01]  /*1310*/  BAR.SYNC.DEFER_BLOCKING 0x0 ;  /* 0x0000000000007b1d */ /* 0x001fe20000010000 */
[----:B------:R-:W-:-:S02]  /*1320*/  PRMT R31, RZ, 0x7610, R31 ;  /* 0x00007610ff1f7816 */ /* 0x000fc4000000001f */
[----:B------:R-:W-:Y:S02]  /*1330*/  PRMT R66, RZ, 0x7610, R66 ;  /* 0x00007610ff427816 */ /* 0x000fe40000000042 */
[----:B------:R-:W-:Y:S01]  /*1340*/  PRMT R21, RZ, 0x7610, R21 ;  /* 0x00007610ff157816 */ /* 0x000fe20000000015 */
[----:B------:R-:W0:Y:S01]  /*1350*/  LDCU UR13, c[0x0][0x3b0] ;  /* 0x00007600ff0d77ac */ /* 0x000e220008000800 */
[----:B------:R-:W-:Y:S01]  /*1360*/  STL [R1+0xac0], R27 ;  /* 0x000ac01b01007387 */ /* 0x000fe20000100800 */
[----:B------:R-:W-:Y:S01]  /*1370*/  IADD3 R17, P6, PT, R6, R2, RZ ;  /* 0x0000000206117210 */ /* 0x000fe20007fde0ff */
[----:B------:R-:W-:Y:S01]  /*1380*/  VIADD R16, R62, 0xffffffd7 ;  /* 0xffffffd73e107836 */ /* 0x000fe20000000000 */
[----:B--2---:R-:W-:Y:S01]  /*1390*/  PRMT R30, RZ, 0x7610, R30 ;  /* 0x00007610ff1e7816 */ /* 0x004fe2000000001e */
[----:B------:R-:W-:Y:S01]  /*13a0*/  STL [R1+0xabc], R25 ;  /* 0x000abc1901007387 */ /* 0x000fe20000100800 */
[----:B----4-:R-:W-:Y:S01]  /*13b0*/  PRMT R28, RZ, 0x7610, R28 ;  /* 0x00007610ff1c7816 */ /* 0x010fe2000000001c */
[----:B------:R-:W2:Y:S02]  /*13c0*/  LDCU UR10, c[0x0][0x3b0] ;  /* 0x00007600ff0a77ac */ /* 0x000ea40008000800 */
[----:B------:R-:W-:Y:S01]  /*13d0*/  STL [R1+0xab8], R23 ;  /* 0x000ab81701007387 */ /* 0x000fe20000100800 */
[----:B------:R-:W-:Y:S01]  /*13e0*/  PRMT R90, RZ, 0x7610, R90 ;  /* 0x00007610ff5a7816 */ /* 0x000fe2000000005a */
[----:B------:R-:W4:Y:S02]  /*13f0*/  LDCU UR18, c[0x0][0x3b0] ;  /* 0x00007600ff1277ac */ /* 0x000f240008000800 */
[----:B------:R-:W-:Y:S01]  /*1400*/  STL [R1+0xab4], R26 ;  /* 0x000ab41a01007387 */ /* 0x000fe20000100800 */
[----:B------:R-:W-:Y:S01]  /*1410*/  PRMT R88, RZ, 0x7610, R88 ;  /* 0x00007610ff587816 */ /* 0x000fe20000000058 */
[----:B------:R-:W0:Y:S02]  /*1420*/  LDCU UR20, c[0x0][0x3b0] ;  /* 0x00007600ff1477ac */ /* 0x000e240008000800 */
[----:B-1----:R-:W2:Y:S01]  /*1430*/  @!P4 LDG.E.U8 R63, desc[UR14][R2.64] ;  /* 0x0000000e023fc981 */ /* 0x002ea2000c1e1100 */
[----:B------:R-:W-:Y:S01]  /*1440*/  PRMT R84, RZ, 0x7610, R84 ;  /* 0x00007610ff547816 */ /* 0x000fe20000000054 */
[----:B------:R-:W1:Y:S02]  /*1450*/  LDCU UR24, c[0x0][0x3b0] ;  /* 0x00007600ff1877ac */ /* 0x000e640008000800 */
[----:B------:R-:W-:Y:S01]  /*1460*/  STL [R1+0xab0], R18 ;  /* 0x000ab01201007387 */ /* 0x000fe20000100800 */
[----:B------:R-:W-:Y:S01]  /*1470*/  PRMT R80, RZ, 0x7610, R80 ;  /* 0x00007610ff507816 */ /* 0x000fe20000000050 */
[----:B------:R-:W0:Y:S02]  /*1480*/  LDCU UR26, c[0x0][0x3b0] ;  /* 0x00007600ff1a77ac */ /* 0x000e240008000800 */
        /* <DEDUP_REMOVED lines=63> */
[----:B------:R-:W-:Y:S04]  /*1880*/  STL [R1+0xa68], R93 ;  /* 0x000a685d01007387 */ /* 0x000fe80000100800 */
        /* <DEDUP_REMOVED lines=13> */
[----:B------:R-:W-:Y:S01]  /*1960*/  STL [R1+0x9a8], R85 ;  /* 0x0009a85501007387 */ /* 0x000fe20000100800 */
[----:B------:R-:W-:-:S03]  /*1970*/  LEA.HI.X.SX32 R6, R6, R3, 0x1, P6 ;  /* 0x0000000306067211 */ /* 0x000fc600030f0eff */
[----:B------:R-:W-:Y:S01]  /*1980*/  STL [R1+0x9a4], R83 ;  /* 0x0009a45301007387 */ /* 0x000fe20000100800 */
[----:B------:R-:W-:-:S03]  /*1990*/  IADD3 R29, P6, PT, R7, R2, RZ ;  /* 0x00000002071d7210 */ /* 0x000fc60007fde0ff */
[----:B------:R-:W-:Y:S04]  /*19a0*/  STL [R1+0x9a0], R82 ;  /* 0x0009a05201007387 */ /* 0x000fe80000100800 */
[----:B------:R-:W-:Y:S04]  /*19b0*/  STL [R1+0x99c], R81 ;  /* 0x00099c5101007387 */ /* 0x000fe80000100800 */
[----:B------:R-:W-:Y:S04]  /*19c0*/  STL [R1+0x998], R78 ;  /* 0x0009984e01007387 */ /* 0x000fe80000100800 */
[----:B------:R-:W-:Y:S01]  /*19d0*/  STL [R1+0x994], R73 ;  /* 0x0009944901007387 */ /* 0x000fe20000100800 */
[----:B------:R-:W-:-:S03]  /*19e0*/  LEA.HI.X.SX32 R62, R7, R3, 0x1, P6 ;  /* 0x00000003073e7211 */ /* 0x000fc600030f0eff */
[----:B------:R-:W-:Y:S01]  /*19f0*/  STL [R1+0x990], R68 ;  /* 0x0009904401007387 */ /* 0x000fe20000100800 */
[----:B------:R-:W-:-:S03]  /*1a00*/  @!P5 IMAD.MOV.U32 R7, RZ, RZ, R6 ;  /* 0x000000ffff07d224 */ /* 0x000fc600078e0006 */
[----:B------:R-:W-:Y:S04]  /*1a10*/  STL [R1+0x98c], R67 ;  /* 0x00098c4301007387 */ /* 0x000fe80000100800 */
[----:B--2---:R-:W-:Y:S04]  /*1a20*/  STL [R1+0x9c4], R63 ;  /* 0x0009c43f01007387 */ /* 0x004fe80000100800 */
[----:B------:R-:W-:Y:S04]  /*1a30*/  STL [R1+0x12c], R17 ;  /* 0x00012c1101007387 */ /* 0x000fe80000100800 */
[----:B------:R2:W-:Y:S02]  /*1a40*/  STL [R1+0x128], R6 ;  /* 0x0001280601007387 */ /* 0x0005e40000100800 */
[----:B--2---:R-:W-:-:S05]  /*1a50*/  @!P5 IMAD.MOV.U32 R6, RZ, RZ, R17 ;  /* 0x000000ffff06d224 */ /* 0x004fca00078e0011 */
[----:B------:R2:W3:Y:S02]  /*1a60*/  @!P5 LDG.E.U8 R65, desc[UR14][R6.64] ;  /* 0x0000000e0641d981 */ /* 0x0004e4000c1e1100 */
[----:B--2---:R-:W-:Y:S02]  /*1a70*/  @!P0 IMAD.MOV.U32 R6, RZ, RZ, R29 ;  /* 0x000000ffff068224 */ /* 0x004fe400078e001d */
[----:B------:R-:W-:-:S05]  /*1a80*/  @!P0 IMAD.MOV.U32 R7, RZ, RZ, R62 ;  /* 0x000000ffff078224 */ /* 0x000fca00078e003e */
[----:B------:R2:W4:Y:S01]  /*1a90*/  @!P0 LDG.E.U8 R64, desc[UR14][R6.64] ;  /* 0x0000000e06408981 */ /* 0x000522000c1e1100 */
[----:B------:R-:W-:Y:S01]  /*1aa0*/  ISETP.GE.U32.AND P4, PT, R10, 0x7fffff60, PT ;  /* 0x7fffff600a00780c */ /* 0x000fe20003f86070 */
[----:B------:R-:W-:-:S05]  /*1ab0*/  IMAD R10, R4, 0x18, RZ ;  /* 0x00000018040a7824 */ /* 0x000fca00078e02ff */
[C---:B------:R-:W-:Y:S01]  /*1ac0*/  IADD3 R17, P6, PT, R10.reuse, R2, RZ ;  /* 0x000000020a117210 */ /* 0x040fe20007fde0ff */
[----:B------:R-:W-:Y:S03]  /*1ad0*/  STL [R1+0x16c], R29 ;  /* 0x00016c1d01007387 */ /* 0x000fe60000100800 */
[----:B--2---:R-:W-:Y:S01]  /*1ae0*/  LEA.HI.X.SX32 R6, R10, R3, 0x1, P6 ;  /* 0x000000030a067211 */ /* 0x004fe200030f0eff */
[----:B------:R-:W-:-:S05]  /*1af0*/  IMAD.MOV.U32 R7, RZ, RZ, R17 ;  /* 0x000000ffff077224 */ /* 0x000fca00078e0011 */
[-C--:B------:R-:W-:Y:S01]  /*1b00*/  @!P2 LOP3.LUT R7, R7, R6.reuse, RZ, 0x3c, !PT ;  /* 0x000000060707a212 */ /* 0x080fe200078e3cff */
[----:B---3--:R-:W-:Y:S04]  /*1b10*/  STL [R1+0x9c8], R65 ;  /* 0x0009c84101007387 */ /* 0x008fe80000100800 */
[----:B------:R2:W-:Y:S04]  /*1b20*/  STL [R1+0x168], R62 ;  /* 0x0001683e01007387 */ /* 0x0005e80000100800 */
[----:B------:R-:W-:Y:S01]  /*1b30*/  STL [R1+0x5ac], R17 ;  /* 0x0005ac1101007387 */ /* 0x000fe20000100800 */
[----:B--2---:R-:W2:Y:S03]  /*1b40*/  LDC R62, c[0x0][0x3a0] ;  /* 0x0000e800ff3e7b82 */ /* 0x004ea60000000800 */
[----:B----4-:R-:W-:Y:S04]  /*1b50*/  STL [R1+0x9d0], R64 ;  /* 0x0009d04001007387 */ /* 0x010fe80000100800 */
[----:B------:R3:W-:Y:S02]  /*1b60*/  STL [R1+0x5a8], R6 ;  /* 0x0005a80601007387 */ /* 0x0007e40000100800 */
[----:B---3--:R-:W-:-:S04]  /*1b70*/  @!P2 LOP3.LUT R6, R7, R6, RZ, 0x3c, !PT ;  /* 0x000000060706a212 */ /* 0x008fc800078e3cff */
[----:B------:R-:W-:-:S05]  /*1b80*/  @!P2 LOP3.LUT R7, R7, R6, RZ, 0x3c, !PT ;  /* 0x000000060707a212 */ /* 0x000fca00078e3cff */
[----:B------:R3:W4:Y:S01]  /*1b90*/  @!P2 LDG.E.U8 R31, desc[UR14][R6.64] ;  /* 0x0000000e061fa981 */ /* 0x000722000c1e1100 */
[----:B------:R-:W-:Y:S01]  /*1ba0*/  ISETP.GE.U32.AND P5, PT, R16, 0x7fffff58, PT ;  /* 0x7fffff581000780c */ /* 0x000fe20003fa6070 */
[----:B------:R-:W-:Y:S02]  /*1bb0*/  IMAD.SHL.U32 R16, R4, 0x20, RZ ;  /* 0x0000002004107824 */ /* 0x000fe400078e00ff */
[----:B--2---:R-:W-:-:S03]  /*1bc0*/  VIADD R10, R62, 0xffffffc7 ;  /* 0xffffffc73e0a7836 */ /* 0x004fc60000000000 */
[-C--:B------:R-:W-:Y:S02]  /*1bd0*/  IADD3 R29, P6, PT, R16, R2.reuse, RZ ;  /* 0x00000002101d7210 */ /* 0x080fe40007fde0ff */
[----:B------:R-:W-:Y:S02]  /*1be0*/  ISETP.GE.U32.AND P2, PT, R10, 0x7fffff48, PT ;  /* 0x7fffff480a00780c */ /* 0x000fe40003f46070 */
[----:B---3--:R-:W-:Y:S01]  /*1bf0*/  LEA.HI.X.SX32 R7, R16, R3, 0x1, P6 ;  /* 0x0000000310077211 */ /* 0x008fe200030f0eff */
[----:B------:R-:W-:Y:S02]  /*1c00*/  @!P4 IMAD.MOV.U32 R6, RZ, RZ, R29 ;  /* 0x000000ffff06c224 */ /* 0x000fe400078e001d */
[----:B------:R-:W-:Y:S01]  /*1c10*/  IMAD R10, R4, 0x28, RZ ;  /* 0x00000028040a7824 */ /* 0x000fe200078e02ff */
[----:B------:R-:W-:Y:S04]  /*1c20*/  STL [R1+0x5ec], R29 ;  /* 0x0005ec1d01007387 */ /* 0x000fe80000100800 */
[----:B------:R-:W-:Y:S04]  /*1c30*/  STL [R1+0x5e8], R7 ;  /* 0x0005e80701007387 */ /* 0x000fe80000100800 */
[----:B------:R2:W3:Y:S04]  /*1c40*/  @!P4 LDG.E.U8 R66, desc[UR14][R6.64] ;  /* 0x0000000e0642c981 */ /* 0x0004e8000c1e1100 */
[----:B----4-:R4:W-:Y:S02]  /*1c50*/  STL [R1+0xdc], R31 ;  /* 0x0000dc1f01007387 */ /* 0x0109e40000100800 */
[----:B----4-:R-:W-:-:S04]  /*1c60*/  IADD3 R31, P6, PT, R10, R2, RZ ;  /* 0x000000020a1f7210 */ /* 0x010fc80007fde0ff */
[----:B--2---:R-:W-:Y:S01]  /*1c70*/  LEA.HI.X.SX32 R7, R10, R3, 0x1, P6 ;  /* 0x000000030a077211 */ /* 0x004fe200030f0eff */
[----:B------:R-:W-:-:S05]  /*1c80*/  @!P5 IMAD.MOV.U32 R6, RZ, RZ, R31 ;  /* 0x000000ffff06d224 */ /* 0x000fca00078e001f */
[----:B------:R2:W4:Y:S01]  /*1c90*/  @!P5 LDG.E.U8 R30, desc[UR14][R6.64] ;  /* 0x0000000e061ed981 */ /* 0x000522000c1e1100 */
[----:B------:R-:W-:Y:S02]  /*1ca0*/  VIADD R17, R62, 0xffffffcf ;  /* 0xffffffcf3e117836 */ /* 0x000fe40000000000 */
[----:B------:R-:W-:-:S03]  /*1cb0*/  IMAD R16, R4, 0x30, RZ ;  /* 0x0000003004107824 */ /* 0x000fc600078e02ff */
[----:B------:R-:W-:Y:S01]  /*1cc0*/  ISETP.GE.U32.AND P0, PT, R17, 0x7fffff50, PT ;  /* 0x7fffff501100780c */ /* 0x000fe20003f06070 */
[----:B------:R-:W-:Y:S01]  /*1cd0*/  VIADD R17, R62, 0xffffffbf ;  /* 0xffffffbf3e117836 */ /* 0x000fe20000000000 */
[----:B------:R-:W-:Y:S01]  /*1ce0*/  IADD3 R29, P6, PT, R16, R2, RZ ;  /* 0x00000002101d7210 */ /* 0x000fe20007fde0ff */
[----:B------:R-:W-:-:S03]  /*1cf0*/  IMAD R10, R4, 0x38, RZ ;  /* 0x00000038040a7824 */ /* 0x000fc600078e02ff */
[----:B------:R-:W-:Y:S01]  /*1d00*/  ISETP.GE.U32.AND P4, PT, R17, 0x7fffff40, PT ;  /* 0x7fffff401100780c */ /* 0x000fe20003f86070 */
[----:B------:R-:W-:Y:S01]  /*1d10*/  VIADD R17, R62, 0xffffffb7 ;  /* 0xffffffb73e117836 */ /* 0x000fe20000000000 */
[----:B------:R-:W-:Y:S01]  /*1d20*/  LEA.HI.X.SX32 R62, R16, R3, 0x1, P6 ;  /* 0x00000003103e7211 */ /* 0x000fe200030f0eff */
[----:B---3--:R-:W-:Y:S01]  /*1d30*/  STL [R1+0x9d4], R66 ;  /* 0x0009d44201007387 */ /* 0x008fe20000100800 */
[----:B------:R-:W-:-:S03]  /*1d40*/  PRMT R25, RZ, 0x7610, R25 ;  /* 0x00007610ff197816 */ /* 0x000fc60000000019 */
[----:B------:R-:W-:Y:S01]  /*1d50*/  STL [R1+0x62c], R31 ;  /* 0x00062c1f01007387 */ /* 0x000fe20000100800 */
[----:B--2---:R-:W-:Y:S01]  /*1d60*/  @!P0 IMAD.MOV.U32 R6, RZ, RZ, R29 ;  /* 0x000000ffff068224 */ /* 0x004fe200078e001d */
[C---:B------:R-:W-:Y:S02]  /*1d70*/  IADD3 R16, P6, PT, R10.reuse, R2, RZ ;  /* 0x000000020a107210 */ /* 0x040fe40007fde0ff */
[----:B------:R2:W-:Y:S02]  /*1d80*/  STL [R1+0x628], R7 ;  /* 0x0006280701007387 */ /* 0x0005e40000100800 */
[----:B--2---:R-:W-:Y:S02]  /*1d90*/  @!P0 IMAD.MOV.U32 R7, RZ, RZ, R62 ;  /* 0x000000ffff078224 */ /* 0x004fe400078e003e */
[----:B------:R-:W-:Y:S04]  /*1da0*/  STL [R1+0x66c], R29 ;  /* 0x00066c1d01007387 */ /* 0x000fe80000100800 */
[----:B------:R2:W3:Y:S04]  /*1db0*/  @!P0 LDG.E.U8 R25, desc[UR14][R6.64] ;  /* 0x0000000e06198981 */ /* 0x0004e8000c1e1100 */
[----:B------:R-:W3:Y:S01]  /*1dc0*/  LDL.LU R31, [R1+0xad0] ;  /* 0x000ad000011f7983 */ /* 0x000ee20000300800 */
[----:B--2---:R-:W-:Y:S01]  /*1dd0*/  IMAD.MOV.U32 R7, RZ, RZ, R16 ;  /* 0x000000ffff077224 */ /* 0x004fe200078e0010 */
[----:B------:R-:W-:-:S04]  /*1de0*/  LEA.HI.X.SX32 R6, R10, R3, 0x1, P6 ;  /* 0x000000030a067211 */ /* 0x000fc800030f0eff */
[-C--:B------:R-:W-:Y:S01]  /*1df0*/  @!P2 LOP3.LUT R7, R7, R6.reuse, RZ, 0x3c, !PT ;  /* 0x000000060707a212 */ /* 0x080fe200078e3cff */
[----:B----4-:R2:W-:Y:S04]  /*1e00*/  STL [R1+0xe0], R30 ;  /* 0x0000e01e01007387 */ /* 0x0105e80000100800 */
[----:B--2---:R-:W2:Y:S04]  /*1e10*/  LDL.LU R30, [R1+0xacc] ;  /* 0x000acc00011e7983 */ /* 0x004ea80000300800 */
[----:B------:R4:W-:Y:S04]  /*1e20*/  STL [R1+0x668], R62 ;  /* 0x0006683e01007387 */ /* 0x0009e80000100800 */
[----:B------:R-:W2:Y:S04]  /*1e30*/  LDL.LU R29, [R1+0xac8] ;  /* 0x000ac800011d7983 */ /* 0x000ea80000300800 */
[----:B------:R-:W-:Y:S01]  /*1e40*/  STL [R1+0x6ac], R16 ;  /* 0x0006ac1001007387 */ /* 0x000fe20000100800 */
[----:B----4-:R-:W4:Y:S03]  /*1e50*/  LDC R62, c[0x0][0x3a0] ;  /* 0x0000e800ff3e7b82 */ /* 0x010f260000000800 */
[----:B------:R0:W-:Y:S02]  /*1e60*/  STL [R1+0x6a8], R6 ;  /* 0x0006a80601007387 */ /* 0x0001e40000100800 */
[----:B0-----:R-:W-:-:S04]  /*1e70*/  @!P2 LOP3.LUT R6, R7, R6, RZ, 0x3c, !PT ;  /* 0x000000060706a212 */ /* 0x001fc800078e3cff */
[----:B------:R-:W-:-:S05]  /*1e80*/  @!P2 LOP3.LUT R7, R7, R6, RZ, 0x3c, !PT ;  /* 0x000000060707a212 */ /* 0x000fca00078e3cff */
[----:B------:R0:W2:Y:S01]  /*1e90*/  @!P2 LDG.E.U8 R28, desc[UR14][R6.64] ;  /* 0x0000000e061ca981 */ /* 0x0000a2000c1e1100 */
[----:B------:R-:W-:-:S03]  /*1ea0*/  IMAD.SHL.U32 R16, R4, 0x40, RZ ;  /* 0x0000004004107824 */ /* 0x000fc600078e00ff */
[----:B---3--:R3:W-:Y:S01]  /*1eb0*/  STL [R1+0xe4], R25 ;  /* 0x0000e41901007387 */ /* 0x0087e20000100800 */
[----:B------:R-:W-:Y:S01]  /*1ec0*/  ISETP.GE.U32.AND P5, PT, R17, 0x7fffff38, PT ;  /* 0x7fffff381100780c */ /* 0x000fe20003fa6070 */
[----:B----4-:R-:W-:Y:S01]  /*1ed0*/  VIADD R17, R62, 0xffffffaf ;  /* 0xffffffaf3e117836 */ /* 0x010fe20000000000 */
[----:B---3--:R-:W-:-:S04]  /*1ee0*/  IADD3 R25, P6, PT, R16, R2, RZ ;  /* 0x0000000210197210 */ /* 0x008fc80007fde0ff */
[----:B0-----:R-:W-:Y:S02]  /*1ef0*/  LEA.HI.X.SX32 R6, R16, R3, 0x1, P6 ;  /* 0x0000000310067211 */ /* 0x001fe400030f0eff */
[----:B------:R-:W-:Y:S01]  /*1f00*/  PRMT R16, RZ, 0x7610, R16 ;  /* 0x00007610ff107816 */ /* 0x000fe20000000010 */
[C---:B------:R-:W-:Y:S01]  /*1f10*/  VIADD R10, R62.reuse, 0xffffffa7 ;  /* 0xffffffa73e0a7836 */ /* 0x040fe20000000000 */
[----:B------:R-:W-:Y:S01]  /*1f20*/  ISETP.GE.U32.AND P0, PT, R17, 0x7fffff30, PT ;  /* 0x7fffff301100780c */ /* 0x000fe20003f06070 */
[----:B------:R-:W-:Y:S01]  /*1f30*/  VIADD R17, R62, 0xffffff9f ;  /* 0xffffff9f3e117836 */ /* 0x000fe20000000000 */
[----:B--2---:R0:W-:Y:S04]  /*1f40*/  STL [R1+0xec], R28 ;  /* 0x0000ec1c01007387 */ /* 0x0041e80000100800 */
[----:B0-----:R-:W2:Y:S04]  /*1f50*/  LDL.LU R28, [R1+0xac4] ;  /* 0x000ac400011c7983 */ /* 0x001ea80000300800 */
[----:B------:R-:W-:Y:S04]  /*1f60*/  STL [R1+0x6ec], R25 ;  /* 0x0006ec1901007387 */ /* 0x000fe80000100800 */
[----:B------:R-:W-:Y:S04]  /*1f70*/  STL.S16 [R1+0xe8], R16 ;  /* 0x0000e81001007387 */ /* 0x000fe80000100600 */
[----:B------:R-:W3:Y:S01]  /*1f80*/  LDL R62, [R1+0xe8] ;  /* 0x0000e800013e7983 */ /* 0x000ee20000100800 */
[----:B------:R-:W-:-:S05]  /*1f90*/  IMAD.MOV.U32 R7, RZ, RZ, R25 ;  /* 0x000000ffff077224 */ /* 0x000fca00078e0019 */
[-C--:B------:R-:W-:Y:S01]  /*1fa0*/  @!P4 LOP3.LUT R7, R7, R6.reuse, RZ, 0x3c, !PT ;  /* 0x000000060707c212 */ /* 0x080fe200078e3cff */
[----:B------:R0:W-:Y:S03]  /*1fb0*/  STL [R1+0x6e8], R6 ;  /* 0x0006e80601007387 */ /* 0x0001e60000100800 */
[----:B0-----:R-:W-:-:S04]  /*1fc0*/  @!P4 LOP3.LUT R6, R7, R6, RZ, 0x3c, !PT ;  /* 0x000000060706c212 */ /* 0x001fc800078e3cff */
[----:B------:R-:W-:-:S05]  /*1fd0*/  @!P4 LOP3.LUT R7, R7, R6, RZ, 0x3c, !PT ;  /* 0x000000060707c212 */ /* 0x000fca00078e3cff */
[----:B---3--:R0:W3:Y:S01]  /*1fe0*/  @!P4 LDG.E.U8 R62, desc[UR14][R6.64] ;  /* 0x0000000e063ec981 */ /* 0x0080e2000c1e1100 */
[----:B------:R-:W-:Y:S01]  /*1ff0*/  ISETP.GE.U32.AND P2, PT, R10, 0x7fffff28, PT ;  /* 0x7fffff280a00780c */ /* 0x000fe20003f46070 */
[----:B------:R-:W-:-:S05]  /*2000*/  IMAD R10, R4, 0x48, RZ ;  /* 0x00000048040a7824 */ /* 0x000fca00078e02ff */
[----:B------:R-:W-:-:S04]  /*2010*/  IADD3 R25, P6, PT, R10, R2, RZ ;  /* 0x000000020a197210 */ /* 0x000fc80007fde0ff */
[----:B0-----:R-:W-:Y:S01]  /*2020*/  LEA.HI.X.SX32 R6, R10, R3, 0x1, P6 ;  /* 0x000000030a067211 */ /* 0x001fe200030f0eff */
[----:B------:R-:W-:-:S05]  /*2030*/  IMAD.MOV.U32 R7, RZ, RZ, R25 ;  /* 0x000000ffff077224 */ /* 0x000fca00078e0019 */
[-C--:B------:R-:W-:Y:S02]  /*2040*/  @!P5 LOP3.LUT R7, R7, R6.reuse, RZ, 0x3c, !PT ;  /* 0x000000060707d212 */ /* 0x080fe400078e3cff */
[----:B------:R-:W-:Y:S01]  /*2050*/  PRMT R27, RZ, 0x7610, R27 ;  /* 0x00007610ff1b7816 */ /* 0x000fe2000000001b */
[----:B---3--:R0:W-:Y:S04]  /*2060*/  @!P4 STL [R1+0xe8], R62 ;  /* 0x0000e83e0100c387 */ /* 0x0081e80000100800 */
[----:B------:R-:W-:Y:S04]  /*2070*/  STL [R1+0x72c], R25 ;  /* 0x00072c1901007387 */ /* 0x000fe80000100800 */
[----:B------:R3:W-:Y:S01]  /*2080*/  STL [R1+0x728], R6 ;  /* 0x0007280601007387 */ /* 0x0007e20000100800 */
[----:B0-----:R-:W0:Y:S01]  /*2090*/  LDC R62, c[0x0][0x3a0] ;  /* 0x0000e800ff3e7b82 */ /* 0x001e220000000800 */
[----:B---3--:R-:W-:-:S04]  /*20a0*/  @!P5 LOP3.LUT R6, R7, R6, RZ, 0x3c, !PT ;  /* 0x000000060706d212 */ /* 0x008fc800078e3cff */
[----:B------:R-:W-:-:S05]  /*20b0*/  @!P5 LOP3.LUT R7, R7, R6, RZ, 0x3c, !PT ;  /* 0x000000060707d212 */ /* 0x000fca00078e3cff */
[----:B------:R3:W4:Y:S01]  /*20c0*/  @!P5 LDG.E.U8 R27, desc[UR14][R6.64] ;  /* 0x0000000e061bd981 */ /* 0x000722000c1e1100 */
[----:B------:R-:W-:Y:S01]  /*20d0*/  IMAD R16, R4, 0x50, RZ ;  /* 0x0000005004107824 */ /* 0x000fe200078e02ff */
[----:B------:R-:W-:-:S04]  /*20e0*/  ISETP.GE.U32.AND P4, PT, R17, 0x7fffff20, PT ;  /* 0x7fffff201100780c */ /* 0x000fc80003f86070 */
[-C--:B------:R-:W-:Y:S01]  /*20f0*/  IADD3 R25, P6, PT, R16, R2.reuse, RZ ;  /* 0x0000000210197210 */ /* 0x080fe20007fde0ff */
[----:B0-----:R-:W-:Y:S02]  /*2100*/  VIADD R17, R62, 0xffffff97 ;  /* 0xffffff973e117836 */ /* 0x001fe40000000000 */
[----:B------:R-:W-:Y:S01]  /*2110*/  IMAD R10, R4, 0x58, RZ ;  /* 0x00000058040a7824 */ /* 0x000fe200078e02ff */
[-C--:B------:R-:W-:Y:S01]  /*2120*/  LEA.HI.X.SX32 R62, R16, R3.reuse, 0x1, P6 ;  /* 0x00000003103e7211 */ /* 0x080fe200030f0eff */
[----:B---3--:R-:W-:Y:S01]  /*2130*/  @!P0 IMAD.MOV.U32 R6, RZ, RZ, R25 ;  /* 0x000000ffff068224 */ /* 0x008fe200078e0019 */
[----:B------:R-:W-:Y:S02]  /*2140*/  PRMT R26, RZ, 0x7610, R26 ;  /* 0x00007610ff1a7816 */ /* 0x000fe4000000001a */
[C---:B------:R-:W-:Y:S01]  /*2150*/  IADD3 R16, P6, PT, R10.reuse, R2, RZ ;  /* 0x000000020a107210 */ /* 0x040fe20007fde0ff */
[----:B------:R-:W-:Y:S01]  /*2160*/  @!P0 IMAD.MOV.U32 R7, RZ, RZ, R62 ;  /* 0x000000ffff078224 */ /* 0x000fe200078e003e */
[----:B------:R-:W-:Y:S04]  /*2170*/  STL [R1+0x76c], R25 ;  /* 0x00076c1901007387 */ /* 0x000fe80000100800 */
[----:B------:R0:W3:Y:S02]  /*2180*/  @!P0 LDG.E.U8 R26, desc[UR14][R6.64] ;  /* 0x0000000e061a8981 */ /* 0x0000e4000c1e1100 */
[----:B0-----:R-:W-:Y:S01]  /*2190*/  IMAD.MOV.U32 R7, RZ, RZ, R16 ;  /* 0x000000ffff077224 */ /* 0x001fe200078e0010 */
[----:B------:R-:W-:-:S04]  /*21a0*/  LEA.HI.X.SX32 R6, R10, R3, 0x1, P6 ;  /* 0x000000030a067211 */ /* 0x000fc800030f0eff */
[-C--:B------:R-:W-:Y:S02]  /*21b0*/  @!P2 LOP3.LUT R7, R7, R6.reuse, RZ, 0x3c, !PT ;  /* 0x000000060707a212 */ /* 0x080fe400078e3cff */
[----:B------:R-:W-:Y:S01]  /*21c0*/  PRMT R23, RZ, 0x7610, R23 ;  /* 0x00007610ff177816 */ /* 0x000fe20000000017 */
[----:B----4-:R0:W-:Y:S04]  /*21d0*/  STL [R1+0x1a8], R27 ;  /* 0x0001a81b01007387 */ /* 0x0101e80000100800 */
[----:B0-----:R-:W4:Y:S04]  /*21e0*/  LDL.LU R27, [R1+0xac0] ;  /* 0x000ac000011b7983 */ /* 0x001f280000300800 */
[----:B------:R0:W-:Y:S04]  /*21f0*/  STL [R1+0x768], R62 ;  /* 0x0007683e01007387 */ /* 0x0001e80000100800 */
[----:B------:R-:W2:Y:S04]  /*2200*/  LDL.LU R25, [R1+0xabc] ;  /* 0x000abc0001197983 */ /* 0x000ea80000300800 */
[----:B------:R-:W-:Y:S01]  /*2210*/  STL [R1+0x7ac], R16 ;  /* 0x0007ac1001007387 */ /* 0x000fe20000100800 */
[----:B------:R-:W-:Y:S01]  /*2220*/  PRMT R18, RZ, 0x7610, R18 ;  /* 0x00007610ff127816 */ /* 0x000fe20000000012 */
[----:B0-----:R-:W0:Y:S02]  /*2230*/  LDC R62, c[0x0][0x3a0] ;  /* 0x0000e800ff3e7b82 */ /* 0x001e240000000800 */
[----:B------:R1:W-:Y:S02]  /*2240*/  STL [R1+0x7a8], R6 ;  /* 0x0007a80601007387 */ /* 0x0003e40000100800 */
[----:B-1----:R-:W-:-:S04]  /*2250*/  @!P2 LOP3.LUT R6, R7, R6, RZ, 0x3c, !PT ;  /* 0x000000060706a212 */ /* 0x002fc800078e3cff */
[----:B------:R-:W-:-:S05]  /*2260*/  @!P2 LOP3.LUT R7, R7, R6, RZ, 0x3c, !PT ;  /* 0x000000060707a212 */ /* 0x000fca00078e3cff */
[----:B------:R1:W2:Y:S01]  /*2270*/  @!P2 LDG.E.U8 R23, desc[UR14][R6.64] ;  /* 0x0000000e0617a981 */ /* 0x0002a2000c1e1100 */
[----:B------:R-:W-:-:S03]  /*2280*/  IMAD R16, R4, 0x60, RZ ;  /* 0x0000006004107824 */ /* 0x000fc600078e02ff */
[----:B---3--:R3:W-:Y:S02]  /*2290*/  STL [R1+0x1a4], R26 ;  /* 0x0001a41a01007387 */ /* 0x0087e40000100800 */
[----:B---3--:R-:W-:-:S04]  /*22a0*/  IADD3 R26, P6, PT, R16, R2, RZ ;  /* 0x00000002101a7210 */ /* 0x008fc80007fde0ff */
[----:B-1----:R-:W-:Y:S01]  /*22b0*/  LEA.HI.X.SX32 R6, R16, R3, 0x1, P6 ;  /* 0x0000000310067211 */ /* 0x002fe200030f0eff */
[----:B------:R-:W-:-:S05]  /*22c0*/  IMAD.MOV.U32 R7, RZ, RZ, R26 ;  /* 0x000000ffff077224 */ /* 0x000fca00078e001a */
[-C--:B------:R-:W-:Y:S01]  /*22d0*/  @!P4 LOP3.LUT R7, R7, R6.reuse, RZ, 0x3c, !PT ;  /* 0x000000060707c212 */ /* 0x080fe200078e3cff */
[----:B--2---:R1:W-:Y:S04]  /*22e0*/  STL [R1+0x1a0], R23 ;  /* 0x0001a01701007387 */ /* 0x0043e80000100800 */
[----:B-1----:R-:W2:Y:S04]  /*22f0*/  LDL.LU R23, [R1+0xab8] ;  /* 0x000ab80001177983 */ /* 0x002ea80000300800 */
[----:B------:R-:W-:Y:S04]  /*2300*/  STL [R1+0x7ec], R26 ;  /* 0x0007ec1a01007387 */ /* 0x000fe80000100800 */
[----:B------:R1:W-:Y:S02]  /*2310*/  STL [R1+0x7e8], R6 ;  /* 0x0007e80601007387 */ /* 0x0003e40000100800 */
[----:B-1----:R-:W-:-:S04]  /*2320*/  @!P4 LOP3.LUT R6, R7, R6, RZ, 0x3c, !PT ;  /* 0x000000060706c212 */ /* 0x002fc800078e3cff */
[----:B------:R-:W-:-:S05]  /*2330*/  @!P4 LOP3.LUT R7, R7, R6, RZ, 0x3c, !PT ;  /* 0x000000060707c212 */ /* 0x000fca00078e3cff */
[----:B------:R1:W3:Y:S01]  /*2340*/  @!P4 LDG.E.U8 R18, desc[UR14][R6.64] ;  /* 0x0000000e0612c981 */ /* 0x0002e2000c1e1100 */
[----:B0-----:R-:W-:Y:S01]  /*2350*/  VIADD R10, R62, 0xffffff87 ;  /* 0xffffff873e0a7836 */ /* 0x001fe20000000000 */
[----:B------:R-:W-:-:S04]  /*2360*/  ISETP.GE.U32.AND P5, PT, R17, 0x7fffff18, PT ;  /* 0x7fffff181100780c */ /* 0x000fc80003fa6070 */
[----:B------:R-:W-:Y:S01]  /*2370*/  ISETP.GE.U32.AND P2, PT, R10, 0x7fffff08, PT ;  /* 0x7fffff080a00780c */ /* 0x000fe20003f46070 */
[----:B------:R-:W-:Y:S02]  /*2380*/  IMAD R10, R4, 0x68, RZ ;  /* 0x00000068040a7824 */ /* 0x000fe400078e02ff */
[----:B------:R-:W-:-:S03]  /*2390*/  VIADD R17, R62, 0xffffff8f ;  /* 0xffffff8f3e117836 */ /* 0x000fc60000000000 */
[----:B------:R-:W-:Y:S01]  /*23a0*/  IADD3 R26, P6, PT, R10, R2, RZ ;  /* 0x000000020a1a7210 */ /* 0x000fe20007fde0ff */
[----:B------:R-:W-:Y:S01]  /*23b0*/  IMAD R16, R4, 0x70, RZ ;  /* 0x0000007004107824 */ /* 0x000fe200078e02ff */
[----:B------:R-:W-:Y:S02]  /*23c0*/  ISETP.GE.U32.AND P0, PT, R17, 0x7fffff10, PT ;  /* 0x7fffff101100780c */ /* 0x000fe40003f06070 */
[----:B------:R-:W-:Y:S01]  /*23d0*/  PRMT R14, RZ, 0x7610, R14 ;  /* 0x00007610ff0e7816 */ /* 0x000fe2000000000e */
[----:B------:R-:W-:Y:S01]  /*23e0*/  STL [R1+0x82c], R26 ;  /* 0x00082c1a01007387 */ /* 0x000fe20000100800 */
[----:B-1----:R-:W-:Y:S01]  /*23f0*/  LEA.HI.X.SX32 R7, R10, R3, 0x1, P6 ;  /* 0x000000030a077211 */ /* 0x002fe200030f0eff */
[----:B------:R-:W-:-:S05]  /*2400*/  @!P5 IMAD.MOV.U32 R6, RZ, RZ, R26 ;  /* 0x000000ffff06d224 */ /* 0x000fca00078e001a */
[----:B------:R0:W2:Y:S01]  /*2410*/  @!P5 LDG.E.U8 R14, desc[UR14][R6.64] ;  /* 0x0000000e060ed981 */ /* 0x0000a2000c1e1100 */
[----:B------:R-:W-:-:S03]  /*2420*/  PRMT R24, RZ, 0x7610, R24 ;  /* 0x00007610ff187816 */ /* 0x000fc60000000018 */
[----:B---3--:R1:W-:Y:S02]  /*2430*/  STL [R1+0x19c], R18 ;  /* 0x00019c1201007387 */ /* 0x0083e40000100800 */
[----:B-1----:R-:W-:-:S04]  /*2440*/  IADD3 R18, P6, PT, R16, R2, RZ ;  /* 0x0000000210127210 */ /* 0x002fc80007fde0ff */
[----:B------:R-:W-:Y:S01]  /*2450*/  LEA.HI.X.SX32 R16, R16, R3, 0x1, P6 ;  /* 0x0000000310107211 */ /* 0x000fe200030f0eff */
[----:B------:R1:W-:Y:S01]  /*2460*/  STL [R1+0x828], R7 ;  /* 0x0008280701007387 */ /* 0x0003e20000100800 */
[----:B0-----:R-:W-:-:S03]  /*2470*/  @!P0 IMAD.MOV.U32 R6, RZ, RZ, R18 ;  /* 0x000000ffff068224 */ /* 0x001fc600078e0012 */
[----:B-1----:R-:W-:-:S05]  /*2480*/  @!P0 IMAD.MOV.U32 R7, RZ, RZ, R16 ;  /* 0x000000ffff078224 */ /* 0x002fca00078e0010 */
[----:B------:R0:W3:Y:S01]  /*2490*/  @!P0 LDG.E.U8 R24, desc[UR14][R6.64] ;  /* 0x0000000e06188981 */ /* 0x0000e2000c1e1100 */
[----:B------:R-:W-:-:S03]  /*24a0*/  VIADD R17, R62, 0xfffffff6 ;  /* 0xfffffff63e117836 */ /* 0x000fc60000000000 */
[----:B------:R1:W-:Y:S02]  /*24b0*/  STL [R1+0x8dc], R18 ;  /* 0x0008dc1201007387 */ /* 0x0003e40000100800 */
[----:B------:R-:W-:Y:S01]  /*24c0*/  ISETP.GE.U32.AND P4, PT, R17, 0x7fffff77, PT ;  /* 0x7fffff771100780c */ /* 0x000fe20003f86070 */
[----:B------:R-:W-:Y:S01]  /*24d0*/  IMAD R17, R4, 0x78, RZ ;  /* 0x0000007804117824 */ /* 0x000fe200078e02ff */
[----:B------:R-:W4:Y:S04]  /*24e0*/  LDL.LU R26, [R1+0xab4] ;  /* 0x000ab400011a7983 */ /* 0x000f280000300800 */
[----:B------:R-:W-:Y:S04]  /*24f0*/  STL [R1+0x868], R16 ;  /* 0x0008681001007387 */ /* 0x000fe80000100800 */
[----:B--2---:R2:W-:Y:S04]  /*2500*/  STL [R1+0x1dc], R14 ;  /* 0x0001dc0e01007387 */ /* 0x0045e80000100800 */
[----:B-1----:R-:W4:Y:S01]  /*2510*/  LDL.LU R18, [R1+0xab0] ;  /* 0x000ab00001127983 */ /* 0x002f220000300800 */
[----:B--2---:R-:W-:-:S04]  /*2520*/  IADD3 R14, P6, PT, R17, R2, RZ ;  /* 0x00000002110e7210 */ /* 0x004fc80007fde0ff */
[----:B0-----:R-:W-:Y:S01]  /*2530*/  LEA.HI.X.SX32 R6, R17, R3, 0x1, P6 ;  /* 0x0000000311067211 */ /* 0x001fe200030f0eff */
[----:B------:R-:W-:-:S05]  /*2540*/  IMAD.MOV.U32 R7, RZ, RZ, R14 ;  /* 0x000000ffff077224 */ /* 0x000fca00078e000e */
[-C--:B------:R-:W-:Y:S02]  /*2550*/  @!P2 LOP3.LUT R7, R7, R6.reuse, RZ, 0x3c, !PT ;  /* 0x000000060707a212 */ /* 0x080fe400078e3cff */
[----:B------:R-:W-:Y:S01]  /*2560*/  PRMT R17, RZ, 0x7610, R17 ;  /* 0x00007610ff117816 */ /* 0x000fe20000000011 */
[----:B---3--:R0:W-:Y:S04]  /*2570*/  STL [R1+0x224], R24 ;  /* 0x0002241801007387 */ /* 0x0081e80000100800 */
[----:B0-----:R-:W2:Y:S04]  /*2580*/  LDL.LU R24, [R1+0xaac] ;  /* 0x000aac0001187983 */ /* 0x001ea80000300800 */
[----:B------:R-:W-:Y:S04]  /*2590*/  STL [R1+0x8e4], R14 ;  /* 0x0008e40e01007387 */ /* 0x000fe80000100800 */
[----:B------:R0:W-:Y:S02]  /*25a0*/  STL [R1+0x8e0], R6 ;  /* 0x0008e00601007387 */ /* 0x0001e40000100800 */
[----:B0-----:R-:W-:-:S04]  /*25b0*/  @!P2 LOP3.LUT R6, R7, R6, RZ, 0x3c, !PT ;  /* 0x000000060706a212 */ /* 0x001fc800078e3cff */
[----:B------:R-:W-:-:S05]  /*25c0*/  @!P2 LOP3.LUT R7, R7, R6, RZ, 0x3c, !PT ;  /* 0x000000060707a212 */ /* 0x000fca00078e3cff */
[----:B------:R0:W3:Y:S01]  /*25d0*/  @!P2 LDG.E.U8 R17, desc[UR14][R6.64] ;  /* 0x0000000e0611a981 */ /* 0x0000e2000c1e1100 */
[----:B------:R-:W-:-:S05]  /*25e0*/  VIADD R10, R62, 0xffffffee ;  /* 0xffffffee3e0a7836 */ /* 0x000fca0000000000 */
[----:B------:R-:W-:Y:S01]  /*25f0*/  ISETP.GE.U32.AND P5, PT, R10, 0x7fffff6f, PT ;  /* 0x7fffff6f0a00780c */ /* 0x000fe20003fa6070 */
[----:B------:R-:W-:-:S05]  /*2600*/  IMAD R10, R4, 0x9, RZ ;  /* 0x00000009040a7824 */ /* 0x000fca00078e02ff */
[----:B------:R-:W-:Y:S01]  /*2610*/  IADD3 R14, P6, PT, R10, R2, RZ ;  /* 0x000000020a0e7210 */ /* 0x000fe20007fde0ff */
[----:B------:R-:W-:-:S03]  /*2620*/  VIADD R16, R62, 0xffffffe6 ;  /* 0xffffffe63e107836 */ /* 0x000fc60000000000 */
[----:B0-----:R-:W-:Y:S02]  /*2630*/  LEA.HI.X.SX32 R6, R10, R3, 0x1, P6 ;  /* 0x000000030a067211 */ /* 0x001fe400030f0eff */
[----:B------:R-:W-:Y:S01]  /*2640*/  PRMT R10, RZ, 0x7610, R10 ;  /* 0x00007610ff0a7816 */ /* 0x000fe2000000000a */
[----:B------:R-:W-:Y:S01]  /*2650*/  STL [R1+0x134], R14 ;  /* 0x0001340e01007387 */ /* 0x000fe20000100800 */
[----:B------:R-:W-:Y:S01]  /*2660*/  ISETP.GE.U32.AND P0, PT, R16, 0x7fffff67, PT ;  /* 0x7fffff671000780c */ /* 0x000fe20003f06070 */
[C---:B------:R-:W-:Y:S02]  /*2670*/  VIADD R16, R62.reuse, 0xffffffde ;  /* 0xffffffde3e107836 */ /* 0x040fe40000000000 */
[----:B---3--:R0:W-:Y:S04]  /*2680*/  STL [R1+0x1e8], R17 ;  /* 0x0001e81101007387 */ /* 0x0081e80000100800 */
[----:B------:R-:W-:Y:S01]  /*2690*/  STL.S16 [R1+0x1e4], R10 ;  /* 0x0001e40a01007387 */ /* 0x000fe20000100600 */
[----:B0-----:R-:W-:-:S03]  /*26a0*/  VIADD R17, R62, 0xffffffd6 ;  /* 0xffffffd63e117836 */ /* 0x001fc60000000000 */
        /* <DEDUP_REMOVED lines=18> */
[----:B-1----:R-:W-:-:S04]  /*27d0*/  @!P5 LOP3.LUT R6, R7, R6, RZ, 0x3c, !PT ;  /* 0x000000060706d212 */ /* 0x002fc800078e3cff */
[----:B------:R-:W-:-:S05]  /*27e0*/  @!P5 LOP3.LUT R7, R7, R6, RZ, 0x3c, !PT ;  /* 0x000000060707d212 */ /* 0x000fca00078e3cff */
[----:B------:R1:W3:Y:S01]  /*27f0*/  @!P5 LDG.E.U8 R8, desc[UR14][R6.64] ;  /* 0x0000000e0608d981 */ /* 0x0002e2000c1e1100 */
[----:B------:R-:W-:Y:S01]  /*2800*/  IMAD R10, R4, 0x19, RZ ;  /* 0x00000019040a7824 */ /* 0x000fe200078e02ff */
[----:B------:R-:W-:-:S04]  /*2810*/  ISETP.GE.U32.AND P4, PT, R17, 0x7fffff57, PT ;  /* 0x7fffff571100780c */ /* 0x000fc80003f86070 */
[-C--:B------:R-:W-:Y:S01]  /*2820*/  IADD3 R14, P6, PT, R10, R2.reuse, RZ ;  /* 0x000000020a0e7210 */ /* 0x080fe20007fde0ff */
[----:B0-----:R-:W-:Y:S02]  /*2830*/  VIADD R17, R62, 0xffffffce ;  /* 0xffffffce3e117836 */ /* 0x001fe40000000000 */
[----:B------:R-:W-:Y:S01]  /*2840*/  IMAD R16, R4, 0x21, RZ ;  /* 0x0000002104107824 */ /* 0x000fe200078e02ff */
[-C--:B------:R-:W-:Y:S01]  /*2850*/  LEA.HI.X.SX32 R62, R10, R3.reuse, 0x1, P6 ;  /* 0x000000030a3e7211 */ /* 0x080fe200030f0eff */
[----:B-1----:R-:W-:Y:S01]  /*2860*/  @!P0 IMAD.MOV.U32 R6, RZ, RZ, R14 ;  /* 0x000000ffff068224 */ /* 0x002fe200078e000e */
[----:B------:R-:W-:Y:S02]  /*2870*/  PRMT R12, RZ, 0x7610, R12 ;  /* 0x00007610ff0c7816 */ /* 0x000fe4000000000c */
[C---:B------:R-:W-:Y:S01]  /*2880*/  IADD3 R10, P6, PT, R16.reuse, R2, RZ ;  /* 0x00000002100a7210 */ /* 0x040fe20007fde0ff */
[----:B------:R-:W-:Y:S01]  /*2890*/  @!P0 IMAD.MOV.U32 R7, RZ, RZ, R62 ;  /* 0x000000ffff078224 */ /* 0x000fe200078e003e */
[----:B------:R-:W-:Y:S04]  /*28a0*/  STL [R1+0x5b4], R14 ;  /* 0x0005b40e01007387 */ /* 0x000fe80000100800 */
[----:B------:R0:W2:Y:S02]  /*28b0*/  @!P0 LDG.E.U8 R12, desc[UR14][R6.64] ;  /* 0x0000000e060c8981 */ /* 0x0000a4000c1e1100 */
[----:B0-----:R-:W-:Y:S01]  /*28c0*/  IMAD.MOV.U32 R7, RZ, RZ, R10 ;  /* 0x000000ffff077224 */ /* 0x001fe200078e000a */
[----:B------:R-:W-:-:S04]  /*28d0*/  LEA.HI.X.SX32 R6, R16, R3, 0x1, P6 ;  /* 0x0000000310067211 */ /* 0x000fc800030f0eff */
[-C--:B------:R-:W-:Y:S02]  /*28e0*/  @!P2 LOP3.LUT R7, R7, R6.reuse, RZ, 0x3c, !PT ;  /* 0x000000060707a212 */ /* 0x080fe400078e3cff */
[----:B------:R-:W-:Y:S01]  /*28f0*/  PRMT R0, RZ, 0x7610, R0 ;  /* 0x00007610ff007816 */ /* 0x000fe20000000000 */
[----:B---3--:R0:W-:Y:S04]  /*2900*/  STL [R1+0x220], R8 ;  /* 0x0002200801007387 */ /* 0x0081e80000100800 */
[----:B0-----:R-:W3:Y:S04]  /*2910*/  LDL.LU R8, [R1+0xaa8] ;  /* 0x000aa80001087983 */ /* 0x001ee80000300800 */
[----:B------:R0:W-:Y:S04]  /*2920*/  STL [R1+0x5b0], R62 ;  /* 0x0005b03e01007387 */ /* 0x0001e80000100800 */
[----:B------:R-:W3:Y:S04]  /*2930*/  LDL.LU R14, [R1+0xaa4] ;  /* 0x000aa400010e7983 */ /* 0x000ee80000300800 */
[----:B------:R-:W-:Y:S01]  /*2940*/  STL [R1+0x5f4], R10 ;  /* 0x0005f40a01007387 */ /* 0x000fe20000100800 */
[----:B0-----:R-:W0:Y:S03]  /*2950*/  LDC R62, c[0x0][0x3a0] ;  /* 0x0000e800ff3e7b82 */ /* 0x001e260000000800 */
[----:B------:R1:W-:Y:S02]  /*2960*/  STL [R1+0x5f0], R6 ;  /* 0x0005f00601007387 */ /* 0x0003e40000100800 */
[----:B-1----:R-:W-:-:S04]  /*2970*/  @!P2 LOP3.LUT R6, R7, R6, RZ, 0x3c, !PT ;  /* 0x000000060706a212 */ /* 0x002fc800078e3cff */
[----:B------:R-:W-:-:S05]  /*2980*/  @!P2 LOP3.LUT R7, R7, R6, RZ, 0x3c, !PT ;  /* 0x000000060707a212 */ /* 0x000fca00078e3cff */
[----:B------:R1:W3:Y:S01]  /*2990*/  @!P2 LDG.E.U8 R0, desc[UR14][R6.64] ;  /* 0x0000000e0600a981 */ /* 0x0002e2000c1e1100 */
[----:B------:R-:W-:-:S03]  /*29a0*/  IMAD R10, R4, 0x29, RZ ;  /* 0x00000029040a7824 */ /* 0x000fc600078e02ff */
[----:B--2---:R2:W-:Y:S01]  /*29b0*/  STL [R1+0x21c], R12 ;  /* 0x00021c0c01007387 */ /* 0x0045e20000100800 */
[----:B------:R-:W-:Y:S01]  /*29c0*/  ISETP.GE.U32.AND P5, PT, R17, 0x7fffff4f, PT ;  /* 0x7fffff4f1100780c */ /* 0x000fe20003fa6070 */
[----:B0-----:R-:W-:Y:S01]  /*29d0*/  VIADD R17, R62, 0xffffffc6 ;  /* 0xffffffc63e117836 */ /* 0x001fe20000000000 */
[----:B--2---:R-:W-:-:S04]  /*29e0*/  IADD3 R12, P6, PT, R10, R2, RZ ;  /* 0x000000020a0c7210 */ /* 0x004fc80007fde0ff */
[----:B-1----:R-:W-:Y:S02]  /*29f0*/  LEA.HI.X.SX32 R6, R10, R3, 0x1, P6 ;  /* 0x000000030a067211 */ /* 0x002fe400030f0eff */
[----:B------:R-:W-:Y:S01]  /*2a00*/  PRMT R10, RZ, 0x7610, R10 ;  /* 0x00007610ff0a7816 */ /* 0x000fe2000000000a */
[C---:B------:R-:W-:Y:S01]  /*2a10*/  VIADD R16, R62.reuse, 0xffffffbe ;  /* 0xffffffbe3e107836 */ /* 0x040fe20000000000 */
[----:B------:R-:W-:Y:S01]  /*2a20*/  ISETP.GE.U32.AND P0, PT, R17, 0x7fffff47, PT ;  /* 0x7fffff471100780c */ /* 0x000fe20003f06070 */
[----:B------:R-:W-:Y:S01]  /*2a30*/  VIADD R17, R62, 0xffffffb6 ;  /* 0xffffffb63e117836 */ /* 0x000fe20000000000 */
[----:B---3--:R0:W-:Y:S04]  /*2a40*/  STL [R1+0x240], R0 ;  /* 0x0002400001007387 */ /* 0x0081e80000100800 */
        /* <DEDUP_REMOVED lines=17> */
[----:B------:R-:W-:Y:S01]  /*2b60*/  IMAD R10, R4, 0x39, RZ ;  /* 0x00000039040a7824 */ /* 0x000fe200078e02ff */
        /* <DEDUP_REMOVED lines=8> */
[----:B------:R-:W-:Y:S02]  /*2bf0*/  IADD3 R12, P6, PT, R10, R2, RZ ;  /* 0x000000020a0c7210 */ /* 0x000fe40007fde0ff */
[----:B------:R-:W-:Y:S01]  /*2c00*/  ISETP.GE.U32.AND P4, PT, R17, 0x7fffff37, PT ;  /* 0x7fffff371100780c */ /* 0x000fe20003f86070 */
[----:B0-----:R-:W-:Y:S01]  /*2c10*/  VIADD R17, R62, 0xffffffae ;  /* 0xffffffae3e117836 */ /* 0x001fe20000000000 */
[----:B------:R-:W-:Y:S01]  /*2c20*/  LEA.HI.X.SX32 R62, R10, R3, 0x1, P6 ;  /* 0x000000030a3e7211 */ /* 0x000fe200030f0eff */
[----:B-1----:R-:W-:-:S04]  /*2c30*/  @!P0 IMAD.MOV.U32 R6, RZ, RZ, R12 ;  /* 0x000000ffff068224 */ /* 0x002fc800078e000c */
[----:B------:R-:W-:-:S05]  /*2c40*/  @!P0 IMAD.MOV.U32 R7, RZ, RZ, R62 ;  /* 0x000000ffff078224 */ /* 0x000fca00078e003e */
[----:B------:R0:W2:Y:S04]  /*2c50*/  @!P0 LDG.E.U8 R15, desc[UR14][R6.64] ;  /* 0x0000000e060f8981 */ /* 0x0000a8000c1e1100 */
[----:B------:R-:W-:Y:S01]  /*2c60*/  STL [R1+0x6b4], R12 ;  /* 0x0006b40c01007387 */ /* 0x000fe20000100800 */
[----:B------:R-:W-:-:S05]  /*2c70*/  IMAD R16, R4, 0x41, RZ ;  /* 0x0000004104107824 */ /* 0x000fca00078e02ff */
[----:B------:R-:W-:-:S04]  /*2c80*/  IADD3 R10, P6, PT, R16, R2, RZ ;  /* 0x00000002100a7210 */ /* 0x000fc80007fde0ff */
[----:B0-----:R-:W-:Y:S02]  /*2c90*/  LEA.HI.X.SX32 R6, R16, R3, 0x1, P6 ;  /* 0x0000000310067211 */ /* 0x001fe400030f0eff */
[----:B------:R-:W-:Y:S02]  /*2ca0*/  PRMT R16, RZ, 0x7610, R16 ;  /* 0x00007610ff107816 */ /* 0x000fe40000000010 */
[----:B------:R-:W-:Y:S01]  /*2cb0*/  ISETP.GE.U32.AND P5, PT, R17, 0x7fffff2f, PT ;  /* 0x7fffff2f1100780c */ /* 0x000fe20003fa6070 */
[----:B---3--:R0:W-:Y:S04]  /*2cc0*/  STL [R1+0x27c], R13 ;  /* 0x00027c0d01007387 */ /* 0x0081e80000100800 */
[----:B0-----:R-:W3:Y:S04]  /*2cd0*/  LDL.LU R13, [R1+0xa9c] ;  /* 0x000a9c00010d7983 */ /* 0x001ee80000300800 */
[----:B------:R0:W-:Y:S04]  /*2ce0*/  STL [R1+0x6b0], R62 ;  /* 0x0006b03e01007387 */ /* 0x0001e80000100800 */
[----:B------:R-:W3:Y:S01]  /*2cf0*/  LDL.LU R12, [R1+0xa98] ;  /* 0x000a9800010c7983 */ /* 0x000ee20000300800 */
[----:B0-----:R-:W0:Y:S03]  /*2d00*/  LDC R62, c[0x0][0x3a0] ;  /* 0x0000e800ff3e7b82 */ /* 0x001e260000000800 */
[----:B--2---:R1:W-:Y:S04]  /*2d10*/  STL [R1+0x2b8], R15 ;  /* 0x0002b80f01007387 */ /* 0x0043e80000100800 */
[----:B-1----:R-:W2:Y:S04]  /*2d20*/  LDL.LU R15, [R1+0xa94] ;  /* 0x000a9400010f7983 */ /* 0x002ea80000300800 */
[----:B------:R-:W-:Y:S04]  /*2d30*/  STL [R1+0x6f4], R10 ;  /* 0x0006f40a01007387 */ /* 0x000fe80000100800 */
[----:B------:R1:W-:Y:S04]  /*2d40*/  STL.S16 [R1+0x280], R16 ;  /* 0x0002801001007387 */ /* 0x0003e80000100600 */
[----:B------:R1:W-:Y:S01]  /*2d50*/  STL [R1+0x6f0], R6 ;  /* 0x0006f00601007387 */ /* 0x0003e20000100800 */
[----:B0-----:R-:W-:-:S02]  /*2d60*/  VIADD R17, R62, 0xffffffa6 ;  /* 0xffffffa63e117836 */ /* 0x001fc40000000000 */
[----:B-1----:R-:W-:Y:S02]  /*2d70*/  VIADD R16, R62, 0xffffff9e ;  /* 0xffffff9e3e107836 */ /* 0x002fe40000000000 */
[----:B------:R-:W2:Y:S01]  /*2d80*/  LDL R62, [R1+0x280] ;  /* 0x00028000013e7983 */ /* 0x000ea20000100800 */
[----:B------:R-:W-:-:S05]  /*2d90*/  IMAD.MOV.U32 R7, RZ, RZ, R10 ;  /* 0x000000ffff077224 */ /* 0x000fca00078e000a */
[----:B------:R-:W-:-:S04]  /*2da0*/  @!P2 LOP3.LUT R7, R7, R6, RZ, 0x3c, !PT ;  /* 0x000000060707a212 */ /* 0x000fc800078e3cff */
[----:B------:R-:W-:-:S04]  /*2db0*/  @!P2 LOP3.LUT R6, R7, R6, RZ, 0x3c, !PT ;  /* 0x000000060706a212 */ /* 0x000fc800078e3cff */
[----:B------:R-:W-:-:S05]  /*2dc0*/  @!P2 LOP3.LUT R7, R7, R6, RZ, 0x3c, !PT ;  /* 0x000000060707a212 */ /* 0x000fca00078e3cff */
[----:B--2---:R0:W2:Y:S01]  /*2dd0*/  @!P2 LDG.E.U8 R62, desc[UR14][R6.64] ;  /* 0x0000000e063ea981 */ /* 0x0040a2000c1e1100 */
[----:B------:R-:W-:Y:S01]  /*2de0*/  IMAD R10, R4, 0x49, RZ ;  /* 0x00000049040a7824 */ /* 0x000fe200078e02ff */
[----:B------:R-:W-:Y:S02]  /*2df0*/  ISETP.GE.U32.AND P0, PT, R17, 0x7fffff27, PT ;  /* 0x7fffff271100780c */ /* 0x000fe40003f06070 */
[----:B------:R-:W-:Y:S02]  /*2e00*/  PRMT R9, RZ, 0x7610, R9 ;  /* 0x00007610ff097816 */ /* 0x000fe40000000009 */
[----:B------:R-:W-:-:S05]  /*2e10*/  IADD3 R17, P6, PT, R10, R2, RZ ;  /* 0x000000020a117210 */ /* 0x000fca0007fde0ff */
[----:B0-----:R-:W-:Y:S01]  /*2e20*/  IMAD.MOV.U32 R7, RZ, RZ, R17 ;  /* 0x000000ffff077224 */ /* 0x001fe200078e0011 */
[----:B--2---:R0:W-:Y:S02]  /*2e30*/  @!P2 STL [R1+0x280], R62 ;  /* 0x0002803e0100a387 */ /* 0x0041e40000100800 */
[----:B0-----:R-:W0:Y:S02]  /*2e40*/  LDC R62, c[0x0][0x3a0] ;  /* 0x0000e800ff3e7b82 */ /* 0x001e240000000800 */
[----:B------:R0:W-:Y:S04]  /*2e50*/  STL [R1+0x734], R17 ;  /* 0x0007341101007387 */ /* 0x0001e80000100800 */
[----:B------:R-:W-:Y:S01]  /*2e60*/  STL.S16 [R1+0x2b4], R9 ;  /* 0x0002b40901007387 */ /* 0x000fe20000100600 */
[----:B0-----:R-:W-:-:S03]  /*2e70*/  VIADD R17, R62, 0xffffff96 ;  /* 0xffffff963e117836 */ /* 0x001fc60000000000 */
[----:B------:R-:W2:Y:S01]  /*2e80*/  LDL R62, [R1+0x2b4] ;  /* 0x0002b400013e7983 */ /* 0x000ea20000100800 */
[----:B------:R-:W-:-:S04]  /*2e90*/  LEA.HI.X.SX32 R6, R10, R3, 0x1, P6 ;  /* 0x000000030a067211 */ /* 0x000fc800030f0eff */
[-C--:B------:R-:W-:Y:S01]  /*2ea0*/  @!P4 LOP3.LUT R7, R7, R6.reuse, RZ, 0x3c, !PT ;  /* 0x000000060707c212 */ /* 0x080fe200078e3cff */
[----:B------:R0:W-:Y:S03]  /*2eb0*/  STL [R1+0x730], R6 ;  /* 0x0007300601007387 */ /* 0x0001e60000100800 */
[----:B0-----:R-:W-:-:S04]  /*2ec0*/  @!P4 LOP3.LUT R6, R7, R6, RZ, 0x3c, !PT ;  /* 0x000000060706c212 */ /* 0x001fc800078e3cff */
[----:B------:R-:W-:-:S05]  /*2ed0*/  @!P4 LOP3.LUT R7, R7, R6, RZ, 0x3c, !PT ;  /* 0x000000060707c212 */ /* 0x000fca00078e3cff */
[----:B--2---:R0:W2:Y:S01]  /*2ee0*/  @!P4 LDG.E.U8 R62, desc[UR14][R6.64] ;  /* 0x0000000e063ec981 */ /* 0x0040a2000c1e1100 */
[----:B------:R-:W-:Y:S01]  /*2ef0*/  ISETP.GE.U32.AND P2, PT, R16, 0x7fffff1f, PT ;  /* 0x7fffff1f1000780c */ /* 0x000fe20003f46070 */
[----:B------:R-:W-:-:S05]  /*2f00*/  IMAD R16, R4, 0x51, RZ ;  /* 0x0000005104107824 */ /* 0x000fca00078e02ff */
[----:B------:R-:W-:-:S04]  /*2f10*/  IADD3 R9, P6, PT, R16, R2, RZ ;  /* 0x0000000210097210 */ /* 0x000fc80007fde0ff */
[----:B0-----:R-:W-:Y:S01]  /*2f20*/  LEA.HI.X.SX32 R6, R16, R3, 0x1, P6 ;  /* 0x0000000310067211 */ /* 0x001fe200030f0eff */
[----:B------:R-:W-:-:S05]  /*2f30*/  IMAD.MOV.U32 R7, RZ, RZ, R9 ;  /* 0x000000ffff077224 */ /* 0x000fca00078e0009 */
[-C--:B------:R-:W-:Y:S02]  /*2f40*/  @!P5 LOP3.LUT R7, R7, R6.reuse, RZ, 0x3c, !PT ;  /* 0x000000060707d212 */ /* 0x080fe400078e3cff */
[----:B------:R-:W-:Y:S01]  /*2f50*/  PRMT R19, RZ, 0x7610, R19 ;  /* 0x00007610ff137816 */ /* 0x000fe20000000013 */
[----:B--2---:R0:W-:Y:S04]  /*2f60*/  @!P4 STL [R1+0x2b4], R62 ;  /* 0x0002b43e0100c387 */ /* 0x0041e80000100800 */
[----:B------:R-:W-:Y:S04]  /*2f70*/  STL [R1+0x774], R9 ;  /* 0x0007740901007387 */ /* 0x000fe80000100800 */
[----:B------:R1:W-:Y:S01]  /*2f80*/  STL [R1+0x770], R6 ;  /* 0x0007700601007387 */ /* 0x0003e20000100800 */
[----:B0-----:R-:W0:Y:S01]  /*2f90*/  LDC R62, c[0x0][0x3a0] ;  /* 0x0000e800ff3e7b82 */ /* 0x001e220000000800 */
[----:B-1----:R-:W-:-:S04]  /*2fa0*/  @!P5 LOP3.LUT R6, R7, R6, RZ, 0x3c, !PT ;  /* 0x000000060706d212 */ /* 0x002fc800078e3cff */
[----:B------:R-:W-:-:S05]  /*2fb0*/  @!P5 LOP3.LUT R7, R7, R6, RZ, 0x3c, !PT ;  /* 0x000000060707d212 */ /* 0x000fca00078e3cff */
[----:B------:R1:W2:Y:S01]  /*2fc0*/  @!P5 LDG.E.U8 R19, desc[UR14][R6.64] ;  /* 0x0000000e0613d981 */ /* 0x0002a2000c1e1100 */
[----:B------:R-:W-:Y:S01]  /*2fd0*/  IMAD R10, R4, 0x59, RZ ;  /* 0x00000059040a7824 */ /* 0x000fe200078e02ff */
[----:B------:R-:W-:-:S04]  /*2fe0*/  ISETP.GE.U32.AND P4, PT, R17, 0x7fffff17, PT ;  /* 0x7fffff171100780c */ /* 0x000fc80003f86070 */
[----:B------:R-:W-:Y:S01]  /*2ff0*/  IADD3 R9, P6, PT, R10, R2, RZ ;  /* 0x000000020a097210 */ /* 0x000fe20007fde0ff */
[----:B0-----:R-:W-:-:S03]  /*3000*/  VIADD R17, R62, 0xffffff8e ;  /* 0xffffff8e3e117836 */ /* 0x001fc60000000000 */
[----:B------:R-:W-:Y:S01]  /*3010*/  LEA.HI.X.SX32 R62, R10, R3, 0x1, P6 ;  /* 0x000000030a3e7211 */ /* 0x000fe200030f0eff */
[----:B------:R-:W-:Y:S04]  /*3020*/  STL [R1+0x7b4], R9 ;  /* 0x0007b40901007387 */ /* 0x000fe80000100800 */
[----:B-1----:R-:W-:Y:S01]  /*3030*/  @!P0 IMAD.MOV.U32 R7, RZ, RZ, R62 ;  /* 0x000000ffff078224 */ /* 0x002fe200078e003e */
[----:B------:R-:W-:Y:S01]  /*3040*/  PRMT R20, RZ, 0x7610, R20 ;  /* 0x00007610ff147816 */ /* 0x000fe20000000014 */
[----:B------:R-:W-:Y:S02]  /*3050*/  IMAD R16, R4, 0x61, RZ ;  /* 0x0000006104107824 */ /* 0x000fe400078e02ff */
[----:B------:R-:W-:-:S03]  /*3060*/  @!P0 IMAD.MOV.U32 R6, RZ, RZ, R9 ;  /* 0x000000ffff068224 */ /* 0x000fc600078e0009 */
[C---:B------:R-:W-:Y:S02]  /*3070*/  IADD3 R10, P6, PT, R16.reuse, R2, RZ ;  /* 0x00000002100a7210 */ /* 0x040fe40007fde0ff */
[----:B------:R0:W3:Y:S01]  /*3080*/  @!P0 LDG.E.U8 R20, desc[UR14][R6.64] ;  /* 0x0000000e06148981 */ /* 0x0000e2000c1e1100 */
[----:B------:R-:W-:Y:S02]  /*3090*/  ISETP.GE.U32.AND P5, PT, R17, 0x7fffff0f, PT ;  /* 0x7fffff0f1100780c */ /* 0x000fe40003fa6070 */
[----:B------:R-:W-:Y:S01]  /*30a0*/  LEA.HI.X.SX32 R17, R16, R3, 0x1, P6 ;  /* 0x0000000310117211 */ /* 0x000fe200030f0eff */
[----:B0-----:R-:W-:Y:S01]  /*30b0*/  IMAD.MOV.U32 R7, RZ, RZ, R10 ;  /* 0x000000ffff077224 */ /* 0x001fe200078e000a */
[----:B------:R-:W-:Y:S01]  /*30c0*/  PRMT R16, RZ, 0x7610, R16 ;  /* 0x00007610ff107816 */ /* 0x000fe20000000010 */
[----:B--2---:R0:W-:Y:S04]  /*30d0*/  STL [R1+0x2fc], R19 ;  /* 0x0002fc1301007387 */ /* 0x0041e80000100800 */
[----:B0-----:R-:W2:Y:S04]  /*30e0*/  LDL.LU R19, [R1+0xa90] ;  /* 0x000a900001137983 */ /* 0x001ea80000300800 */
[----:B------:R0:W-:Y:S04]  /*30f0*/  STL [R1+0x7b0], R62 ;  /* 0x0007b03e01007387 */ /* 0x0001e80000100800 */
[----:B------:R-:W2:Y:S01]  /*3100*/  LDL.LU R9, [R1+0xa8c] ;  /* 0x000a8c0001097983 */ /* 0x000ea20000300800 */
[----:B0-----:R-:W0:Y:S02]  /*3110*/  LDC R62, c[0x0][0x3a0] ;  /* 0x0000e800ff3e7b82 */ /* 0x001e240000000800 */
[----:B0-----:R-:W-:-:S05]  /*3120*/  VIADD R6, R62, 0xffffff86 ;  /* 0xffffff863e067836 */ /* 0x001fca0000000000 */
[----:B------:R-:W-:Y:S01]  /*3130*/  ISETP.GE.U32.AND P0, PT, R6, 0x7fffff07, PT ;  /* 0x7fffff070600780c */ /* 0x000fe20003f06070 */
[----:B------:R-:W-:-:S05]  /*3140*/  IMAD.MOV.U32 R6, RZ, RZ, R17 ;  /* 0x000000ffff067224 */ /* 0x000fca00078e0011 */
[----:B------:R-:W-:-:S04]  /*3150*/  @!P2 LOP3.LUT R7, R7, R6, RZ, 0x3c, !PT ;  /* 0x000000060707a212 */ /* 0x000fc800078e3cff */
[----:B------:R-:W-:-:S04]  /*3160*/  @!P2 LOP3.LUT R6, R7, R6, RZ, 0x3c, !PT ;  /* 0x000000060706a212 */ /* 0x000fc800078e3cff */
[----:B------:R-:W-:-:S05]  /*3170*/  @!P2 LOP3.LUT R7, R7, R6, RZ, 0x3c, !PT ;  /* 0x000000060707a212 */ /* 0x000fca00078e3cff */
[----:B------:R0:W2:Y:S04]  /*3180*/  @!P2 LDG.E.U8 R16, desc[UR14][R6.64] ;  /* 0x0000000e0610a981 */ /* 0x0000a8000c1e1100 */
[----:B------:R1:W-:Y:S04]  /*3190*/  STL [R1+0x7f4], R10 ;  /* 0x0007f40a01007387 */ /* 0x0003e80000100800 */
[----:B------:R0:W-:Y:S01]  /*31a0*/  STL [R1+0x7f0], R17 ;  /* 0x0007f01101007387 */ /* 0x0001e20000100800 */
[----:B-1----:R-:W-:-:S03]  /*31b0*/  IMAD R10, R4, 0x69, RZ ;  /* 0x00000069040a7824 */ /* 0x002fc600078e02ff */
[----:B---3--:R1:W-:Y:S01]  /*31c0*/  STL [R1+0x2d4], R20 ;  /* 0x0002d41401007387 */ /* 0x0083e20000100800 */
[----:B0-----:R-:W-:Y:S01]  /*31d0*/  VIADD R17, R62, 0xfffffffe ;  /* 0xfffffffe3e117836 */ /* 0x001fe20000000000 */
[----:B-1----:R-:W-:-:S04]  /*31e0*/  IADD3 R20, P6, PT, R10, R2, RZ ;  /* 0x000000020a147210 */ /* 0x002fc80007fde0ff */
[----:B------:R-:W-:Y:S02]  /*31f0*/  LEA.HI.X.SX32 R6, R10, R3, 0x1, P6 ;  /* 0x000000030a067211 */ /* 0x000fe400030f0eff */
[----:B------:R-:W-:Y:S01]  /*3200*/  PRMT R10, RZ, 0x7610, R10 ;  /* 0x00007610ff0a7816 */ /* 0x000fe2000000000a */
[----:B------:R-:W-:Y:S01]  /*3210*/  STL [R1+0x834], R20 ;  /* 0x0008341401007387 */ /* 0x000fe20000100800 */
[----:B------:R-:W-:Y:S01]  /*3220*/  ISETP.GE.U32.AND P2, PT, R17, 0x7fffff7f, PT ;  /* 0x7fffff7f1100780c */ /* 0x000fe20003f46070 */
[----:B------:R-:W-:Y:S02]  /*3230*/  VIADD R17, R62, 0xfffffffd ;  /* 0xfffffffd3e117836 */ /* 0x000fe40000000000 */
[----:B--2---:R-:W-:Y:S04]  /*3240*/  STL [R1+0x2d0], R16 ;  /* 0x0002d01001007387 */ /* 0x004fe80000100800 */
[----:B------:R-:W-:Y:S04]  /*3250*/  STL.S16 [R1+0x2c0], R10 ;  /* 0x0002c00a01007387 */ /* 0x000fe80000100600 */
[----:B------:R-:W2:Y:S01]  /*3260*/  LDL R62, [R1+0x2c0] ;  /* 0x0002c000013e7983 */ /* 0x000ea20000100800 */
[----:B------:R-:W-:-:S05]  /*3270*/  IMAD.MOV.U32 R7, RZ, RZ, R20 ;  /* 0x000000ffff077224 */ /* 0x000fca00078e0014 */
[-C--:B------:R-:W-:Y:S01]  /*3280*/  @!P4 LOP3.LUT R7, R7, R6.reuse, RZ, 0x3c, !PT ;  /* 0x000000060707c212 */ /* 0x080fe200078e3cff */
[----:B------:R0:W-:Y:S03]  /*3290*/  STL [R1+0x830], R6 ;  /* 0x0008300601007387 */ /* 0x0001e60000100800 */
[----:B0-----:R-:W-:-:S04]  /*32a0*/  @!P4 LOP3.LUT R6, R7, R6, RZ, 0x3c, !PT ;  /* 0x000000060706c212 */ /* 0x001fc800078e3cff */
[----:B------:R-:W-:-:S05]  /*32b0*/  @!P4 LOP3.LUT R7, R7, R6, RZ, 0x3c, !PT ;  /* 0x000000060707c212 */ /* 0x000fca00078e3cff */
[----:B--2---:R0:W2:Y:S01]  /*32c0*/  @!P4 LDG.E.U8 R62, desc[UR14][R6.64] ;  /* 0x0000000e063ec981 */ /* 0x0040a2000c1e1100 */
[----:B------:R-:W-:-:S05]  /*32d0*/  IMAD R16, R4, 0x71, RZ ;  /* 0x0000007104107824 */ /* 0x000fca00078e02ff */
[C---:B------:R-:W-:Y:S02]  /*32e0*/  IADD3 R20, P6, PT, R16.reuse, R2, RZ ;  /* 0x0000000210147210 */ /* 0x040fe40007fde0ff */
[----:B0-----:R-:W-:Y:S02]  /*32f0*/  PRMT R6, RZ, 0x7610, R6 ;  /* 0x00007610ff067816 */ /* 0x001fe40000000006 */
[----:B------:R-:W-:Y:S01]  /*3300*/  LEA.HI.X.SX32 R7, R16, R3, 0x1, P6 ;  /* 0x0000000310077211 */ /* 0x000fe200030f0eff */
[----:B--2---:R0:W-:Y:S02]  /*3310*/  @!P4 STL [R1+0x2c0], R62 ;  /* 0x0002c03e0100c387 */ /* 0x0041e40000100800 */
[----:B0-----:R-:W0:Y:S02]  /*3320*/  LDC R62, c[0x0][0x3a0] ;  /* 0x0000e800ff3e7b82 */ /* 0x001e240000000800 */
[----:B------:R-:W-:Y:S04]  /*3330*/  STL [R1+0x870], R20 ;  /* 0x0008701401007387 */ /* 0x000fe80000100800 */
[----:B------:R1:W-:Y:S04]  /*3340*/  STL.S16 [R1+0x2cc], R6 ;  /* 0x0002cc0601007387 */ /* 0x0003e80000100600 */
[----:B------:R2:W-:Y:S01]  /*3350*/  STL [R1+0x86c], R7 ;  /* 0x00086c0701007387 */ /* 0x0005e20000100800 */
[----:B0-----:R-:W-:-:S03]  /*3360*/  VIADD R16, R62, 0xfffffff5 ;  /* 0xfffffff53e107836 */ /* 0x001fc60000000000 */
[----:B------:R-:W3:Y:S01]  /*3370*/  LDL R62, [R1+0x2cc] ;  /* 0x0002cc00013e7983 */ /* 0x000ee20000100800 */
[----:B-1----:R-:W-:-:S03]  /*3380*/  @!P5 IMAD.MOV.U32 R6, RZ, RZ, R20 ;  /* 0x000000ffff06d224 */ /* 0x002fc600078e0014 */
[----:B------:R-:W2:Y:S04]  /*3390*/  LDL.LU R20, [R1+0xa88] ;  /* 0x000a880001147983 */ /* 0x000ea80000300800 */
[----:B---3--:R0:W3:Y:S01]  /*33a0*/  @!P5 LDG.E.U8 R62, desc[UR14][R6.64] ;  /* 0x0000000e063ed981 */ /* 0x0080e2000c1e1100 */
[----:B------:R-:W-:Y:S01]  /*33b0*/  IMAD R10, R4, 0x79, RZ ;  /* 0x00000079040a7824 */ /* 0x000fe200078e02ff */
[----:B------:R-:W-:-:S04]  /*33c0*/  ISETP.GE.U32.AND P4, PT, R17, 0x7fffff7e, PT ;  /* 0x7fffff7e1100780c */ /* 0x000fc80003f86070 */
[----:B------:R-:W-:-:S04]  /*33d0*/  IADD3 R17, P6, PT, R10, R2, RZ ;  /* 0x000000020a117210 */ /* 0x000fc80007fde0ff */
[----:B0-----:R-:W-:Y:S01]  /*33e0*/  LEA.HI.X.SX32 R6, R10, R3, 0x1, P6 ;  /* 0x000000030a067211 */ /* 0x001fe200030f0eff */
[----:B--2---:R-:W-:-:S05]  /*33f0*/  IMAD.MOV.U32 R7, RZ, RZ, R17 ;  /* 0x000000ffff077224 */ /* 0x004fca00078e0011 */
[-C--:B------:R-:W-:Y:S02]  /*3400*/  @!P0 LOP3.LUT R7, R7, R6.reuse, RZ, 0x3c, !PT ;  /* 0x0000000607078212 */ /* 0x080fe400078e3cff */
[----:B------:R-:W-:Y:S01]  /*3410*/  PRMT R69, RZ, 0x7610, R69 ;  /* 0x00007610ff457816 */ /* 0x000fe20000000045 */
[----:B---3--:R0:W-:Y:S02]  /*3420*/  @!P5 STL [R1+0x2cc], R62 ;  /* 0x0002cc3e0100d387 */ /* 0x0081e40000100800 */
[----:B0-----:R-:W0:Y:S02]  /*3430*/  LDC R62, c[0x0][0x3a0] ;  /* 0x0000e800ff3e7b82 */ /* 0x001e240000000800 */
[----:B------:R-:W-:Y:S04]  /*3440*/  STL [R1+0x8a8], R17 ;  /* 0x0008a81101007387 */ /* 0x000fe80000100800 */
[----:B------:R1:W-:Y:S02]  /*3450*/  STL [R1+0x8a4], R6 ;  /* 0x0008a40601007387 */ /* 0x0003e40000100800 */
[----:B-1----:R-:W-:-:S04]  /*3460*/  @!P0 LOP3.LUT R6, R7, R6, RZ, 0x3c, !PT ;  /* 0x0000000607068212 */ /* 0x002fc800078e3cff */
[----:B------:R-:W-:Y:S01]  /*3470*/  @!P0 LOP3.LUT R7, R7, R6, RZ, 0x3c, !PT ;  /* 0x0000000607078212 */ /* 0x000fe200078e3cff */
[----:B0-----:R-:W-:-:S04]  /*3480*/  VIADD R10, R62, 0xffffffed ;  /* 0xffffffed3e0a7836 */ /* 0x001fc80000000000 */
[----:B------:R0:W2:Y:S01]  /*3490*/  @!P0 LDG.E.U8 R69, desc[UR14][R6.64] ;  /* 0x0000000e06458981 */ /* 0x0000a2000c1e1100 */
[----:B------:R-:W-:Y:S02]  /*34a0*/  IADD3 R17, P6, PT, R2, R4, RZ ;  /* 0x0000000402117210 */ /* 0x000fe40007fde0ff */
[----:B------:R-:W-:Y:S02]  /*34b0*/  ISETP.GE.U32.AND P0, PT, R10, 0x7fffff6e, PT ;  /* 0x7fffff6e0a00780c */ /* 0x000fe40003f06070 */
[----:B------:R-:W-:Y:S01]  /*34c0*/  PRMT R10, RZ, 0x7610, R10 ;  /* 0x00007610ff0a7816 */ /* 0x000fe2000000000a */
[----:B------:R1:W-:Y:S01]  /*34d0*/  STL [R1+0xf4], R17 ;  /* 0x0000f41101007387 */ /* 0x0003e20000100800 */
[----:B0-----:R-:W-:-:S03]  /*34e0*/  IMAD.MOV.U32 R7, RZ, RZ, R17 ;  /* 0x000000ffff077224 */ /* 0x001fc600078e0011 */
[----:B------:R-:W-:Y:S01]  /*34f0*/  STL.S16 [R1+0x2c8], R10 ;  /* 0x0002c80a01007387 */ /* 0x000fe20000100600 */
[----:B-1----:R-:W-:-:S03]  /*3500*/  VIADD R17, R62, 0xffffffe5 ;  /* 0xffffffe53e117836 */ /* 0x002fc60000000000 */
[----:B------:R-:W3:Y:S01]  /*3510*/  LDL R62, [R1+0x2c8] ;  /* 0x0002c800013e7983 */ /* 0x000ee20000100800 */
[----:B------:R-:W-:-:S04]  /*3520*/  LEA.HI.X.SX32 R6, R4, R3, 0x1, P6 ;  /* 0x0000000304067211 */ /* 0x000fc800030f0eff */
[-C--:B------:R-:W-:Y:S01]  /*3530*/  @!P2 LOP3.LUT R7, R7, R6.reuse, RZ, 0x3c, !PT ;  /* 0x000000060707a212 */ /* 0x080fe200078e3cff */
[----:B------:R0:W-:Y:S03]  /*3540*/  STL [R1+0xf0], R6 ;  /* 0x0000f00601007387 */ /* 0x0001e60000100800 */
[----:B0-----:R-:W-:-:S04]  /*3550*/  @!P2 LOP3.LUT R6, R7, R6, RZ, 0x3c, !PT ;  /* 0x000000060706a212 */ /* 0x001fc800078e3cff */
[----:B------:R-:W-:-:S05]  /*3560*/  @!P2 LOP3.LUT R7, R7, R6, RZ, 0x3c, !PT ;  /* 0x000000060707a212 */ /* 0x000fca00078e3cff */
[----:B---3--:R0:W3:Y:S01]  /*3570*/  @!P2 LDG.E.U8 R62, desc[UR14][R6.64] ;  /* 0x0000000e063ea981 */ /* 0x0080e2000c1e1100 */
[----:B------:R-:W-:Y:S01]  /*3580*/  ISETP.GE.U32.AND P5, PT, R16, 0x7fffff76, PT ;  /* 0x7fffff761000780c */ /* 0x000fe20003fa6070 */
[----:B------:R-:W-:Y:S02]  /*3590*/  IMAD.SHL.U32 R16, R4, 0x2, RZ ;  /* 0x0000000204107824 */ /* 0x000fe400078e00ff */
[----:B--2---:R1:W-:Y:S03]  /*35a0*/  STL [R1+0x2bc], R69 ;  /* 0x0002bc4501007387 */ /* 0x0043e60000100800 */
[----:B-1----:R-:W-:-:S04]  /*35b0*/  IADD3 R69, P6, PT, R16, R2, RZ ;  /* 0x0000000210457210 */ /* 0x002fc80007fde0ff */
        /* <DEDUP_REMOVED lines=12> */
[----:B------:R1:W2:Y:S01]  /*3680*/  @!P4 LDG.E.U8 R22, desc[UR14][R6.64] ;  /* 0x0000000e0616c981 */ /* 0x0002a2000c1e1100 */
[----:B------:R-:W-:Y:S02]  /*3690*/  IADD3 R69, P6, PT, R10, R2, RZ ;  /* 0x000000020a457210 */ /* 0x000fe40007fde0ff */
[----:B------:R-:W-:Y:S01]  /*36a0*/  ISETP.GE.U32.AND P2, PT, R17, 0x7fffff66, PT ;  /* 0x7fffff661100780c */ /* 0x000fe20003f46070 */
[----:B0-----:R-:W-:Y:S01]  /*36b0*/  VIADD R17, R62, 0xffffffdd ;  /* 0xffffffdd3e117836 */ /* 0x001fe20000000000 */
[----:B------:R-:W-:Y:S01]  /*36c0*/  LEA.HI.X.SX32 R62, R10, R3, 0x1, P6 ;  /* 0x000000030a3e7211 */ /* 0x000fe200030f0eff */
[----:B-1----:R-:W-:-:S04]  /*36d0*/  @!P5 IMAD.MOV.U32 R6, RZ, RZ, R69 ;  /* 0x000000ffff06d224 */ /* 0x002fc800078e0045 */
[----:B------:R-:W-:-:S05]  /*36e0*/  @!P5 IMAD.MOV.U32 R7, RZ, RZ, R62 ;  /* 0x000000ffff07d224 */ /* 0x000fca00078e003e */
[----:B------:R0:W3:Y:S04]  /*36f0*/  @!P5 LDG.E.U8 R11, desc[UR14][R6.64] ;  /* 0x0000000e060bd981 */ /* 0x0000e8000c1e1100 */
[----:B------:R-:W-:Y:S01]  /*3700*/  STL [R1+0x13c], R69 ;  /* 0x00013c4501007387 */ /* 0x000fe20000100800 */
[----:B------:R-:W-:-:S05]  /*3710*/  IMAD R16, R4, 0x12, RZ ;  /* 0x0000001204107824 */ /* 0x000fca00078e02ff */
[----:B------:R-:W-:-:S05]  /*3720*/  IADD3 R10, P6, PT, R16, R2, RZ ;  /* 0x00000002100a7210 */ /* 0x000fca0007fde0ff */
[----:B0-----:R-:W-:Y:S01]  /*3730*/  IMAD.MOV.U32 R7, RZ, RZ, R10 ;  /* 0x000000ffff077224 */ /* 0x001fe200078e000a */
[----:B------:R-:W-:Y:S02]  /*3740*/  ISETP.GE.U32.AND P4, PT, R17, 0x7fffff5e, PT ;  /* 0x7fffff5e1100780c */ /* 0x000fe40003f86070 */
[----:B------:R-:W-:Y:S01]  /*3750*/  PRMT R17, RZ, 0x7610, R17 ;  /* 0x00007610ff117816 */ /* 0x000fe20000000011 */
[----:B--2---:R0:W-:Y:S04]  /*3760*/  STL [R1+0x2d8], R22 ;  /* 0x0002d81601007387 */ /* 0x0041e80000100800 */
[----:B0-----:R-:W2:Y:S04]  /*3770*/  LDL.LU R22, [R1+0xa84] ;  /* 0x000a840001167983 */ /* 0x001ea80000300800 */
[----:B------:R0:W-:Y:S04]  /*3780*/  STL [R1+0x138], R62 ;  /* 0x0001383e01007387 */ /* 0x0001e80000100800 */
[----:B------:R-:W2:Y:S01]  /*3790*/  LDL.LU R69, [R1+0xa80] ;  /* 0x000a800001457983 */ /* 0x000ea20000300800 */
[----:B0-----:R-:W0:Y:S03]  /*37a0*/  LDC R62, c[0x0][0x3a0] ;  /* 0x0000e800ff3e7b82 */ /* 0x001e260000000800 */
[----:B------:R-:W-:Y:S04]  /*37b0*/  STL [R1+0x17c], R10 ;  /* 0x00017c0a01007387 */ /* 0x000fe80000100800 */
[----:B---3--:R1:W-:Y:S02]  /*37c0*/  STL [R1+0x340], R11 ;  /* 0x0003400b01007387 */ /* 0x0083e40000100800 */
[----:B-1----:R-:W-:Y:S01]  /*37d0*/  LEA.HI.X.SX32 R11, R16, R3, 0x1, P6 ;  /* 0x00000003100b7211 */ /* 0x002fe200030f0eff */
[----:B0-----:R-:W-:-:S05]  /*37e0*/  VIADD R6, R62, 0xffffffd5 ;  /* 0xffffffd53e067836 */ /* 0x001fca0000000000 */
[----:B------:R-:W-:Y:S01]  /*37f0*/  ISETP.GE.U32.AND P5, PT, R6, 0x7fffff56, PT ;  /* 0x7fffff560600780c */ /* 0x000fe20003fa6070 */
[----:B------:R-:W-:-:S05]  /*3800*/  IMAD.MOV.U32 R6, RZ, RZ, R11 ;  /* 0x000000ffff067224 */ /* 0x000fca00078e000b */
[----:B------:R-:W-:-:S04]  /*3810*/  @!P0 LOP3.LUT R7, R7, R6, RZ, 0x3c, !PT ;  /* 0x0000000607078212 */ /* 0x000fc800078e3cff */
[----:B------:R-:W-:-:S04]  /*3820*/  @!P0 LOP3.LUT R6, R7, R6, RZ, 0x3c, !PT ;  /* 0x0000000607068212 */ /* 0x000fc800078e3cff */
[----:B------:R-:W-:-:S05]  /*3830*/  @!P0 LOP3.LUT R7, R7, R6, RZ, 0x3c, !PT ;  /* 0x0000000607078212 */ /* 0x000fca00078e3cff */
[----:B------:R0:W3:Y:S01]  /*3840*/  @!P0 LDG.E.U8 R17, desc[UR14][R6.64] ;  /* 0x0000000e06118981 */ /* 0x0000e2000c1e1100 */
[----:B------:R-:W-:-:S03]  /*3850*/  IMAD R10, R4, 0x1a, RZ ;  /* 0x0000001a040a7824 */ /* 0x000fc600078e02ff */
[----:B------:R1:W-:Y:S02]  /*3860*/  STL [R1+0x178], R11 ;  /* 0x0001780b01007387 */ /* 0x0003e40000100800 */
[----:B-1----:R-:W-:-:S04]  /*3870*/  IADD3 R11, P6, PT, R10, R2, RZ ;  /* 0x000000020a0b7210 */ /* 0x002fc80007fde0ff */
[----:B0-----:R-:W-:Y:S02]  /*3880*/  LEA.HI.X.SX32 R6, R10, R3, 0x1, P6 ;  /* 0x000000030a067211 */ /* 0x001fe400030f0eff */
[----:B------:R-:W-:Y:S01]  /*3890*/  PRMT R10, RZ, 0x7610, R10 ;  /* 0x00007610ff0a7816 */ /* 0x000fe2000000000a */
[----:B------:R-:W-:Y:S01]  /*38a0*/  STL [R1+0x5bc], R11 ;  /* 0x0005bc0b01007387 */ /* 0x000fe20000100800 */
[----:B------:R-:W-:-:S03]  /*38b0*/  VIADD R16, R62, 0xffffffcd ;  /* 0xffffffcd3e107836 */ /* 0x000fc60000000000 */
        /* <DEDUP_REMOVED lines=35> */
[----:B------:R-:W-:Y:S01]  /*3af0*/  LEA.HI.X.SX32 R16, R16, R3, 0x1, P6 ;  /* 0x0000000310107211 */ /* 0x000fe200030f0eff */
[----:B0-----:R-:W-:Y:S01]  /*3b00*/  IMAD.MOV.U32 R7, RZ, RZ, R10 ;  /* 0x000000ffff077224 */ /* 0x001fe200078e000a */
[----:B------:R-:W-:Y:S02]  /*3b10*/  PRMT R91, RZ, 0x7610, R91 ;  /* 0x00007610ff5b7816 */ /* 0x000fe4000000005b */
[----:B------:R-:W-:Y:S02]  /*3b20*/  ISETP.GE.U32.AND P4, PT, R17, 0x7fffff3e, PT ;  /* 0x7fffff3e1100780c */ /* 0x000fe40003f86070 */
[----:B------:R-:W-:Y:S01]  /*3b30*/  PRMT R92, RZ, 0x7610, R92 ;  /* 0x00007610ff5c7816 */ /* 0x000fe2000000005c */
[----:B---3--:R0:W-:Y:S04]  /*3b40*/  STL [R1+0x308], R5 ;  /* 0x0003080501007387 */ /* 0x0081e80000100800 */
[----:B0-----:R-:W3:Y:S04]  /*3b50*/  LDL.LU R5, [R1+0xa7c] ;  /* 0x000a7c0001057983 */ /* 0x001ee80000300800 */
[----:B------:R0:W-:Y:S04]  /*3b60*/  STL [R1+0x638], R62 ;  /* 0x0006383e01007387 */ /* 0x0001e80000100800 */
[----:B------:R-:W3:Y:S01]  /*3b70*/  LDL.LU R11, [R1+0xa78] ;  /* 0x000a7800010b7983 */ /* 0x000ee20000300800 */
[----:B0-----:R-:W0:Y:S03]  /*3b80*/  LDC R62, c[0x0][0x3a0] ;  /* 0x0000e800ff3e7b82 */ /* 0x001e260000000800 */
[----:B--2---:R-:W-:Y:S04]  /*3b90*/  STL [R1+0x33c], R21 ;  /* 0x00033c1501007387 */ /* 0x004fe80000100800 */
[----:B------:R1:W-:Y:S01]  /*3ba0*/  STL [R1+0x67c], R10 ;  /* 0x00067c0a01007387 */ /* 0x0003e20000100800 */
[----:B0-----:R-:W-:-:S05]  /*3bb0*/  VIADD R6, R62, 0xffffffb5 ;  /* 0xffffffb53e067836 */ /* 0x001fca0000000000 */
[----:B------:R-:W-:Y:S01]  /*3bc0*/  ISETP.GE.U32.AND P5, PT, R6, 0x7fffff36, PT ;  /* 0x7fffff360600780c */ /* 0x000fe20003fa6070 */
[----:B------:R-:W-:-:S05]  /*3bd0*/  IMAD.MOV.U32 R6, RZ, RZ, R16 ;  /* 0x000000ffff067224 */ /* 0x000fca00078e0010 */
[----:B------:R-:W-:-:S04]  /*3be0*/  @!P0 LOP3.LUT R7, R7, R6, RZ, 0x3c, !PT ;  /* 0x0000000607078212 */ /* 0x000fc800078e3cff */
[----:B------:R-:W-:Y:S01]  /*3bf0*/  @!P0 LOP3.LUT R6, R7, R6, RZ, 0x3c, !PT ;  /* 0x0000000607068212 */ /* 0x000fe200078e3cff */
[----:B-1----:R-:W-:-:S03]  /*3c00*/  IMAD R10, R4, 0x3a, RZ ;  /* 0x0000003a040a7824 */ /* 0x002fc600078e02ff */
[----:B------:R-:W-:Y:S02]  /*3c10*/  @!P0 LOP3.LUT R7, R7, R6, RZ, 0x3c, !PT ;  /* 0x0000000607078212 */ /* 0x000fe400078e3cff */
[----:B------:R-:W-:-:S03]  /*3c20*/  IADD3 R17, P6, PT, R10, R2, RZ ;  /* 0x000000020a117210 */ /* 0x000fc60007fde0ff */
[----:B------:R0:W2:Y:S04]  /*3c30*/  @!P0 LDG.E.U8 R91, desc[UR14][R6.64] ;  /* 0x0000000e065b8981 */ /* 0x0000a8000c1e1100 */
[----:B------:R-:W-:Y:S01]  /*3c40*/  STL [R1+0x678], R16 ;  /* 0x0006781001007387 */ /* 0x000fe20000100800 */
[----:B0-----:R-:W-:Y:S01]  /*3c50*/  IMAD.MOV.U32 R7, RZ, RZ, R17 ;  /* 0x000000ffff077224 */ /* 0x001fe200078e0011 */
[----:B------:R-:W-:Y:S02]  /*3c60*/  LEA.HI.X.SX32 R6, R10, R3, 0x1, P6 ;  /* 0x000000030a067211 */ /* 0x000fe400030f0eff */
[----:B------:R-:W-:Y:S02]  /*3c70*/  STL [R1+0x6bc], R17 ;  /* 0x0006bc1101007387 */ /* 0x000fe40000100800 */
[----:B------:R-:W-:-:S02]  /*3c80*/  @!P2 LOP3.LUT R7, R7, R6, RZ, 0x3c, !PT ;  /* 0x000000060707a212 */ /* 0x000fc400078e3cff */
[----:B------:R0:W-:Y:S02]  /*3c90*/  STL [R1+0x6b8], R6 ;  /* 0x0006b80601007387 */ /* 0x0001e40000100800 */
[----:B0-----:R-:W-:-:S04]  /*3ca0*/  @!P2 LOP3.LUT R6, R7, R6, RZ, 0x3c, !PT ;  /* 0x000000060706a212 */ /* 0x001fc800078e3cff */
[----:B------:R-:W-:-:S05]  /*3cb0*/  @!P2 LOP3.LUT R7, R7, R6, RZ, 0x3c, !PT ;  /* 0x000000060707a212 */ /* 0x000fca00078e3cff */
[----:B------:R0:W3:Y:S01]  /*3cc0*/  @!P2 LDG.E.U8 R92, desc[UR14][R6.64] ;  /* 0x0000000e065ca981 */ /* 0x0000e2000c1e1100 */
[----:B------:R-:W-:-:S05]  /*3cd0*/  VIADD R16, R62, 0xffffffad ;  /* 0xffffffad3e107836 */ /* 0x000fca0000000000 */
[----:B------:R-:W-:Y:S01]  /*3ce0*/  ISETP.GE.U32.AND P0, PT, R16, 0x7fffff2e, PT ;  /* 0x7fffff2e1000780c */ /* 0x000fe20003f06070 */
[C---:B------:R-:W-:Y:S02]  /*3cf0*/  IMAD R16, R4.reuse, 0x42, RZ ;  /* 0x0000004204107824 */ /* 0x040fe400078e02ff */
[----:B------:R-:W-:Y:S01]  /*3d00*/  IMAD R10, R4, 0x4a, RZ ;  /* 0x0000004a040a7824 */ /* 0x000fe200078e02ff */
[----:B--2---:R1:W-:Y:S02]  /*3d10*/  STL [R1+0x350], R91 ;  /* 0x0003505b01007387 */ /* 0x0043e40000100800 */
[----:B-1----:R-:W-:-:S04]  /*3d20*/  IADD3 R91, P6, PT, R16, R2, RZ ;  /* 0x00000002105b7210 */ /* 0x002fc80007fde0ff */
[----:B0-----:R-:W-:Y:S01]  /*3d30*/  LEA.HI.X.SX32 R6, R16, R3, 0x1, P6 ;  /* 0x0000000310067211 */ /* 0x001fe200030f0eff */
[----:B------:R-:W-:Y:S01]  /*3d40*/  IMAD.MOV.U32 R7, RZ, RZ, R91 ;  /* 0x000000ffff077224 */ /* 0x000fe200078e005b */
[----:B------:R0:W-:Y:S04]  /*3d50*/  STL [R1+0x6fc], R91 ;  /* 0x0006fc5b01007387 */ /* 0x0001e80000100800 */
[----:B------:R-:W-:Y:S01]  /*3d60*/  @!P4 LOP3.LUT R7, R7, R6, RZ, 0x3c, !PT ;  /* 0x000000060707c212 */ /* 0x000fe200078e3cff */
[----:B------:R1:W-:Y:S01]  /*3d70*/  STL [R1+0x6f8], R6 ;  /* 0x0006f80601007387 */ /* 0x0003e20000100800 */
[----:B0-----:R-:W-:Y:S02]  /*3d80*/  IADD3 R91, P6, PT, R10, R2, RZ ;  /* 0x000000020a5b7210 */ /* 0x001fe40007fde0ff */
[----:B-1----:R-:W-:-:S04]  /*3d90*/  @!P4 LOP3.LUT R6, R7, R6, RZ, 0x3c, !PT ;  /* 0x000000060706c212 */ /* 0x002fc800078e3cff */
[----:B------:R-:W-:Y:S01]  /*3da0*/  @!P4 LOP3.LUT R7, R7, R6, RZ, 0x3c, !PT ;  /* 0x000000060707c212 */ /* 0x000fe200078e3cff */
[----:B------:R-:W-:Y:S04]  /*3db0*/  STL [R1+0x73c], R91 ;  /* 0x00073c5b01007387 */ /* 0x000fe80000100800 */
[----:B---3--:R0:W-:Y:S04]  /*3dc0*/  STL [R1+0x318], R92 ;  /* 0x0003185c01007387 */ /* 0x0081e80000100800 */
[----:B------:R1:W2:Y:S01]  /*3dd0*/  @!P4 LDG.E.U8 R90, desc[UR14][R6.64] ;  /* 0x0000000e065ac981 */ /* 0x0002a2000c1e1100 */
[----:B0-----:R-:W-:Y:S01]  /*3de0*/  LEA.HI.X.SX32 R92, R10, R3, 0x1, P6 ;  /* 0x000000030a5c7211 */ /* 0x001fe200030f0eff */
[----:B-1----:R-:W-:-:S04]  /*3df0*/  @!P5 IMAD.MOV.U32 R6, RZ, RZ, R91 ;  /* 0x000000ffff06d224 */ /* 0x002fc800078e005b */
[----:B------:R-:W-:-:S05]  /*3e00*/  @!P5 IMAD.MOV.U32 R7, RZ, RZ, R92 ;  /* 0x000000ffff07d224 */ /* 0x000fca00078e005c */
[----:B------:R0:W3:Y:S01]  /*3e10*/  @!P5 LDG.E.U8 R88, desc[UR14][R6.64] ;  /* 0x0000000e0658d981 */ /* 0x0000e2000c1e1100 */
[----:B------:R-:W-:Y:S02]  /*3e20*/  IMAD R16, R4, 0x52, RZ ;  /* 0x0000005204107824 */ /* 0x000fe400078e02ff */
[----:B------:R-:W-:Y:S01]  /*3e30*/  VIADD R17, R62, 0xffffffa5 ;  /* 0xffffffa53e117836 */ /* 0x000fe20000000000 */
[----:B------:R-:W-:Y:S01]  /*3e40*/  STL [R1+0x738], R92 ;  /* 0x0007385c01007387 */ /* 0x000fe20000100800 */
[----:B------:R-:W-:-:S03]  /*3e50*/  IMAD R10, R4, 0x5a, RZ ;  /* 0x0000005a040a7824 */ /* 0x000fc600078e02ff */
[----:B------:R-:W-:Y:S01]  /*3e60*/  ISETP.GE.U32.AND P2, PT, R17, 0x7fffff26, PT ;  /* 0x7fffff261100780c */ /* 0x000fe20003f46070 */
[C---:B------:R-:W-:Y:S02]  /*3e70*/  VIADD R17, R62.reuse, 0xffffff9d ;  /* 0xffffff9d3e117836 */ /* 0x040fe40000000000 */
[----:B0-----:R-:W-:-:S03]  /*3e80*/  VIADD R6, R62, 0xffffff95 ;  /* 0xffffff953e067836 */ /* 0x001fc60000000000 */
[----:B------:R-:W-:Y:S02]  /*3e90*/  ISETP.GE.U32.AND P4, PT, R17, 0x7fffff1e, PT ;  /* 0x7fffff1e1100780c */ /* 0x000fe40003f86070 */
[----:B------:R-:W-:Y:S02]  /*3ea0*/  PRMT R17, RZ, 0x7610, R17 ;  /* 0x00007610ff117816 */ /* 0x000fe40000000011 */
[----:B------:R-:W-:Y:S02]  /*3eb0*/  ISETP.GE.U32.AND P5, PT, R6, 0x7fffff16, PT ;  /* 0x7fffff160600780c */ /* 0x000fe40003fa6070 */
[----:B------:R-:W-:Y:S01]  /*3ec0*/  PRMT R87, RZ, 0x7610, R87 ;  /* 0x00007610ff577816 */ /* 0x000fe20000000057 */
[----:B--2---:R0:W-:Y:S02]  /*3ed0*/  STL [R1+0x354], R90 ;  /* 0x0003545a01007387 */ /* 0x0041e40000100800 */
[----:B0-----:R-:W-:-:S04]  /*3ee0*/  IADD3 R90, P6, PT, R16, R2, RZ ;  /* 0x00000002105a7210 */ /* 0x001fc80007fde0ff */
[----:B------:R-:W-:Y:S01]  /*3ef0*/  LEA.HI.X.SX32 R91, R16, R3, 0x1, P6 ;  /* 0x00000003105b7211 */ /* 0x000fe200030f0eff */
[----:B------:R-:W-:Y:S01]  /*3f00*/  STL [R1+0x77c], R90 ;  /* 0x00077c5a01007387 */ /* 0x000fe20000100800 */
[----:B------:R-:W-:-:S03]  /*3f10*/  @!P0 IMAD.MOV.U32 R6, RZ, RZ, R90 ;  /* 0x000000ffff068224 */ /* 0x000fc600078e005a */
[----:B------:R-:W-:Y:S01]  /*3f20*/  STL [R1+0x778], R91 ;  /* 0x0007785b01007387 */ /* 0x000fe20000100800 */
[----:B------:R-:W-:-:S03]  /*3f30*/  @!P0 IMAD.MOV.U32 R7, RZ, RZ, R91 ;  /* 0x000000ffff078224 */ /* 0x000fc600078e005b */
[----:B---3--:R0:W-:Y:S04]  /*3f40*/  STL [R1+0x34c], R88 ;  /* 0x00034c5801007387 */ /* 0x0081e80000100800 */
[----:B------:R1:W2:Y:S01]  /*3f50*/  @!P0 LDG.E.U8 R17, desc[UR14][R6.64] ;  /* 0x0000000e06118981 */ /* 0x0002a2000c1e1100 */
[----:B0-----:R-:W-:-:S04]  /*3f60*/  IADD3 R88, P6, PT, R10, R2, RZ ;  /* 0x000000020a587210 */ /* 0x001fc80007fde0ff */
[----:B------:R-:W-:Y:S01]  /*3f70*/  LEA.HI.X.SX32 R91, R10, R3, 0x1, P6 ;  /* 0x000000030a5b7211 */ /* 0x000fe200030f0eff */
[----:B-1----:R-:W-:-:S04]  /*3f80*/  @!P2 IMAD.MOV.U32 R6, RZ, RZ, R88 ;  /* 0x000000ffff06a224 */ /* 0x002fc800078e0058 */
[----:B------:R-:W-:-:S05]  /*3f90*/  @!P2 IMAD.MOV.U32 R7, RZ, RZ, R91 ;  /* 0x000000ffff07a224 */ /* 0x000fca00078e005b */
[----:B------:R0:W3:Y:S01]  /*3fa0*/  @!P2 LDG.E.U8 R87, desc[UR14][R6.64] ;  /* 0x0000000e0657a981 */ /* 0x0000e2000c1e1100 */
[----:B------:R-:W-:-:S05]  /*3fb0*/  VIADD R16, R62, 0xffffff8d ;  /* 0xffffff8d3e107836 */ /* 0x000fca0000000000 */
[----:B------:R-:W-:Y:S01]  /*3fc0*/  ISETP.GE.U32.AND P0, PT, R16, 0x7fffff0e, PT ;  /* 0x7fffff0e1000780c */ /* 0x000fe20003f06070 */
[----:B------:R-:W-:Y:S01]  /*3fd0*/  IMAD R16, R4, 0x62, RZ ;  /* 0x0000006204107824 */ /* 0x000fe200078e02ff */
[----:B------:R-:W-:Y:S04]  /*3fe0*/  STL [R1+0x7bc], R88 ;  /* 0x0007bc5801007387 */ /* 0x000fe80000100800 */
[----:B------:R-:W-:Y:S01]  /*3ff0*/  IADD3 R90, P6, PT, R16, R2, RZ ;  /* 0x00000002105a7210 */ /* 0x000fe20007fde0ff */
[----:B------:R-:W-:Y:S01]  /*4000*/  IMAD R10, R4, 0x6a, RZ ;  /* 0x0000006a040a7824 */ /* 0x000fe200078e02ff */
[----:B------:R-:W-:-:S03]  /*4010*/  PRMT R86, RZ, 0x7610, R86 ;  /* 0x00007610ff567816 */ /* 0x000fc60000000056 */
[----:B0-----:R-:W-:Y:S01]  /*4020*/  @!P4 IMAD.MOV.U32 R6, RZ, RZ, R90 ;  /* 0x000000ffff06c224 */ /* 0x001fe200078e005a */
[----:B------:R-:W-:Y:S01]  /*4030*/  PRMT R85, RZ, 0x7610, R85 ;  /* 0x00007610ff557816 */ /* 0x000fe20000000055 */
[----:B--2---:R-:W-:Y:S04]  /*4040*/  STL [R1+0x348], R17 ;  /* 0x0003481101007387 */ /* 0x004fe80000100800 */
[----:B------:R0:W-:Y:S04]  /*4050*/  STL [R1+0x7b8], R91 ;  /* 0x0007b85b01007387 */ /* 0x0001e80000100800 */
[----:B------:R-:W-:Y:S01]  /*4060*/  STL [R1+0x7fc], R90 ;  /* 0x0007fc5a01007387 */ /* 0x000fe20000100800 */
[----:B0-----:R-:W-:-:S05]  /*4070*/  LEA.HI.X.SX32 R91, R16, R3, 0x1, P6 ;  /* 0x00000003105b7211 */ /* 0x001fca00030f0eff */
[----:B------:R-:W-:Y:S01]  /*4080*/  @!P4 IMAD.MOV.U32 R7, RZ, RZ, R91 ;  /* 0x000000ffff07c224 */ /* 0x000fe200078e005b */
[----:B---3--:R0:W-:Y:S04]  /*4090*/  STL [R1+0x390], R87 ;  /* 0x0003905701007387 */ /* 0x0081e80000100800 */
[----:B------:R1:W2:Y:S01]  /*40a0*/  @!P4 LDG.E.U8 R86, desc[UR14][R6.64] ;  /* 0x0000000e0656c981 */ /* 0x0002a2000c1e1100 */
[----:B0-----:R-:W-:-:S04]  /*40b0*/  IADD3 R87, P6, PT, R10, R2, RZ ;  /* 0x000000020a577210 */ /* 0x001fc80007fde0ff */
[----:B------:R-:W-:Y:S01]  /*40c0*/  LEA.HI.X.SX32 R88, R10, R3, 0x1, P6 ;  /* 0x000000030a587211 */ /* 0x000fe200030f0eff */
[----:B-1----:R-:W-:-:S04]  /*40d0*/  @!P5 IMAD.MOV.U32 R6, RZ, RZ, R87 ;  /* 0x000000ffff06d224 */ /* 0x002fc800078e0057 */
[----:B------:R-:W-:-:S05]  /*40e0*/  @!P5 IMAD.MOV.U32 R7, RZ, RZ, R88 ;  /* 0x000000ffff07d224 */ /* 0x000fca00078e0058 */
[----:B------:R0:W3:Y:S01]  /*40f0*/  @!P5 LDG.E.U8 R85, desc[UR14][R6.64] ;  /* 0x0000000e0655d981 */ /* 0x0000e2000c1e1100 */
[----:B------:R-:W-:-:S03]  /*4100*/  IMAD R16, R4, 0x72, RZ ;  /* 0x0000007204107824 */ /* 0x000fc600078e02ff */
[----:B------:R-:W-:Y:S01]  /*4110*/  STL [R1+0x7f8], R91 ;  /* 0x0007f85b01007387 */ /* 0x000fe20000100800 */
[----:B------:R-:W-:-:S03]  /*4120*/  VIADD R17, R62, 0xffffff85 ;  /* 0xffffff853e117836 */ /* 0x000fc60000000000 */
[----:B------:R-:W-:Y:S04]  /*4130*/  STL [R1+0x83c], R87 ;  /* 0x00083c5701007387 */ /* 0x000fe80000100800 */
[----:B------:R-:W-:Y:S01]  /*4140*/  STL [R1+0x838], R88 ;  /* 0x0008385801007387 */ /* 0x000fe20000100800 */
[----:B------:R-:W-:Y:S01]  /*4150*/  ISETP.GE.U32.AND P2, PT, R17, 0x7fffff06, PT ;  /* 0x7fffff061100780c */ /* 0x000fe20003f46070 */
[C---:B------:R-:W-:Y:S02]  /*4160*/  VIADD R17, R62.reuse, 0xfffffffc ;  /* 0xfffffffc3e117836 */ /* 0x040fe40000000000 */
[----:B0-----:R-:W-:Y:S02]  /*4170*/  VIADD R6, R62, 0xfffffff4 ;  /* 0xfffffff43e067836 */ /* 0x001fe40000000000 */
[----:B------:R-:W-:Y:S01]  /*4180*/  IMAD R10, R4, 0x7a, RZ ;  /* 0x0000007a040a7824 */ /* 0x000fe200078e02ff */
[----:B------:R-:W-:-:S02]  /*4190*/  ISETP.GE.U32.AND P4, PT, R17, 0x7fffff7d, PT ;  /* 0x7fffff7d1100780c */ /* 0x000fc40003f86070 */
[----:B------:R-:W-:Y:S02]  /*41a0*/  PRMT R17, RZ, 0x7610, R17 ;  /* 0x00007610ff117816 */ /* 0x000fe40000000011 */
[----:B------:R-:W-:Y:S01]  /*41b0*/  ISETP.GE.U32.AND P5, PT, R6, 0x7fffff75, PT ;  /* 0x7fffff750600780c */ /* 0x000fe20003fa6070 */
        /* <DEDUP_REMOVED lines=67> */
[----:B------:R-:W-:-:S04]  /*45f0*/  IMAD R10, R4, 0x2b, RZ ;  /* 0x0000002b040a7824 */ /* 0x000fc800078e02ff */
[----:B0-----:R-:W-:Y:S01]  /*4600*/  @!P4 IMAD.MOV.U32 R6, RZ, RZ, R83 ;  /* 0x000000ffff06c224 */ /* 0x001fe200078e0053 */
        /* <DEDUP_REMOVED lines=59> */
[----:B------:R-:W-:Y:S04]  /*49c0*/  STL [R1+0x700], R81 ;  /* 0x0007005101007387 */ /* 0x000fe80000100800 */
[----:B------:R-:W-:Y:S01]  /*49d0*/  STL [R1+0x744], R78 ;  /* 0x0007444e01007387 */ /* 0x000fe20000100800 */
[----:B------:R-:W-:-:S03]  /*49e0*/  VIADD R17, R62, 0xffffffa4 ;  /* 0xffffffa43e117836 */ /* 0x000fc60000000000 */
[----:B------:R-:W-:Y:S01]  /*49f0*/  STL [R1+0x740], R79 ;  /* 0x0007404f01007387 */ /* 0x000fe20000100800 */
[----:B------:R-:W-:Y:S01]  /*4a00*/  IMAD R10, R4, 0x5b, RZ ;  /* 0x0000005b040a7824 */ /* 0x000fe200078e02ff */
[----:B------:R-:W-:Y:S01]  /*4a10*/  ISETP.GE.U32.AND P2, PT, R17, 0x7fffff25, PT ;  /* 0x7fffff251100780c */ /* 0x000fe20003f46070 */
[C---:B------:R-:W-:Y:S02]  /*4a20*/  VIADD R17, R62.reuse, 0xffffff9c ;  /* 0xffffff9c3e117836 */ /* 0x040fe40000000000 */
[----:B0-----:R-:W-:-:S03]  /*4a30*/  VIADD R6, R62, 0xffffff94 ;  /* 0xffffff943e067836 */ /* 0x001fc60000000000 */
[----:B------:R-:W-:Y:S02]  /*4a40*/  ISETP.GE.U32.AND P4, PT, R17, 0x7fffff1d, PT ;  /* 0x7fffff1d1100780c */ /* 0x000fe40003f86070 */
[----:B------:R-:W-:Y:S02]  /*4a50*/  PRMT R17, RZ, 0x7610, R17 ;  /* 0x00007610ff117816 */ /* 0x000fe40000000011 */
[----:B------:R-:W-:Y:S01]  /*4a60*/  ISETP.GE.U32.AND P5, PT, R6, 0x7fffff15, PT ;  /* 0x7fffff150600780c */ /* 0x000fe20003fa6070 */
[----:B--2---:R0:W-:Y:S02]  /*4a70*/  STL [R1+0x410], R77 ;  /* 0x0004104d01007387 */ /* 0x0041e40000100800 */
[----:B0-----:R-:W-:-:S04]  /*4a80*/  IADD3 R77, P6, PT, R16, R2, RZ ;  /* 0x00000002104d7210 */ /* 0x001fc80007fde0ff */
[----:B------:R-:W-:Y:S01]  /*4a90*/  LEA.HI.X.SX32 R78, R16, R3, 0x1, P6 ;  /* 0x00000003104e7211 */ /* 0x000fe200030f0eff */
[----:B------:R-:W-:Y:S04]  /*4aa0*/  STL [R1+0x784], R77 ;  /* 0x0007844d01007387 */ /* 0x000fe80000100800 */
[----:B------:R-:W-:Y:S04]  /*4ab0*/  STL [R1+0x780], R78 ;  /* 0x0007804e01007387 */ /* 0x000fe80000100800 */
[----:B---3--:R0:W-:Y:S01]  /*4ac0*/  STL [R1+0x404], R76 ;  /* 0x0004044c01007387 */ /* 0x0081e20000100800 */
[----:B------:R-:W-:-:S02]  /*4ad0*/  @!P0 IMAD.MOV.U32 R6, RZ, RZ, R77 ;  /* 0x000000ffff068224 */ /* 0x000fc400078e004d */
[----:B------:R-:W-:-:S05]  /*4ae0*/  @!P0 IMAD.MOV.U32 R7, RZ, RZ, R78 ;  /* 0x000000ffff078224 */ /* 0x000fca00078e004e */
        /* <DEDUP_REMOVED lines=8> */
[C---:B------:R-:W-:Y:S01]  /*4b70*/  IMAD R16, R4.reuse, 0x63, RZ ;  /* 0x0000006304107824 */ /* 0x040fe200078e02ff */
[----:B------:R-:W-:Y:S01]  /*4b80*/  STL [R1+0x7c4], R76 ;  /* 0x0007c44c01007387 */ /* 0x000fe20000100800 */
[----:B------:R-:W-:-:S03]  /*4b90*/  IMAD R10, R4, 0x6b, RZ ;  /* 0x0000006b040a7824 */ /* 0x000fc600078e02ff */
[----:B------:R-:W-:Y:S02]  /*4ba0*/  IADD3 R77, P6, PT, R16, R2, RZ ;  /* 0x00000002104d7210 */ /* 0x000fe40007fde0ff */
[----:B------:R-:W-:-:S03]  /*4bb0*/  PRMT R73, RZ, 0x7610, R73 ;  /* 0x00007610ff497816 */ /* 0x000fc60000000049 */
[----:B0-----:R-:W-:Y:S01]  /*4bc0*/  @!P4 IMAD.MOV.U32 R6, RZ, RZ, R77 ;  /* 0x000000ffff06c224 */ /* 0x001fe200078e004d */
[----:B--2---:R-:W-:Y:S04]  /*4bd0*/  STL [R1+0x400], R17 ;  /* 0x0004001101007387 */ /* 0x004fe80000100800 */
[----:B------:R0:W-:Y:S04]  /*4be0*/  STL [R1+0x7c0], R78 ;  /* 0x0007c04e01007387 */ /* 0x0001e80000100800 */
[----:B------:R-:W-:Y:S01]  /*4bf0*/  STL [R1+0x804], R77 ;  /* 0x0008044d01007387 */ /* 0x000fe20000100800 */
[----:B0-----:R-:W-:-:S03]  /*4c00*/  LEA.HI.X.SX32 R78, R16, R3, 0x1, P6 ;  /* 0x00000003104e7211 */ /* 0x001fc600030f0eff */
[----:B---3--:R0:W-:Y:S02]  /*4c10*/  STL [R1+0x444], R75 ;  /* 0x0004444b01007387 */ /* 0x0081e40000100800 */
[----:B------:R-:W-:-:S05]  /*4c20*/  @!P4 IMAD.MOV.U32 R7, RZ, RZ, R78 ;  /* 0x000000ffff07c224 */ /* 0x000fca00078e004e */
        /* <DEDUP_REMOVED lines=8> */
[----:B------:R-:W-:Y:S04]  /*4cb0*/  STL [R1+0x844], R75 ;  /* 0x0008444b01007387 */ /* 0x000fe80000100800 */
[----:B------:R-:W-:Y:S01]  /*4cc0*/  STL [R1+0x840], R76 ;  /* 0x0008404c01007387 */ /* 0x000fe20000100800 */
[----:B0-----:R-:W-:-:S03]  /*4cd0*/  VIADD R6, R62, 0xfffffff3 ;  /* 0xfffffff33e067836 */ /* 0x001fc60000000000 */
[----:B--2---:R0:W-:Y:S02]  /*4ce0*/  STL [R1+0x440], R73 ;  /* 0x0004404901007387 */ /* 0x0041e40000100800 */
[----:B0-----:R-:W-:-:S05]  /*4cf0*/  IADD3 R73, P6, PT, R16, R2, RZ ;  /* 0x0000000210497210 */ /* 0x001fca0007fde0ff */
[----:B------:R-:W-:Y:S04]  /*4d00*/  STL [R1+0x880], R73 ;  /* 0x0008804901007387 */ /* 0x000fe80000100800 */
[----:B---3--:R0:W-:Y:S02]  /*4d10*/  STL [R1+0x450], R74 ;  /* 0x0004504a01007387 */ /* 0x0081e40000100800 */
[----:B0-----:R-:W-:Y:S02]  /*4d20*/  LEA.HI.X.SX32 R74, R16, R3, 0x1, P6 ;  /* 0x00000003104a7211 */ /* 0x001fe400030f0eff */
[----:B------:R-:W-:Y:S01]  /*4d30*/  ISETP.GE.U32.AND P6, PT, R6, 0x7fffff74, PT ;  /* 0x7fffff740600780c */ /* 0x000fe20003fc6070 */
[----:B------:R-:W-:Y:S02]  /*4d40*/  @!P0 IMAD.MOV.U32 R6, RZ, RZ, R73 ;  /* 0x000000ffff068224 */ /* 0x000fe400078e0049 */
[----:B------:R-:W-:-:S05]  /*4d50*/  @!P0 IMAD.MOV.U32 R7, RZ, RZ, R74 ;  /* 0x000000ffff078224 */ /* 0x000fca00078e004a */
[----:B------:R0:W2:Y:S01]  /*4d60*/  @!P0 LDG.E.U8 R72, desc[UR14][R6.64] ;  /* 0x0000000e06488981 */ /* 0x0000a2000c1e1100 */
[----:B------:R-:W-:Y:S02]  /*4d70*/  VIADD R17, R62, 0xffffff84 ;  /* 0xffffff843e117836 */ /* 0x000fe40000000000 */
[----:B------:R-:W-:Y:S01]  /*4d80*/  IMAD R10, R4, 0x7b, RZ ;  /* 0x0000007b040a7824 */ /* 0x000fe200078e02ff */
[----:B------:R1:W-:Y:S02]  /*4d90*/  STL [R1+0x87c], R74 ;  /* 0x00087c4a01007387 */ /* 0x0003e40000100800 */
[----:B------:R-:W-:Y:S01]  /*4da0*/  ISETP.GE.U32.AND P2, PT, R17, 0x7fffff05, PT ;  /* 0x7fffff051100780c */ /* 0x000fe20003f46070 */
[----:B------:R-:W-:Y:S02]  /*4db0*/  VIADD R17, R62, 0xfffffffb ;  /* 0xfffffffb3e117836 */ /* 0x000fe40000000000 */
[----:B0-----:R-:W-:Y:S01]  /*4dc0*/  IMAD.SHL.U32 R6, R4, 0x4, RZ ;  /* 0x0000000404067824 */ /* 0x001fe200078e00ff */
[----:B-1----:R-:W-:-:S04]  /*4dd0*/  IADD3 R74, P5, PT, R10, R2, RZ ;  /* 0x000000020a4a7210 */ /* 0x002fc80007fbe0ff */
[----:B------:R-:W-:Y:S01]  /*4de0*/  LEA.HI.X.SX32 R75, R10, R3, 0x1, P5 ;  /* 0x000000030a4b7211 */ /* 0x000fe200028f0eff */
[----:B------:R-:W-:Y:S01]  /*4df0*/  STL [R1+0x8b8], R74 ;  /* 0x0008b84a01007387 */ /* 0x000fe20000100800 */
[----:B------:R-:W-:-:S03]  /*4e00*/  ISETP.GE.U32.AND P4, PT, R17, 0x7fffff7c, PT ;  /* 0x7fffff7c1100780c */ /* 0x000fc60003f86070 */
[----:B------:R-:W-:Y:S01]  /*4e10*/  @!P2 IMAD.MOV.U32 R7, RZ, RZ, R75 ;  /* 0x000000ffff07a224 */ /* 0x000fe200078e004b */
[----:B--2---:R0:W-:Y:S02]  /*4e20*/  STL [R1+0x414], R72 ;  /* 0x0004144801007387 */ /* 0x0041e40000100800 */
[----:B0-----:R-:W-:-:S04]  /*4e30*/  IADD3 R72, P5, PT, R6, R2, RZ ;  /* 0x0000000206487210 */ /* 0x001fc80007fbe0ff */
[----:B------:R-:W-:Y:S01]  /*4e40*/  LEA.HI.X.SX32 R73, R6, R3, 0x1, P5 ;  /* 0x0000000306497211 */ /* 0x000fe200028f0eff */
[----:B------:R-:W-:-:S05]  /*4e50*/  @!P2 IMAD.MOV.U32 R6, RZ, RZ, R74 ;  /* 0x000000ffff06a224 */ /* 0x000fca00078e004a */
[----:B------:R0:W2:Y:S02]  /*4e60*/  @!P2 LDG.E.U8 R71, desc[UR14][R6.64] ;  /* 0x0000000e0647a981 */ /* 0x0000a4000c1e1100 */
[----:B0-----:R-:W-:Y:S02]  /*4e70*/  @!P4 IMAD.MOV.U32 R6, RZ, RZ, R72 ;  /* 0x000000ffff06c224 */ /* 0x001fe400078e0048 */
[----:B------:R-:W-:-:S05]  /*4e80*/  @!P4 IMAD.MOV.U32 R7, RZ, RZ, R73 ;  /* 0x000000ffff07c224 */ /* 0x000fca00078e0049 */
[----:B------:R0:W3:Y:S01]  /*4e90*/  @!P4 LDG.E.U8 R70, desc[UR14][R6.64] ;  /* 0x0000000e0646c981 */ /* 0x0000e2000c1e1100 */
[----:B------:R-:W-:-:S03]  /*4ea0*/  VIADD R16, R62, 0xffffffeb ;  /* 0xffffffeb3e107836 */ /* 0x000fc60000000000 */
[----:B------:R-:W-:Y:S02]  /*4eb0*/  STL [R1+0x8b4], R75 ;  /* 0x0008b44b01007387 */ /* 0x000fe40000100800 */
[----:B------:R-:W-:Y:S01]  /*4ec0*/  ISETP.GE.U32.AND P0, PT, R16, 0x7fffff6c, PT ;  /* 0x7fffff6c1000780c */ /* 0x000fe20003f06070 */
[----:B------:R-:W-:Y:S01]  /*4ed0*/  IMAD R16, R4, 0xc, RZ ;  /* 0x0000000c04107824 */ /* 0x000fe200078e02ff */
[----:B------:R-:W-:Y:S01]  /*4ee0*/  STL [R1+0x10c], R72 ;  /* 0x00010c4801007387 */ /* 0x000fe20000100800 */
[----:B------:R-:W-:-:S03]  /*4ef0*/  VIADD R10, R62, 0xffffffe3 ;  /* 0xffffffe33e0a7836 */ /* 0x000fc60000000000 */
[----:B------:R-:W-:Y:S01]  /*4f00*/  STL [R1+0x108], R73 ;  /* 0x0001084901007387 */ /* 0x000fe20000100800 */
[----:B0-----:R-:W-:Y:S01]  /*4f10*/  VIADD R6, R62, 0xffffffdb ;  /* 0xffffffdb3e067836 */ /* 0x001fe20000000000 */
[----:B------:R-:W-:Y:S01]  /*4f20*/  ISETP.GE.U32.AND P2, PT, R10, 0x7fffff64, PT ;  /* 0x7fffff640a00780c */ /* 0x000fe20003f46070 */
[----:B------:R-:W-:Y:S01]  /*4f30*/  IMAD R10, R4, 0x14, RZ ;  /* 0x00000014040a7824 */ /* 0x000fe200078e02ff */
        /* <DEDUP_REMOVED lines=634> */
[----:B----4-:R-:W-:-:S03]  /*76e0*/  PRMT R27, RZ, 0x7610, R27 ;  /* 0x00007610ff1b7816 */ /* 0x010fc6000000001b */
        /* <DEDUP_REMOVED lines=49> */
[----:B------:R-:W-:Y:S01]  /*7a00*/  PRMT R18, RZ, 0x7610, R18 ;  /* 0x00007610ff127816 */ /* 0x000fe20000000012 */
[----:B--2---:R-:W-:Y:S04]  /*7a10*/  STL [R1+0xd0], R17 ;  /* 0x0000d01101007387 */ /* 0x004fe80000100800 */
[----:B------:R0:W-:Y:S02]  /*7a20*/  STL [R1+0x7a0], R28 ;  /* 0x0007a01c01007387 */ /* 0x0001e40000100800 */
[----:B0-----:R-:W-:Y:S02]  /*7a30*/  LEA.HI.X.SX32 R28, R16, R3, 0x1, P5 ;  /* 0x00000003101c7211 */ /* 0x001fe400028f0eff */
[----:B---3--:R0:W-:Y:S03]  /*7a40*/  STL [R1+0xcc], R23 ;  /* 0x0000cc1701007387 */ /* 0x0081e60000100800 */
        /* <DEDUP_REMOVED lines=11> */
[----:B------:R-:W-:Y:S04]  /*7b00*/  STL [R1+0x7e0], R28 ;  /* 0x0007e01c01007387 */ /* 0x000fe80000100800 */
[----:B------:R1:W-:Y:S01]  /*7b10*/  STL [R1+0x820], R25 ;  /* 0x0008201901007387 */ /* 0x0003e20000100800 */
[----:B------:R-:W-:Y:S01]  /*7b20*/  IMAD R10, R4, 0x77, RZ ;  /* 0x00000077040a7824 */ /* 0x000fe200078e02ff */
[----:B------:R-:W-:Y:S01]  /*7b30*/  ISETP.GE.U32.AND P5, PT, R17, 0x7fffff09, PT ;  /* 0x7fffff091100780c */ /* 0x000fe20003fa6070 */
[----:B0-----:R-:W-:Y:S01]  /*7b40*/  VIADD R6, R62, 0xffffff80 ;  /* 0xffffff803e067836 */ /* 0x001fe20000000000 */
[----:B-1----:R-:W-:-:S02]  /*7b50*/  IADD3 R25, P0, PT, R16, R2, RZ ;  /* 0x0000000210197210 */ /* 0x002fc40007f1e0ff */
[----:B------:R-:W-:Y:S02]  /*7b60*/  PRMT R24, RZ, 0x7610, R24 ;  /* 0x00007610ff187816 */ /* 0x000fe40000000018 */
[----:B------:R-:W-:Y:S01]  /*7b70*/  ISETP.GE.U32.AND P2, PT, R6, 0x7fffff01, PT ;  /* 0x7fffff010600780c */ /* 0x000fe20003f46070 */
[----:B------:R-:W-:Y:S01]  /*7b80*/  @!P6 IMAD.MOV.U32 R6, RZ, RZ, R25 ;  /* 0x000000ffff06e224 */ /* 0x000fe200078e0019 */
[----:B------:R-:W-:Y:S01]  /*7b90*/  PRMT R17, RZ, 0x7610, R17 ;  /* 0x00007610ff117816 */ /* 0x000fe20000000011 */
[----:B---3--:R0:W-:Y:S04]  /*7ba0*/  STL [R1+0xc4], R18 ;  /* 0x0000c41201007387 */ /* 0x0081e80000100800 */
[----:B------:R-:W-:Y:S04]  /*7bb0*/  STL [R1+0x864], R25 ;  /* 0x0008641901007387 */ /* 0x000fe80000100800 */
[----:B--2---:R1:W-:Y:S01]  /*7bc0*/  STL [R1+0xc8], R26 ;  /* 0x0000c81a01007387 */ /* 0x0043e20000100800 */
[----:B0-----:R-:W-:-:S02]  /*7bd0*/  IADD3 R18, P4, PT, R10, R2, RZ ;  /* 0x000000020a127210 */ /* 0x001fc40007f9e0ff */
[-C--:B-1----:R-:W-:Y:S02]  /*7be0*/  LEA.HI.X.SX32 R26, R16, R3.reuse, 0x1, P0 ;  /* 0x00000003101a7211 */ /* 0x082fe400000f0eff */
[----:B------:R-:W-:-:S03]  /*7bf0*/  LEA.HI.X.SX32 R23, R10, R3, 0x1, P4 ;  /* 0x000000030a177211 */ /* 0x000fc600020f0eff */
[----:B------:R-:W-:-:S05]  /*7c00*/  @!P6 IMAD.MOV.U32 R7, RZ, RZ, R26 ;  /* 0x000000ffff07e224 */ /* 0x000fca00078e001a */
[----:B------:R0:W2:Y:S02]  /*7c10*/  @!P6 LDG.E.U8 R24, desc[UR14][R6.64] ;  /* 0x0000000e0618e981 */ /* 0x0000a4000c1e1100 */
[----:B0-----:R-:W-:Y:S02]  /*7c20*/  @!P5 IMAD.MOV.U32 R6, RZ, RZ, R18 ;  /* 0x000000ffff06d224 */ /* 0x001fe400078e0012 */
[----:B------:R-:W-:-:S05]  /*7c30*/  @!P5 IMAD.MOV.U32 R7, RZ, RZ, R23 ;  /* 0x000000ffff07d224 */ /* 0x000fca00078e0017 */
[----:B------:R0:W3:Y:S01]  /*7c40*/  @!P5 LDG.E.U8 R17, desc[UR14][R6.64] ;  /* 0x0000000e0611d981 */ /* 0x0000e2000c1e1100 */
[----:B------:R-:W-:-:S03]  /*7c50*/  IMAD R10, R4, 0x7f, RZ ;  /* 0x0000007f040a7824 */ /* 0x000fc600078e02ff */
[----:B------:R-:W-:Y:S04]  /*7c60*/  STL [R1+0x8a0], R18 ;  /* 0x0008a01201007387 */ /* 0x000fe80000100800 */
[----:B------:R-:W-:Y:S04]  /*7c70*/  STL [R1+0x860], R26 ;  /* 0x0008601a01007387 */ /* 0x000fe80000100800 */
[----:B------:R1:W-:Y:S04]  /*7c80*/  STL [R1+0x89c], R23 ;  /* 0x00089c1701007387 */ /* 0x0003e80000100800 */
[----:B------:R4:W-:Y:S01]  /*7c90*/  STL [R1+0x8fc], R4 ;  /* 0x0008fc0401007387 */ /* 0x0009e20000100800 */
[----:B-1----:R-:W-:-:S03]  /*7ca0*/  IADD3 R23, P4, PT, R10, R2, RZ ;  /* 0x000000020a177210 */ /* 0x002fc60007f9e0ff */
[----:B------:R-:W-:Y:S04]  /*7cb0*/  STL [R1+0x900], R2 ;  /* 0x0009000201007387 */ /* 0x000fe80000100800 */
[----:B------:R-:W-:Y:S01]  /*7cc0*/  STL [R1+0x8d8], R23 ;  /* 0x0008d81701007387 */ /* 0x000fe20000100800 */
[----:B----4-:R-:W-:Y:S01]  /*7cd0*/  PRMT R4, RZ, 0x7610, R4 ;  /* 0x00007610ff047816 */ /* 0x010fe20000000004 */
[----:B0-----:R-:W-:Y:S01]  /*7ce0*/  @!P2 IMAD.MOV.U32 R6, RZ, RZ, R23 ;  /* 0x000000ffff06a224 */ /* 0x001fe200078e0017 */
[----:B------:R-:W0:Y:S01]  /*7cf0*/  S2R R21, SR_CgaCtaId ;  /* 0x0000000000157919 */ /* 0x000e220000008800 */
[C---:B------:R-:W-:Y:S02]  /*7d00*/  ISETP.GT.U32.AND P0, PT, R8.reuse, R14, PT ;  /* 0x0000000e0800720c */ /* 0x040fe40003f04070 */
[----:B------:R-:W-:-:S02]  /*7d10*/  ISETP.GT.U32.AND P6, PT, R8, R13, PT ;  /* 0x0000000d0800720c */ /* 0x000fc40003fc4070 */
[----:B------:R-:W-:-:S09]  /*7d20*/  ISETP.GT.U32.AND P5, PT, R8, R12, PT ;  /* 0x0000000c0800720c */ /* 0x000fd20003fa4070 */
[--C-:B------:R-:W-:Y:S02]  /*7d30*/  @!P0 IMAD.IADD R14, R14, 0x1, -R8.reuse ;  /* 0x000000010e0e8824 */ /* 0x100fe400078e0a08 */
[----:B------:R-:W-:Y:S02]  /*7d40*/  @!P6 IMAD.IADD R13, R13, 0x1, -R8 ;  /* 0x000000010d0de824 */ /* 0x000fe400078e0a08 */
[----:B0-----:R-:W-:Y:S01]  /*7d50*/  IMAD.SHL.U32 R21, R21, 0x80, RZ ;  /* 0x0000008015157824 */ /* 0x001fe200078e00ff */
[----:B---3--:R-:W-:Y:S04]  /*7d60*/  STL [R1+0xbc], R17 ;  /* 0x0000bc1101007387 */ /* 0x008fe80000100800 */
[----:B--2---:R0:W-:Y:S02]  /*7d70*/  STL [R1+0xc0], R24 ;  /* 0x0000c01801007387 */ /* 0x0041e40000100800 */
[----:B0-----:R-:W-:-:S05]  /*7d80*/  LEA.HI.X.SX32 R24, R10, R3, 0x1, P4 ;  /* 0x000000030a187211 */ /* 0x001fca00020f0eff */
[----:B------:R-:W-:-:S05]  /*7d90*/  @!P2 IMAD.MOV.U32 R7, RZ, RZ, R24 ;  /* 0x000000ffff07a224 */ /* 0x000fca00078e0018 */
[----:B------:R0:W2:Y:S01]  /*7da0*/  @!P2 LDG.E.U8 R4, desc[UR14][R6.64] ;  /* 0x0000000e0604a981 */ /* 0x0000a2000c1e1100 */
[----:B------:R-:W-:-:S04]  /*7db0*/  LOP3.LUT R21, R21, 0x80, RZ, 0xc0, !PT ;  /* 0x0000008015157812 */ /* 0x000fc800078ec0ff */
[----:B------:R-:W-:-:S04]  /*7dc0*/  LOP3.LUT R18, R0, 0x4, R21, 0xfe, !PT ;  /* 0x0000000400127812 */ /* 0x000fc800078efe15 */
[----:B------:R-:W-:Y:S02]  /*7dd0*/  IABS R10, R18 ;  /* 0x00000012000a7213 */ /* 0x000fe40000000000 */
[----:B------:R-:W-:Y:S02]  /*7de0*/  LOP3.LUT R17, R0, 0x5, R21, 0xfe, !PT ;  /* 0x0000000500117812 */ /* 0x000fe400078efe15 */
[C---:B------:R-:W-:Y:S01]  /*7df0*/  ISETP.GT.U32.AND P4, PT, R8.reuse, R15, PT ;  /* 0x0000000f0800720c */ /* 0x040fe20003f84070 */
[----:B0-----:R-:W-:Y:S01]  /*7e00*/  IMAD.MOV.U32 R6, RZ, RZ, R10 ;  /* 0x000000ffff067224 */ /* 0x001fe200078e000a */
[C---:B------:R-:W-:Y:S02]  /*7e10*/  ISETP.GT.U32.AND P0, PT, R8.reuse, R14, PT ;  /* 0x0000000e0800720c */ /* 0x040fe40003f04070 */
[----:B------:R-:W-:Y:S01]  /*7e20*/  IABS R16, R17 ;  /* 0x0000001100107213 */ /* 0x000fe20000000000 */
[----:B------:R-:W-:Y:S01]  /*7e30*/  IMAD.HI.U32 R7, R9, R6, RZ ;  /* 0x0000000609077227 */ /* 0x000fe200078e00ff */
[----:B------:R-:W-:-:S03]  /*7e40*/  ISETP.GT.U32.AND P6, PT, R8, R13, PT ;  /* 0x0000000d0800720c */ /* 0x000fc60003fc4070 */
[----:B------:R-:W-:Y:S02]  /*7e50*/  @!P5 IMAD.IADD R12, R12, 0x1, -R8 ;  /* 0x000000010c0cd824 */ /* 0x000fe400078e0a08 */
[----:B------:R-:W-:Y:S02]  /*7e60*/  IMAD.MOV.U32 R10, RZ, RZ, R16 ;  /* 0x000000ffff0a7224 */ /* 0x000fe400078e0010 */
[----:B------:R-:W-:Y:S01]  /*7e70*/  IMAD.MOV R7, RZ, RZ, -R7 ;  /* 0x000000ffff077224 */ /* 0x000fe200078e0a07 */
[----:B------:R-:W-:Y:S01]  /*7e80*/  ISETP.GE.AND P2, PT, R19, RZ, PT ;  /* 0x000000ff1300720c */ /* 0x000fe20003f46270 */
[----:B------:R-:W-:Y:S01]  /*7e90*/  IMAD.HI.U32 R19, R9, R10, RZ ;  /* 0x0000000a09137227 */ /* 0x000fe200078e00ff */
[----:B------:R-:W-:Y:S02]  /*7ea0*/  ISETP.GT.U32.AND P5, PT, R8, R12, PT ;  /* 0x0000000c0800720c */ /* 0x000fe40003fa4070 */
[----:B------:R-:W-:Y:S01]  /*7eb0*/  LOP3.LUT R16, R0, 0x6, R21, 0xfe, !PT ;  /* 0x0000000600107812 */ /* 0x000fe200078efe15 */
[----:B------:R-:W-:-:S02]  /*7ec0*/  @!P4 IMAD.IADD R15, R15, 0x1, -R8 ;  /* 0x000000010f0fc824 */ /* 0x000fc400078e0a08 */
[----:B------:R-:W-:Y:S02]  /*7ed0*/  IMAD R6, R8, R7, R6 ;  /* 0x0000000708067224 */ /* 0x000fe400078e0206 */
[--C-:B------:R-:W-:Y:S01]  /*7ee0*/  @!P0 IMAD.IADD R14, R14, 0x1, -R8.reuse ;  /* 0x000000010e0e8824 */ /* 0x100fe200078e0a08 */
[----:B------:R-:W-:Y:S01]  /*7ef0*/  ISETP.GE.AND P0, PT, R20, RZ, PT ;  /* 0x000000ff1400720c */ /* 0x000fe20003f06270 */
[----:B------:R-:W-:Y:S01]  /*7f00*/  IMAD.MOV R19, RZ, RZ, -R19 ;  /* 0x000000ffff137224 */ /* 0x000fe200078e0a13 */
[----:B------:R-:W-:Y:S01]  /*7f10*/  IABS R20, R16 ;  /* 0x0000001000147213 */ /* 0x000fe20000000000 */
[----:B------:R-:W-:Y:S01]  /*7f20*/  @!P6 IMAD.IADD R13, R13, 0x1, -R8 ;  /* 0x000000010d0de824 */ /* 0x000fe200078e0a08 */
[C---:B------:R-:W-:Y:S02]  /*7f30*/  ISETP.GT.U32.AND P4, PT, R8.reuse, R15, PT ;  /* 0x0000000f0800720c */ /* 0x040fe40003f84070 */
[C---:B------:R-:W-:Y:S01]  /*7f40*/  ISETP.GT.U32.AND P6, PT, R8.reuse, R6, PT ;  /* 0x000000060800720c */ /* 0x040fe20003fc4070 */
[----:B------:R-:W-:-:S02]  /*7f50*/  IMAD R10, R8, R19, R10 ;  /* 0x00000013080a7224 */ /* 0x000fc400078e020a */
[----:B------:R-:W-:Y:S02]  /*7f60*/  IMAD.MOV.U32 R59, RZ, RZ, R14 ;  /* 0x000000ffff3b7224 */ /* 0x000fe400078e000e */
[----:B------:R-:W-:Y:S02]  /*7f70*/  IMAD.MOV.U32 R7, RZ, RZ, R20 ;  /* 0x000000ffff077224 */ /* 0x000fe400078e0014 */
[----:B------:R-:W-:Y:S01]  /*7f80*/  @!P3 IMAD.MOV R59, RZ, RZ, -R59 ;  /* 0x000000ffff3bb224 */ /* 0x000fe200078e0a3b */
[----:B------:R-:W-:Y:S01]  /*7f90*/  ISETP.GT.U32.AND P3, PT, R8, R10, PT ;  /* 0x0000000a0800720c */ /* 0x000fe20003f64070 */
[----:B------:R-:W-:Y:S01]  /*7fa0*/  @!P5 IMAD.IADD R12, R12, 0x1, -R8 ;  /* 0x000000010c0cd824 */ /* 0x000fe200078e0a08 */
[----:B------:R-:W-:Y:S01]  /*7fb0*/  ISETP.GE.AND P5, PT, R22, RZ, PT ;  /* 0x000000ff1600720c */ /* 0x000fe20003fa6270 */
[----:B------:R-:W-:-:S04]  /*7fc0*/  IMAD.HI.U32 R14, R9, R7, RZ ;  /* 0x00000007090e7227 */ /* 0x000fc800078e00ff */
[----:B------:R-:W-:Y:S02]  /*7fd0*/  IMAD.MOV.U32 R58, RZ, RZ, R13 ;  /* 0x000000ffff3a7224 */ /* 0x000fe400078e000d */
[----:B------:R-:W-:Y:S02]  /*7fe0*/  IMAD.MOV R13, RZ, RZ, -R14 ;  /* 0x000000ffff0d7224 */ /* 0x000fe400078e0a0e */
[--C-:B------:R-:W-:Y:S02]  /*7ff0*/  @!P4 IMAD.IADD R15, R15, 0x1, -R8.reuse ;  /* 0x000000010f0fc824 */ /* 0x100fe400078e0a08 */
[----:B------:R-:W-:Y:S02]  /*8000*/  @!P6 IMAD.IADD R6, R6, 0x1, -R8 ;  /* 0x000000010606e824 */ /* 0x000fe400078e0a08 */
[----:B------:R-:W-:Y:S02]  /*8010*/  IMAD.MOV.U32 R57, RZ, RZ, R12 ;  /* 0x000000ffff397224 */ /* 0x000fe400078e000c */
[C---:B------:R-:W-:Y:S01]  /*8020*/  IMAD R12, R8.reuse, R13, R7 ;  /* 0x0000000d080c7224 */ /* 0x040fe200078e0207 */
[----:B------:R-:W-:Y:S01]  /*8030*/  ISETP.GT.U32.AND P6, PT, R8, R6, PT ;  /* 0x000000060800720c */ /* 0x000fe20003fc4070 */
[----:B------:R-:W-:-:S02]  /*8040*/  IMAD.MOV.U32 R84, RZ, RZ, R15 ;  /* 0x000000ffff547224 */ /* 0x000fc400078e000f */
[----:B------:R-:W-:Y:S02]  /*8050*/  @!P3 IMAD.IADD R10, R10, 0x1, -R8 ;  /* 0x000000010a0ab824 */ /* 0x000fe400078e0a08 */
[----:B------:R-:W-:Y:S01]  /*8060*/  @!P5 IMAD.MOV R84, RZ, RZ, -R84 ;  /* 0x000000ffff54d224 */ /* 0x000fe200078e0a54 */
[----:B------:R-:W-:Y:S01]  /*8070*/  ISETP.GT.U32.AND P5, PT, R8, R12, PT ;  /* 0x0000000c0800720c */ /* 0x000fe20003fa4070 */
[----:B------:R-:W-:Y:S01]  /*8080*/  @!P2 IMAD.MOV R58, RZ, RZ, -R58 ;  /* 0x000000ffff3aa224 */ /* 0x000fe200078e0a3a */
[----:B------:R-:W-:Y:S02]  /*8090*/  ISETP.GE.AND P2, PT, R18, RZ, PT ;  /* 0x000000ff1200720c */ /* 0x000fe40003f46270 */
[----:B------:R-:W-:Y:S02]  /*80a0*/  ISETP.GT.U32.AND P3, PT, R8, R10, PT ;  /* 0x0000000a0800720c */ /* 0x000fe40003f64070 */
[----:B------:R-:W-:Y:S01]  /*80b0*/  LOP3.LUT R7, R0, 0x7, R21, 0xfe, !PT ;  /* 0x0000000700077812 */ /* 0x000fe200078efe15 */
[----:B------:R-:W-:Y:S01]  /*80c0*/  @!P6 IMAD.IADD R6, R6, 0x1, -R8 ;  /* 0x000000010606e824 */ /* 0x000fe200078e0a08 */
[----:B------:R-:W-:-:S02]  /*80d0*/  ISETP.GE.AND P4, PT, R17, RZ, PT ;  /* 0x000000ff1100720c */ /* 0x000fc40003f86270 */
[----:B------:R-:W-:Y:S01]  /*80e0*/  LOP3.LUT R17, R0, 0x8, R21, 0xfe, !PT ;  /* 0x0000000800117812 */ /* 0x000fe200078efe15 */
[----:B------:R-:W-:Y:S01]  /*80f0*/  @!P0 IMAD.MOV R57, RZ, RZ, -R57 ;  /* 0x000000ffff398224 */ /* 0x000fe200078e0a39 */
[----:B------:R-:W-:Y:S01]  /*8100*/  IABS R14, R7 ;  /* 0x00000007000e7213 */ /* 0x000fe20000000000 */
[----:B------:R-:W-:Y:S01]  /*8110*/  IMAD.MOV.U32 R2, RZ, RZ, R6 ;  /* 0x000000ffff027224 */ /* 0x000fe200078e0006 */
[----:B------:R-:W-:Y:S01]  /*8120*/  ISETP.GE.AND P0, PT, R16, RZ, PT ;  /* 0x000000ff1000720c */ /* 0x000fe20003f06270 */
[--C-:B------:R-:W-:Y:S01]  /*8130*/  @!P5 IMAD.IADD R12, R12, 0x1, -R8.reuse ;  /* 0x000000010c0cd824 */ /* 0x100fe200078e0a08 */
[----:B------:R-:W-:Y:S02]  /*8140*/  LOP3.LUT R16, R0, 0x9, R21, 0xfe, !PT ;  /* 0x0000000900107812 */ /* 0x000fe400078efe15 */
[----:B------:R-:W-:Y:S01]  /*8150*/  IABS R13, R17 ;  /* 0x00000011000d7213 */ /* 0x000fe20000000000 */
[----:B------:R-:W-:Y:S01]  /*8160*/  IMAD.HI.U32 R15, R9, R14, RZ ;  /* 0x0000000e090f7227 */ /* 0x000fe200078e00ff */
[----:B------:R-:W-:Y:S01]  /*8170*/  IABS R18, R16 ;  /* 0x0000001000127213 */ /* 0x000fe20000000000 */
[----:B------:R-:W-:Y:S01]  /*8180*/  STL [R1+0x904], R3 ;  /* 0x0009040301007387 */ /* 0x000fe20000100800 */
[----:B------:R-:W-:Y:S01]  /*8190*/  ISETP.GE.AND P6, PT, R7, RZ, PT ;  /* 0x000000ff0700720c */ /* 0x000fe20003fc6270 */
[----:B------:R-:W-:Y:S01]  /*81a0*/  @!P3 IMAD.IADD R10, R10, 0x1, -R8 ;  /* 0x000000010a0ab824 */ /* 0x000fe200078e0a08 */
[----:B------:R-:W-:Y:S01]  /*81b0*/  ISETP.GE.AND P3, PT, R17, RZ, PT ;  /* 0x000000ff1100720c */ /* 0x000fe20003f66270 */
[----:B------:R-:W-:Y:S01]  /*81c0*/  @!P2 IMAD.MOV R2, RZ, RZ, -R2 ;  /* 0x000000ffff02a224 */ /* 0x000fe200078e0a02 */
[----:B------:R-:W-:Y:S01]  /*81d0*/  ISETP.GT.U32.AND P2, PT, R8, R12, PT ;  /* 0x0000000c0800720c */ /* 0x000fe20003f44070 */
[----:B------:R-:W-:Y:S01]  /*81e0*/  IMAD.HI.U32 R7, R9, R13, RZ ;  /* 0x0000000d09077227 */ /* 0x000fe200078e00ff */
[----:B------:R0:W-:Y:S01]  /*81f0*/  STL [R1+0x8d4], R24 ;  /* 0x0008d41801007387 */ /* 0x0001e20000100800 */
[----:B------:R-:W-:-:S02]  /*8200*/  ISETP.GE.AND P5, PT, R16, RZ, PT ;  /* 0x000000ff1000720c */ /* 0x000fc40003fa6270 */
[----:B------:R-:W-:Y:S02]  /*8210*/  IMAD.MOV R17, RZ, RZ, -R15 ;  /* 0x000000ffff117224 */ /* 0x000fe400078e0a0f */
[----:B------:R-:W-:-:S04]  /*8220*/  IMAD.HI.U32 R6, R9, R18, RZ ;  /* 0x0000001209067227 */ /* 0x000fc800078e00ff */
[----:B------:R-:W-:Y:S02]  /*8230*/  IMAD.MOV R16, RZ, RZ, -R7 ;  /* 0x000000ffff107224 */ /* 0x000fe400078e0a07 */
[C---:B------:R-:W-:Y:S02]  /*8240*/  IMAD R7, R8.reuse, R17, R14 ;  /* 0x0000001108077224 */ /* 0x040fe400078e020e */
[----:B------:R-:W-:Y:S02]  /*8250*/  IMAD.MOV R15, RZ, RZ, -R6 ;  /* 0x000000ffff0f7224 */ /* 0x000fe400078e0a06 */
[----:B------:R-:W-:Y:S02]  /*8260*/  IMAD R6, R8, R16, R13 ;  /* 0x0000001008067224 */ /* 0x000fe400078e020d */
[----:B------:R-:W-:-:S03]  /*8270*/  @!P2 IMAD.IADD R12, R12, 0x1, -R8 ;  /* 0x000000010c0ca824 */ /* 0x000fc600078e0a08 */
[----:B------:R-:W-:Y:S02]  /*8280*/  ISETP.GT.U32.AND P2, PT, R8, R6, PT ;  /* 0x000000060800720c */ /* 0x000fe40003f44070 */
[----:B------:R-:W-:-:S04]  /*8290*/  LOP3.LUT R19, R0, 0xa, R21, 0xfe, !PT ;  /* 0x0000000a00137812 */ /* 0x000fc800078efe15 */
[----:B------:R-:W-:Y:S02]  /*82a0*/  IABS R17, R19 ;  /* 0x0000001300117213 */ /* 0x000fe40000000000 */
[----:B------:R-:W-:-:S03]  /*82b0*/  LOP3.LUT R27, R0, 0xf, R21, 0xfe, !PT ;  /* 0x0000000f001b7812 */ /* 0x000fc600078efe15 */
[----:B------:R-:W-:-:S04]  /*82c0*/  IMAD.HI.U32 R13, R9, R17, RZ ;  /* 0x00000011090d7227 */ /* 0x000fc800078e00ff */
[----:B------:R-:W-:Y:S01]  /*82d0*/  @!P2 IMAD.IADD R6, R6, 0x1, -R8 ;  /* 0x000000010606a824 */ /* 0x000fe200078e0a08 */
[----:B------:R-:W-:Y:S01]  /*82e0*/  IABS R20, R27 ;  /* 0x0000001b00147213 */ /* 0x000fe20000000000 */
[----:B------:R-:W-:-:S04]  /*82f0*/  IMAD.MOV R13, RZ, RZ, -R13 ;  /* 0x000000ffff0d7224 */ /* 0x000fc800078e0a0d */
[C---:B------:R-:W-:Y:S02]  /*8300*/  IMAD R17, R8.reuse, R13, R17 ;  /* 0x0000000d08117224 */ /* 0x040fe400078e0211 */
[----:B------:R-:W-:Y:S02]  /*8310*/  IMAD.MOV.U32 R13, RZ, RZ, R20 ;  /* 0x000000ffff0d7224 */ /* 0x000fe400078e0014 */
[----:B------:R-:W-:Y:S01]  /*8320*/  IMAD R18, R8, R15, R18 ;  /* 0x0000000f08127224 */ /* 0x000fe200078e0212 */
[C-C-:B------:R-:W-:Y:S02]  /*8330*/  LOP3.LUT R23, R0.reuse, 0xc, R21.reuse, 0xfe, !PT ;  /* 0x0000000c00177812 */ /* 0x140fe400078efe15 */
[----:B------:R-:W-:Y:S02]  /*8340*/  LOP3.LUT R26, R0, 0xe, R21, 0xfe, !PT ;  /* 0x0000000e001a7812 */ /* 0x000fe400078efe15 */
[----:B------:R-:W-:Y:S02]  /*8350*/  IABS R15, R23 ;  /* 0x00000017000f7213 */ /* 0x000fe40000000000 */
[----:B------:R-:W-:-:S03]  /*8360*/  IABS R14, R26 ;  /* 0x0000001a000e7213 */ /* 0x000fc60000000000 */
[----:B------:R-:W-:-:S04]  /*8370*/  IMAD.HI.U32 R22, R9, R15, RZ ;  /* 0x0000000f09167227 */ /* 0x000fc800078e00ff */
[----:B0-----:R-:W-:Y:S01]  /*8380*/  IMAD.HI.U32 R24, R9, R14, RZ ;  /* 0x0000000e09187227 */ /* 0x001fe200078e00ff */
[----:B------:R-:W-:Y:S01]  /*8390*/  LOP3.LUT R25, R0, 0x12, R21, 0xfe, !PT ;  /* 0x0000001200197812 */ /* 0x000fe200078efe15 */
[----:B--2---:R-:W-:Y:S04]  /*83a0*/  STL [R1+0xb8], R4 ;  /* 0x0000b80401007387 */ /* 0x004fe80000100800 */
[----:B------:R-:W-:Y:S04]  /*83b0*/  STL [R1+0x9dc], R84 ;  /* 0x0009dc5401007387 */ /* 0x000fe80000100800 */
[----:B------:R0:W-:Y:S02]  /*83c0*/  STL [R1+0x94], R2 ;  /* 0x0000940201007387 */ /* 0x0001e40000100800 */
[----:B0-----:R-:W-:-:S04]  /*83d0*/  IMAD.MOV.U32 R2, RZ, RZ, R10 ;  /* 0x000000ffff027224 */ /* 0x001fc800078e000a */
[----:B------:R-:W-:Y:S01]  /*83e0*/  @!P4 IMAD.MOV R2, RZ, RZ, -R2 ;  /* 0x000000ffff02c224 */ /* 0x000fe200078e0a02 */
[----:B------:R-:W-:Y:S02]  /*83f0*/  ISETP.GT.U32.AND P4, PT, R8, R7, PT ;  /* 0x000000070800720c */ /* 0x000fe40003f84070 */
[----:B------:R-:W-:-:S11]  /*8400*/  LOP3.LUT R10, R0, 0xb, R21, 0xfe, !PT ;  /* 0x0000000b000a7812 */ /* 0x000fd600078efe15 */
[----:B------:R-:W-:Y:S01]  /*8410*/  @!P4 IMAD.IADD R7, R7, 0x1, -R8 ;  /* 0x000000010707c824 */ /* 0x000fe200078e0a08 */
[----:B------:R-:W-:-:S04]  /*8420*/  IABS R16, R10 ;  /* 0x0000000a00107213 */ /* 0x000fc80000000000 */
[----:B------:R-:W-:Y:S01]  /*8430*/  ISETP.GT.U32.AND P2, PT, R8, R7, PT ;  /* 0x000000070800720c */ /* 0x000fe20003f44070 */
[----:B------:R0:W-:Y:S01]  /*8440*/  STL [R1+0xb4], R2 ;  /* 0x0000b40201007387 */ /* 0x0001e20000100800 */
[----:B------:R-:W-:-:S04]  /*8450*/  IMAD.HI.U32 R20, R9, R16, RZ ;  /* 0x0000001009147227 */ /* 0x000fc800078e00ff */
[----:B0-----:R-:W-:Y:S02]  /*8460*/  IMAD.MOV.U32 R2, RZ, RZ, R12 ;  /* 0x000000ffff027224 */ /* 0x001fe400078e000c */
[----:B------:R-:W-:Y:S02]  /*8470*/  IMAD.MOV R12, RZ, RZ, -R20 ;  /* 0x000000ffff0c7224 */ /* 0x000fe400078e0a14 */
[----:B------:R-:W-:-:S03]  /*8480*/  @!P0 IMAD.MOV R2, RZ, RZ, -R2 ;  /* 0x000000ffff028224 */ /* 0x000fc600078e0a02 */
[----:B------:R-:W-:Y:S01]  /*8490*/  @!P2 IMAD.IADD R7, R7, 0x1, -R8 ;  /* 0x000000010707a824 */ /* 0x000fe200078e0a08 */
[C---:B------:R-:W-:Y:S01]  /*84a0*/  ISETP.GT.U32.AND P4, PT, R8.reuse, R18, PT ;  /* 0x000000120800720c */ /* 0x040fe20003f84070 */
[C---:B------:R-:W-:Y:S01]  /*84b0*/  IMAD R16, R8.reuse, R12, R16 ;  /* 0x0000000c08107224 */ /* 0x040fe200078e0210 */
[----:B------:R0:W-:Y:S01]  /*84c0*/  STL [R1+0xb0], R2 ;  /* 0x0000b00201007387 */ /* 0x0001e20000100800 */
[----:B------:R-:W-:Y:S01]  /*84d0*/  ISETP.GT.U32.AND P2, PT, R8, R17, PT ;  /* 0x000000110800720c */ /* 0x000fe20003f44070 */
[----:B0-----:R-:W-:-:S04]  /*84e0*/  IMAD.MOV.U32 R2, RZ, RZ, R7 ;  /* 0x000000ffff027224 */ /* 0x001fc800078e0007 */
[----:B------:R-:W-:Y:S01]  /*84f0*/  @!P6 IMAD.MOV R2, RZ, RZ, -R2 ;  /* 0x000000ffff02e224 */ /* 0x000fe200078e0a02 */
[----:B------:R-:W-:-:S04]  /*8500*/  ISETP.GT.U32.AND P6, PT, R8, R16, PT ;  /* 0x000000100800720c */ /* 0x000fc80003fc4070 */
[----:B------:R-:W-:-:S03]  /*8510*/  @!P4 IMAD.IADD R18, R18, 0x1, -R8 ;  /* 0x000000011212c824 */ /* 0x000fc600078e0a08 */
[----:B------:R-:W-:Y:S01]  /*8520*/  @!P2 IMAD.IADD R17, R17, 0x1, -R8 ;  /* 0x000000011111a824 */ /* 0x000fe200078e0a08 */
[C---:B------:R-:W-:Y:S01]  /*8530*/  ISETP.GT.U32.AND P4, PT, R8.reuse, R6, PT ;  /* 0x000000060800720c */ /* 0x040fe20003f84070 */
[----:B------:R-:W-:Y:S01]  /*8540*/  IMAD.HI.U32 R12, R9, R13, RZ ;  /* 0x0000000d090c7227 */ /* 0x000fe200078e00ff */
[----:B------:R-:W-:-:S03]  /*8550*/  ISETP.GT.U32.AND P0, PT, R8, R18, PT ;  /* 0x000000120800720c */ /* 0x000fc60003f04070 */
[----:B------:R-:W-:Y:S02]  /*8560*/  IMAD.MOV R20, RZ, RZ, -R22 ;  /* 0x000000ffff147224 */ /* 0x000fe400078e0a16 */
[----:B------:R-:W-:Y:S01]  /*8570*/  @!P6 IMAD.IADD R16, R16, 0x1, -R8 ;  /* 0x000000011010e824 */ /* 0x000fe200078e0a08 */
[----:B------:R-:W-:Y:S01]  /*8580*/  ISETP.GT.U32.AND P6, PT, R8, R17, PT ;  /* 0x000000110800720c */ /* 0x000fe20003fc4070 */
[----:B------:R-:W-:Y:S01]  /*8590*/  IMAD.MOV R7, RZ, RZ, -R24 ;  /* 0x000000ffff077224 */ /* 0x000fe200078e0a18 */
[----:B------:R-:W-:Y:S01]  /*85a0*/  LOP3.LUT R22, R0, 0x10, R21, 0xfe, !PT ;  /* 0x0000001000167812 */ /* 0x000fe200078efe15 */
[----:B------:R-:W-:Y:S02]  /*85b0*/  IMAD.MOV R12, RZ, RZ, -R12 ;  /* 0x000000ffff0c7224 */ /* 0x000fe400078e0a0c */
[C---:B------:R-:W-:Y:S02]  /*85c0*/  IMAD R15, R8.reuse, R20, R15 ;  /* 0x00000014080f7224 */ /* 0x040fe400078e020f */
[----:B------:R-:W-:-:S02]  /*85d0*/  IMAD R14, R8, R7, R14 ;  /* 0x00000007080e7224 */ /* 0x000fc400078e020e */
[----:B------:R-:W-:Y:S01]  /*85e0*/  IMAD R13, R8, R12, R13 ;  /* 0x0000000c080d7224 */ /* 0x000fe200078e020d */
[----:B------:R-:W-:Y:S01]  /*85f0*/  IABS R12, R22 ;  /* 0x00000016000c7213 */ /* 0x000fe20000000000 */
[--C-:B------:R-:W-:Y:S01]  /*8600*/  @!P4 IMAD.IADD R6, R6, 0x1, -R8.reuse ;  /* 0x000000010606c824 */ /* 0x100fe200078e0a08 */
[----:B------:R-:W-:Y:S01]  /*8610*/  ISETP.GT.U32.AND P4, PT, R8, R15, PT ;  /* 0x0000000f0800720c */ /* 0x000fe20003f84070 */
[--C-:B------:R-:W-:Y:S01]  /*8620*/  @!P0 IMAD.IADD R18, R18, 0x1, -R8.reuse ;  /* 0x0000000112128824 */ /* 0x100fe200078e0a08 */
[----:B------:R-:W-:Y:S01]  /*8630*/  ISETP.GE.AND P0, PT, R19, RZ, PT ;  /* 0x000000ff1300720c */ /* 0x000fe20003f06270 */
[----:B------:R-:W-:Y:S01]  /*8640*/  @!P6 IMAD.IADD R17, R17, 0x1, -R8 ;  /* 0x000000011111e824 */ /* 0x000fe200078e0a08 */
[----:B------:R-:W-:Y:S01]  /*8650*/  ISETP.GT.U32.AND P6, PT, R8, R14, PT ;  /* 0x0000000e0800720c */ /* 0x000fe20003fc4070 */
[----:B------:R-:W-:-:S04]  /*8660*/  IMAD.HI.U32 R19, R9, R12, RZ ;  /* 0x0000000c09137227 */ /* 0x000fc800078e00ff */
[----:B------:R-:W-:Y:S02]  /*8670*/  IMAD.MOV R19, RZ, RZ, -R19 ;  /* 0x000000ffff137224 */ /* 0x000fe400078e0a13 */
[----:B------:R-:W-:Y:S02]  /*8680*/  IMAD.MOV.U32 R56, RZ, RZ, R6 ;  /* 0x000000ffff387224 */ /* 0x000fe400078e0006 */
[C---:B------:R-:W-:Y:S02]  /*8690*/  IMAD R12, R8.reuse, R19, R12 ;  /* 0x00000013080c7224 */ /* 0x040fe400078e020c */
[--C-:B------:R-:W-:Y:S01]  /*86a0*/  @!P4 IMAD.IADD R15, R15, 0x1, -R8.reuse ;  /* 0x000000010f0fc824 */ /* 0x100fe200078e0a08 */
[----:B------:R-:W-:Y:S01]  /*86b0*/  ISETP.GT.U32.AND P4, PT, R8, R16, PT ;  /* 0x000000100800720c */ /* 0x000fe20003f84070 */
[----:B------:R-:W-:Y:S01]  /*86c0*/  @!P6 IMAD.IADD R14, R14, 0x1, -R8 ;  /* 0x000000010e0ee824 */ /* 0x000fe200078e0a08 */
[C---:B------:R-:W-:Y:S01]  /*86d0*/  ISETP.GT.U32.AND P6, PT, R8.reuse, R12, PT ;  /* 0x0000000c0800720c */ /* 0x040fe20003fc4070 */
[----:B------:R-:W-:Y:S01]  /*86e0*/  @!P3 IMAD.MOV R56, RZ, RZ, -R56 ;  /* 0x000000ffff38b224 */ /* 0x000fe200078e0a38 */
[----:B------:R-:W-:-:S02]  /*86f0*/  ISETP.GT.U32.AND P3, PT, R8, R15, PT ;  /* 0x0000000f0800720c */ /* 0x000fc40003f64070 */
[--C-:B------:R-:W-:Y:S02]  /*8700*/  LOP3.LUT R20, R0, 0x11, R21.reuse, 0xfe, !PT ;  /* 0x0000001100147812 */ /* 0x100fe400078efe15 */
[----:B------:R-:W-:Y:S02]  /*8710*/  ISETP.GE.AND P2, PT, R10, RZ, PT ;  /* 0x000000ff0a00720c */ /* 0x000fe40003f46270 */
[----:B------:R-:W-:Y:S02]  /*8720*/  IABS R7, R25 ;  /* 0x0000001900077213 */ /* 0x000fe40000000000 */
[----:B------:R-:W-:Y:S01]  /*8730*/  IABS R10, R20 ;  /* 0x00000014000a7213 */ /* 0x000fe20000000000 */
[----:B------:R-:W-:Y:S01]  /*8740*/  @!P4 IMAD.IADD R16, R16, 0x1, -R8 ;  /* 0x000000011010c824 */ /* 0x000fe200078e0a08 */
[----:B------:R-:W-:Y:S01]  /*8750*/  ISETP.GT.U32.AND P4, PT, R8, R13, PT ;  /* 0x0000000d0800720c */ /* 0x000fe20003f84070 */
[----:B------:R-:W-:Y:S01]  /*8760*/  IMAD.HI.U32 R19, R9, R7, RZ ;  /* 0x0000000709137227 */ /* 0x000fe200078e00ff */
[----:B------:R-:W-:-:S03]  /*8770*/  LOP3.LUT R24, R0, 0x13, R21, 0xfe, !PT ;  /* 0x0000001300187812 */ /* 0x000fc600078efe15 */
[----:B------:R-:W-:-:S04]  /*8780*/  IMAD.HI.U32 R29, R9, R10, RZ ;  /* 0x0000000a091d7227 */ /* 0x000fc800078e00ff */
[--C-:B------:R-:W-:Y:S02]  /*8790*/  @!P6 IMAD.IADD R12, R12, 0x1, -R8.reuse ;  /* 0x000000010c0ce824 */ /* 0x100fe400078e0a08 */
[----:B------:R-:W-:Y:S01]  /*87a0*/  @!P3 IMAD.IADD R15, R15, 0x1, -R8 ;  /* 0x000000010f0fb824 */ /* 0x000fe200078e0a08 */
[----:B------:R-:W-:Y:S01]  /*87b0*/  ISETP.GE.AND P3, PT, R23, RZ, PT ;  /* 0x000000ff1700720c */ /* 0x000fe20003f66270 */
[----:B------:R-:W-:Y:S02]  /*87c0*/  IMAD.MOV.U32 R51, RZ, RZ, R18 ;  /* 0x000000ffff337224 */ /* 0x000fe400078e0012 */
[----:B------:R-:W-:Y:S02]  /*87d0*/  IMAD.MOV R19, RZ, RZ, -R19 ;  /* 0x000000ffff137224 */ /* 0x000fe400078e0a13 */
[----:B------:R-:W-:Y:S01]  /*87e0*/  IMAD.MOV R23, RZ, RZ, -R29 ;  /* 0x000000ffff177224 */ /* 0x000fe200078e0a1d */
[----:B------:R-:W-:Y:S01]  /*87f0*/  IABS R6, R24 ;  /* 0x0000001800067213 */ /* 0x000fe20000000000 */
[----:B------:R-:W-:Y:S01]  /*8800*/  @!P5 IMAD.MOV R51, RZ, RZ, -R51 ;  /* 0x000000ffff33d224 */ /* 0x000fe200078e0a33 */
[C---:B------:R-:W-:Y:S01]  /*8810*/  ISETP.GT.U32.AND P6, PT, R8.reuse, R12, PT ;  /* 0x0000000c0800720c */ /* 0x040fe20003fc4070 */
[C---:B------:R-:W-:Y:S01]  /*8820*/  IMAD R7, R8.reuse, R19, R7 ;  /* 0x0000001308077224 */ /* 0x040fe200078e0207 */
[C---:B------:R-:W-:Y:S01]  /*8830*/  ISETP.GT.U32.AND P5, PT, R8.reuse, R14, PT ;  /* 0x0000000e0800720c */ /* 0x040fe20003fa4070 */
[----:B------:R-:W-:Y:S01]  /*8840*/  IMAD R10, R8, R23, R10 ;  /* 0x00000017080a7224 */ /* 0x000fe200078e020a */
[----:B------:R-:W-:Y:S01]  /*8850*/  LOP3.LUT R19, R0, 0x14, R21, 0xfe, !PT ;  /* 0x0000001400137812 */ /* 0x000fe200078efe15 */
[----:B------:R-:W-:Y:S01]  /*8860*/  IMAD.MOV.U32 R77, RZ, RZ, R16 ;  /* 0x000000ffff4d7224 */ /* 0x000fe200078e0010 */
[----:B------:R0:W-:Y:S01]  /*8870*/  STL [R1+0xac], R2 ;  /* 0x0000ac0201007387 */ /* 0x0001e20000100800 */
[----:B------:R-:W-:Y:S01]  /*8880*/  IMAD.HI.U32 R28, R9, R6, RZ ;  /* 0x00000006091c7227 */ /* 0x000fe200078e00ff */
[----:B------:R-:W-:-:S03]  /*8890*/  IABS R18, R19 ;  /* 0x0000001300127213 */ /* 0x000fc60000000000 */
[----:B------:R-:W-:Y:S02]  /*88a0*/  @!P4 IMAD.IADD R13, R13, 0x1, -R8 ;  /* 0x000000010d0dc824 */ /* 0x000fe400078e0a08 */
[----:B------:R-:W-:Y:S02]  /*88b0*/  IMAD.MOV.U32 R50, RZ, RZ, R17 ;  /* 0x000000ffff327224 */ /* 0x000fe400078e0011 */
[----:B------:R-:W-:Y:S01]  /*88c0*/  @!P2 IMAD.MOV R77, RZ, RZ, -R77 ;  /* 0x000000ffff4da224 */ /* 0x000fe200078e0a4d */
[----:B------:R-:W-:Y:S01]  /*88d0*/  ISETP.GT.U32.AND P2, PT, R8, R10, PT ;  /* 0x0000000a0800720c */ /* 0x000fe20003f44070 */
[----:B0-----:R-:W-:Y:S01]  /*88e0*/  IMAD.MOV.U32 R2, RZ, RZ, R15 ;  /* 0x000000ffff027224 */ /* 0x001fe200078e000f */
[----:B------:R-:W-:Y:S01]  /*88f0*/  ISETP.GE.AND P4, PT, R26, RZ, PT ;  /* 0x000000ff1a00720c */ /* 0x000fe20003f86270 */
[----:B------:R-:W-:Y:S02]  /*8900*/  IMAD.MOV R28, RZ, RZ, -R28 ;  /* 0x000000ffff1c7224 */ /* 0x000fe400078e0a1c */
[----:B------:R-:W-:Y:S01]  /*8910*/  @!P0 IMAD.MOV R50, RZ, RZ, -R50 ;  /* 0x000000ffff328224 */ /* 0x000fe200078e0a32 */
[C---:B------:R-:W-:Y:S01]  /*8920*/  ISETP.GT.U32.AND P0, PT, R8.reuse, R13, PT ;  /* 0x0000000d0800720c */ /* 0x040fe20003f04070 */
[----:B------:R-:W-:Y:S01]  /*8930*/  @!P3 IMAD.MOV R2, RZ, RZ, -R2 ;  /* 0x000000ffff02b224 */ /* 0x000fe200078e0a02 */
[----:B------:R-:W-:Y:S01]  /*8940*/  ISETP.GT.U32.AND P3, PT, R8, R7, PT ;  /* 0x000000070800720c */ /* 0x000fe20003f64070 */
[----:B------:R-:W-:-:S02]  /*8950*/  IMAD.MOV.U32 R17, RZ, RZ, R18 ;  /* 0x000000ffff117224 */ /* 0x000fc400078e0012 */
[----:B------:R-:W-:Y:S02]  /*8960*/  IMAD R6, R8, R28, R6 ;  /* 0x0000001c08067224 */ /* 0x000fe400078e0206 */
[--C-:B------:R-:W-:Y:S01]  /*8970*/  @!P6 IMAD.IADD R12, R12, 0x1, -R8.reuse ;  /* 0x000000010c0ce824 */ /* 0x100fe200078e0a08 */
[----:B------:R-:W-:Y:S01]  /*8980*/  ISETP.GE.AND P6, PT, R22, RZ, PT ;  /* 0x000000ff1600720c */ /* 0x000fe20003fc6270 */
[----:B------:R-:W-:Y:S01]  /*8990*/  @!P5 IMAD.IADD R14, R14, 0x1, -R8 ;  /* 0x000000010e0ed824 */ /* 0x000fe200078e0a08 */
[----:B------:R-:W-:Y:S01]  /*89a0*/  LOP3.LUT R23, R0, 0x15, R21, 0xfe, !PT ;  /* 0x0000001500177812 */ /* 0x000fe200078efe15 */
[----:B------:R-:W-:Y:S01]  /*89b0*/  IMAD.HI.U32 R15, R9, R17, RZ ;  /* 0x00000011090f7227 */ /* 0x000fe200078e00ff */
[----:B------:R-:W-:Y:S01]  /*89c0*/  STL [R1+0x9e0], R77 ;  /* 0x0009e04d01007387 */ /* 0x000fe20000100800 */
[----:B------:R-:W-:-:S03]  /*89d0*/  ISETP.GT.U32.AND P5, PT, R8, R6, PT ;  /* 0x000000060800720c */ /* 0x000fc60003fa4070 */
[----:B------:R0:W-:Y:S01]  /*89e0*/  STL [R1+0x78], R2 ;  /* 0x0000780201007387 */ /* 0x0001e20000100800 */
[----:B------:R-:W-:Y:S01]  /*89f0*/  IMAD.MOV R15, RZ, RZ, -R15 ;  /* 0x000000ffff0f7224 */ /* 0x000fe200078e0a0f */
[----:B------:R-:W-:Y:S01]  /*8a00*/  IABS R16, R23 ;  /* 0x0000001700107213 */ /* 0x000fe20000000000 */
[----:B------:R-:W-:Y:S02]  /*8a10*/  @!P2 IMAD.IADD R10, R10, 0x1, -R8 ;  /* 0x000000010a0aa824 */ /* 0x000fe400078e0a08 */
[----:B------:R-:W-:Y:S02]  /*8a20*/  IMAD R15, R8, R15, R17 ;  /* 0x0000000f080f7224 */ /* 0x000fe400078e0211 */
[----:B0-----:R-:W-:Y:S02]  /*8a30*/  IMAD.MOV.U32 R2, RZ, RZ, R14 ;  /* 0x000000ffff027224 */ /* 0x001fe400078e000e */
[----:B------:R-:W-:Y:S02]  /*8a40*/  IMAD.MOV.U32 R49, RZ, RZ, R12 ;  /* 0x000000ffff317224 */ /* 0x000fe400078e000c */
[----:B------:R-:W-:-:S02]  /*8a50*/  @!P4 IMAD.MOV R2, RZ, RZ, -R2 ;  /* 0x000000ffff02c224 */ /* 0x000fc400078e0a02 */
[--C-:B------:R-:W-:Y:S02]  /*8a60*/  @!P0 IMAD.IADD R13, R13, 0x1, -R8.reuse ;  /* 0x000000010d0d8824 */ /* 0x100fe400078e0a08 */
[--C-:B------:R-:W-:Y:S01]  /*8a70*/  @!P3 IMAD.IADD R7, R7, 0x1, -R8.reuse ;  /* 0x000000010707b824 */ /* 0x100fe200078e0a08 */
[C---:B------:R-:W-:Y:S01]  /*8a80*/  ISETP.GT.U32.AND P3, PT, R8.reuse, R10, PT ;  /* 0x0000000a0800720c */ /* 0x040fe20003f64070 */
[----:B------:R-:W-:Y:S01]  /*8a90*/  IMAD.HI.U32 R17, R9, R16, RZ ;  /* 0x0000001009117227 */ /* 0x000fe200078e00ff */
[----:B------:R0:W-:Y:S03]  /*8aa0*/  STL [R1+0xa4], R2 ;  /* 0x0000a40201007387 */ /* 0x0001e60000100800 */
[----:B------:R-:W-:Y:S01]  /*8ab0*/  @!P6 IMAD.MOV R49, RZ, RZ, -R49 ;  /* 0x000000ffff31e224 */ /* 0x000fe200078e0a31 */
[----:B------:R-:W-:Y:S01]  /*8ac0*/  ISETP.GT.U32.AND P6, PT, R8, R15, PT ;  /* 0x0000000f0800720c */ /* 0x000fe20003fc4070 */
[----:B------:R-:W-:Y:S01]  /*8ad0*/  @!P5 IMAD.IADD R6, R6, 0x1, -R8 ;  /* 0x000000010606d824 */ /* 0x000fe200078e0a08 */
[----:B------:R-:W-:Y:S01]  /*8ae0*/  ISETP.GT.U32.AND P5, PT, R8, R7, PT ;  /* 0x000000070800720c */ /* 0x000fe20003fa4070 */
[----:B0-----:R-:W-:-:S02]  /*8af0*/  IMAD.MOV.U32 R2, RZ, RZ, R13 ;  /* 0x000000ffff027224 */ /* 0x001fc400078e000d */
[----:B------:R-:W-:-:S04]  /*8b00*/  IMAD.MOV R13, RZ, RZ, -R17 ;  /* 0x000000ffff0d7224 */ /* 0x000fc800078e0a11 */
[----:B------:R-:W-:Y:S01]  /*8b10*/  IMAD R12, R8, R13, R16 ;  /* 0x0000000d080c7224 */ /* 0x000fe200078e0210 */
[--C-:B------:R-:W-:Y:S01]  /*8b20*/  LOP3.LUT R13, R0, 0x16, R21.reuse, 0xfe, !PT ;  /* 0x00000016000d7812 */ /* 0x100fe200078efe15 */
[--C-:B------:R-:W-:Y:S01]  /*8b30*/  @!P3 IMAD.IADD R10, R10, 0x1, -R8.reuse ;  /* 0x000000010a0ab824 */ /* 0x100fe200078e0a08 */
[----:B------:R-:W-:Y:S02]  /*8b40*/  LOP3.LUT R14, R0, 0x17, R21, 0xfe, !PT ;  /* 0x00000017000e7812 */ /* 0x000fe400078efe15 */
[----:B------:R-:W-:Y:S01]  /*8b50*/  IABS R16, R13 ;  /* 0x0000000d00107213 */ /* 0x000fe20000000000 */
[----:B------:R-:W-:Y:S01]  /*8b60*/  @!P6 IMAD.IADD R15, R15, 0x1, -R8 ;  /* 0x000000010f0fe824 */ /* 0x000fe200078e0a08 */
[----:B------:R-:W-:Y:S01]  /*8b70*/  IABS R17, R14 ;  /* 0x0000000e00117213 */ /* 0x000fe20000000000 */
[----:B------:R-:W-:Y:S02]  /*8b80*/  IMAD.MOV.U32 R48, RZ, RZ, R10 ;  /* 0x000000ffff307224 */ /* 0x000fe400078e000a */
[----:B------:R-:W-:Y:S01]  /*8b90*/  IMAD.MOV.U32 R10, RZ, RZ, R16 ;  /* 0x000000ffff0a7224 */ /* 0x000fe200078e0010 */
[----:B------:R-:W-:Y:S01]  /*8ba0*/  ISETP.GE.AND P0, PT, R27, RZ, PT ;  /* 0x000000ff1b00720c */ /* 0x000fe20003f06270 */
[----:B------:R-:W-:Y:S01]  /*8bb0*/  @!P5 IMAD.IADD R7, R7, 0x1, -R8 ;  /* 0x000000010707d824 */ /* 0x000fe200078e0a08 */
[C---:B------:R-:W-:Y:S01]  /*8bc0*/  ISETP.GT.U32.AND P5, PT, R8.reuse, R12, PT ;  /* 0x0000000c0800720c */ /* 0x040fe20003fa4070 */
[----:B------:R-:W-:Y:S01]  /*8bd0*/  IMAD.MOV.U32 R16, RZ, RZ, R17 ;  /* 0x000000ffff107224 */ /* 0x000fe200078e0011 */
[C---:B------:R-:W-:Y:S01]  /*8be0*/  ISETP.GT.U32.AND P6, PT, R8.reuse, R15, PT ;  /* 0x0000000f0800720c */ /* 0x040fe20003fc4070 */
[----:B------:R-:W-:Y:S01]  /*8bf0*/  IMAD.HI.U32 R17, R9, R10, RZ ;  /* 0x0000000a09117227 */ /* 0x000fe200078e00ff */
[----:B------:R-:W-:-:S03]  /*8c00*/  ISETP.GT.U32.AND P4, PT, R8, R6, PT ;  /* 0x000000060800720c */ /* 0x000fc60003f84070 */
[----:B------:R-:W-:Y:S02]  /*8c10*/  IMAD.MOV.U32 R46, RZ, RZ, R7 ;  /* 0x000000ffff2e7224 */ /* 0x000fe400078e0007 */
[----:B------:R-:W-:-:S04]  /*8c20*/  IMAD.MOV R7, RZ, RZ, -R17 ;  /* 0x000000ffff077224 */ /* 0x000fc800078e0a11 */
[----:B------:R-:W-:Y:S02]  /*8c30*/  IMAD R7, R8, R7, R10 ;  /* 0x0000000708077224 */ /* 0x000fe400078e020a */
[----:B------:R-:W-:Y:S01]  /*8c40*/  @!P0 IMAD.MOV R2, RZ, RZ, -R2 ;  /* 0x000000ffff028224 */ /* 0x000fe200078e0a02 */
[----:B------:R-:W-:Y:S01]  /*8c50*/  ISETP.GE.AND P0, PT, R25, RZ, PT ;  /* 0x000000ff1900720c */ /* 0x000fe20003f06270 */
[--C-:B------:R-:W-:Y:S02]  /*8c60*/  @!P5 IMAD.IADD R12, R12, 0x1, -R8.reuse ;  /* 0x000000010c0cd824 */ /* 0x100fe400078e0a08 */
[--C-:B------:R-:W-:Y:S01]  /*8c70*/  @!P6 IMAD.IADD R15, R15, 0x1, -R8.reuse ;  /* 0x000000010f0fe824 */ /* 0x100fe200078e0a08 */
[----:B------:R-:W-:Y:S02]  /*8c80*/  ISETP.GT.U32.AND P6, PT, R8, R7, PT ;  /* 0x000000070800720c */ /* 0x000fe40003fc4070 */
[----:B------:R-:W-:Y:S01]  /*8c90*/  ISETP.GE.AND P3, PT, R24, RZ, PT ;  /* 0x000000ff1800720c */ /* 0x000fe20003f66270 */
[----:B------:R-:W-:Y:S01]  /*8ca0*/  @!P4 IMAD.IADD R6, R6, 0x1, -R8 ;  /* 0x000000010606c824 */ /* 0x000fe200078e0a08 */
[----:B------:R-:W-:-:S02]  /*8cb0*/  ISETP.GE.AND P2, PT, R20, RZ, PT ;  /* 0x000000ff1400720c */ /* 0x000fc40003f46270 */
[----:B------:R-:W-:Y:S01]  /*8cc0*/  ISETP.GT.U32.AND P5, PT, R8, R12, PT ;  /* 0x0000000c0800720c */ /* 0x000fe20003fa4070 */
[----:B------:R-:W-:Y:S01]  /*8cd0*/  IMAD.HI.U32 R18, R9, R16, RZ ;  /* 0x0000001009127227 */ /* 0x000fe200078e00ff */
[----:B------:R-:W-:Y:S02]  /*8ce0*/  ISETP.GE.AND P4, PT, R19, RZ, PT ;  /* 0x000000ff1300720c */ /* 0x000fe40003f86270 */
[--C-:B------:R-:W-:Y:S01]  /*8cf0*/  LOP3.LUT R10, R0, 0x18, R21.reuse, 0xfe, !PT ;  /* 0x00000018000a7812 */ /* 0x100fe200078efe15 */
[----:B------:R-:W-:Y:S02]  /*8d00*/  IMAD.MOV.U32 R76, RZ, RZ, R6 ;  /* 0x000000ffff4c7224 */ /* 0x000fe400078e0006 */
[----:B------:R-:W-:Y:S01]  /*8d10*/  IMAD.MOV R6, RZ, RZ, -R18 ;  /* 0x000000ffff067224 */ /* 0x000fe200078e0a12 */
[----:B------:R0:W-:Y:S01]  /*8d20*/  STL [R1+0xa8], R2 ;  /* 0x0000a80201007387 */ /* 0x0001e20000100800 */
[----:B------:R-:W-:Y:S01]  /*8d30*/  @!P0 IMAD.MOV R46, RZ, RZ, -R46 ;  /* 0x000000ffff2e8224 */ /* 0x000fe200078e0a2e */
[----:B------:R-:W-:Y:S01]  /*8d40*/  ISETP.GE.AND P0, PT, R13, RZ, PT ;  /* 0x000000ff0d00720c */ /* 0x000fe20003f06270 */
[----:B------:R-:W-:Y:S01]  /*8d50*/  @!P6 IMAD.IADD R7, R7, 0x1, -R8 ;  /* 0x000000010707e824 */ /* 0x000fe200078e0a08 */
[----:B------:R-:W-:Y:S01]  /*8d60*/  IABS R13, R10 ;  /* 0x0000000a000d7213 */ /* 0x000fe20000000000 */
[----:B------:R-:W-:Y:S01]  /*8d70*/  @!P3 IMAD.MOV R76, RZ, RZ, -R76 ;  /* 0x000000ffff4cb224 */ /* 0x000fe200078e0a4c */
[----:B------:R-:W-:Y:S01]  /*8d80*/  ISETP.GE.AND P3, PT, R14, RZ, PT ;  /* 0x000000ff0e00720c */ /* 0x000fe20003f66270 */
[----:B------:R-:W-:Y:S01]  /*8d90*/  IMAD R6, R8, R6, R16 ;  /* 0x0000000608067224 */ /* 0x000fe200078e0210 */
[----:B------:R-:W-:Y:S01]  /*8da0*/  LOP3.LUT R14, R0, 0x19, R21, 0xfe, !PT ;  /* 0x00000019000e7812 */ /* 0x000fe200078efe15 */
[----:B0-----:R-:W-:Y:S01]  /*8db0*/  IMAD.MOV.U32 R2, RZ, RZ, R15 ;  /* 0x000000ffff027224 */ /* 0x001fe200078e000f */
[----:B------:R-:W-:Y:S01]  /*8dc0*/  ISETP.GT.U32.AND P6, PT, R8, R7, PT ;  /* 0x000000070800720c */ /* 0x000fe20003fc4070 */
[----:B------:R-:W-:Y:S01]  /*8dd0*/  @!P2 IMAD.MOV R48, RZ, RZ, -R48 ;  /* 0x000000ffff30a224 */ /* 0x000fe200078e0a30 */
[----:B------:R-:W-:Y:S01]  /*8de0*/  ISETP.GE.AND P2, PT, R23, RZ, PT ;  /* 0x000000ff1700720c */ /* 0x000fe20003f46270 */
[----:B------:R-:W-:Y:S01]  /*8df0*/  @!P5 IMAD.IADD R12, R12, 0x1, -R8 ;  /* 0x000000010c0cd824 */ /* 0x000fe200078e0a08 */
[----:B------:R-:W-:Y:S01]  /*8e00*/  ISETP.GE.AND P5, PT, R10, RZ, PT ;  /* 0x000000ff0a00720c */ /* 0x000fe20003fa6270 */
[----:B------:R-:W-:Y:S01]  /*8e10*/  @!P4 IMAD.MOV R2, RZ, RZ, -R2 ;  /* 0x000000ffff02c224 */ /* 0x000fe200078e0a02 */
[----:B------:R-:W-:Y:S01]  /*8e20*/  ISETP.GT.U32.AND P4, PT, R8, R6, PT ;  /* 0x000000060800720c */ /* 0x000fe20003f84070 */
[----:B------:R-:W-:Y:S01]  /*8e30*/  IMAD.HI.U32 R10, R9, R13, RZ ;  /* 0x0000000d090a7227 */ /* 0x000fe200078e00ff */
[----:B------:R-:W-:Y:S01]  /*8e40*/  IABS R15, R14 ;  /* 0x0000000e000f7213 */ /* 0x000fe20000000000 */
[----:B------:R-:W-:Y:S02]  /*8e50*/  STL [R1+0x9e8], R76 ;  /* 0x0009e84c01007387 */ /* 0x000fe40000100800 */
[----:B------:R-:W-:-:S02]  /*8e60*/  IMAD.MOV R10, RZ, RZ, -R10 ;  /* 0x000000ffff0a7224 */ /* 0x000fc400078e0a0a */
[----:B------:R0:W-:Y:S02]  /*8e70*/  STL [R1+0x50], R2 ;  /* 0x0000500201007387 */ /* 0x0001e40000100800 */
[----:B------:R-:W-:Y:S02]  /*8e80*/  IMAD R13, R8, R10, R13 ;  /* 0x0000000a080d7224 */ /* 0x000fe400078e020d */
[----:B0-----:R-:W-:Y:S02]  /*8e90*/  IMAD.MOV.U32 R2, RZ, RZ, R12 ;  /* 0x000000ffff027224 */ /* 0x001fe400078e000c */
[----:B------:R-:W-:Y:S02]  /*8ea0*/  IMAD.MOV.U32 R12, RZ, RZ, R15 ;  /* 0x000000ffff0c7224 */ /* 0x000fe400078e000f */
[----:B------:R-:W-:Y:S02]  /*8eb0*/  @!P2 IMAD.MOV R2, RZ, RZ, -R2 ;  /* 0x000000ffff02a224 */ /* 0x000fe400078e0a02 */
[----:B------:R-:W-:-:S04]  /*8ec0*/  IMAD.HI.U32 R16, R9, R12, RZ ;  /* 0x0000000c09107227 */ /* 0x000fc800078e00ff */
[--C-:B------:R-:W-:Y:S01]  /*8ed0*/  @!P6 IMAD.IADD R7, R7, 0x1, -R8.reuse ;  /* 0x000000010707e824 */ /* 0x100fe200078e0a08 */
[----:B------:R-:W-:Y:S01]  /*8ee0*/  ISETP.GT.U32.AND P6, PT, R8, R13, PT ;  /* 0x0000000d0800720c */ /* 0x000fe20003fc4070 */
[----:B------:R-:W-:Y:S02]  /*8ef0*/  @!P4 IMAD.IADD R6, R6, 0x1, -R8 ;  /* 0x000000010606c824 */ /* 0x000fe400078e0a08 */
[----:B------:R-:W-:Y:S01]  /*8f00*/  IMAD.MOV R17, RZ, RZ, -R16 ;  /* 0x000000ffff117224 */ /* 0x000fe200078e0a10 */
[----:B------:R0:W-:Y:S01]  /*8f10*/  STL [R1+0x98], R2 ;  /* 0x0000980201007387 */ /* 0x0001e20000100800 */
[----:B------:R-:W-:Y:S02]  /*8f20*/  LOP3.LUT R15, R0, 0x1a, R21, 0xfe, !PT ;  /* 0x0000001a000f7812 */ /* 0x000fe400078efe15 */
[C---:B------:R-:W-:Y:S01]  /*8f30*/  ISETP.GT.U32.AND P4, PT, R8.reuse, R6, PT ;  /* 0x000000060800720c */ /* 0x040fe20003f84070 */
[----:B------:R-:W-:Y:S01]  /*8f40*/  IMAD R12, R8, R17, R12 ;  /* 0x00000011080c7224 */ /* 0x000fe200078e020c */
[----:B------:R-:W-:Y:S01]  /*8f50*/  IABS R18, R15 ;  /* 0x0000000f00127213 */ /* 0x000fe20000000000 */
[----:B0-----:R-:W-:-:S04]  /*8f60*/  IMAD.MOV.U32 R2, RZ, RZ, R7 ;  /* 0x000000ffff027224 */ /* 0x001fc800078e0007 */
[----:B------:R-:W-:Y:S01]  /*8f70*/  @!P0 IMAD.MOV R2, RZ, RZ, -R2 ;  /* 0x000000ffff028224 */ /* 0x000fe200078e0a02 */
[----:B------:R-:W-:Y:S01]  /*8f80*/  ISETP.GT.U32.AND P0, PT, R8, R12, PT ;  /* 0x0000000c0800720c */ /* 0x000fe20003f04070 */
[----:B------:R-:W-:Y:S02]  /*8f90*/  @!P6 IMAD.IADD R13, R13, 0x1, -R8 ;  /* 0x000000010d0de824 */ /* 0x000fe400078e0a08 */
[----:B------:R-:W-:Y:S01]  /*8fa0*/  IMAD.MOV.U32 R10, RZ, RZ, R18 ;  /* 0x000000ffff0a7224 */ /* 0x000fe200078e0012 */
[----:B------:R-:W-:Y:S01]  /*8fb0*/  ISETP.GE.AND P2, PT, R14, RZ, PT ;  /* 0x000000ff0e00720c */ /* 0x000fe20003f46270 */
[----:B------:R-:W-:Y:S01]  /*8fc0*/  @!P4 IMAD.IADD R6, R6, 0x1, -R8 ;  /* 0x000000010606c824 */ /* 0x000fe200078e0a08 */
[----:B------:R-:W-:Y:S01]  /*8fd0*/  ISETP.GT.U32.AND P6, PT, R8, R13, PT ;  /* 0x0000000d0800720c */ /* 0x000fe20003fc4070 */
[----:B------:R-:W-:Y:S01]  /*8fe0*/  IMAD.HI.U32 R7, R9, R10, RZ ;  /* 0x0000000a09077227 */ /* 0x000fe200078e00ff */
[C-C-:B------:R-:W-:Y:S01]  /*8ff0*/  LOP3.LUT R14, R0.reuse, 0x1b, R21.reuse, 0xfe, !PT ;  /* 0x0000001b000e7812 */ /* 0x140fe200078efe15 */
[----:B------:R0:W-:Y:S01]  /*9000*/  STL [R1+0x9c], R2 ;  /* 0x00009c0201007387 */ /* 0x0001e20000100800 */
[----:B------:R-:W-:-:S02]  /*9010*/  LOP3.LUT R17, R0, 0x1c, R21, 0xfe, !PT ;  /* 0x0000001c00117812 */ /* 0x000fc400078efe15 */
[----:B------:R-:W-:Y:S01]  /*9020*/  ISETP.GE.AND P4, PT, R15, RZ, PT ;  /* 0x000000ff0f00720c */ /* 0x000fe20003f86270 */
[----:B------:R-:W-:Y:S01]  /*9030*/  @!P0 IMAD.IADD R12, R12, 0x1, -R8 ;  /* 0x000000010c0c8824 */ /* 0x000fe200078e0a08 */
[----:B------:R-:W-:Y:S02]  /*9040*/  IABS R16, R14 ;  /* 0x0000000e00107213 */ /* 0x000fe40000000000 */
[----:B------:R-:W-:Y:S01]  /*9050*/  IABS R15, R17 ;  /* 0x00000011000f7213 */ /* 0x000fe20000000000 */
[----:B0-----:R-:W-:Y:S02]  /*9060*/  IMAD.MOV.U32 R2, RZ, RZ, R6 ;  /* 0x000000ffff027224 */ /* 0x001fe400078e0006 */
[----:B------:R-:W-:Y:S01]  /*9070*/  IMAD.MOV R6, RZ, RZ, -R7 ;  /* 0x000000ffff067224 */ /* 0x000fe200078e0a07 */
[----:B------:R-:W-:Y:S01]  /*9080*/  ISETP.GT.U32.AND P0, PT, R8, R12, PT ;  /* 0x0000000c0800720c */ /* 0x000fe20003f04070 */
[----:B------:R-:W-:-:S04]  /*9090*/  IMAD.HI.U32 R18, R9, R16, RZ ;  /* 0x0000001009127227 */ /* 0x000fc800078e00ff */
[C---:B------:R-:W-:Y:S02]  /*90a0*/  IMAD R10, R8.reuse, R6, R10 ;  /* 0x00000006080a7224 */ /* 0x040fe400078e020a */
[----:B------:R-:W-:Y:S02]  /*90b0*/  IMAD.MOV.U32 R6, RZ, RZ, R15 ;  /* 0x000000ffff067224 */ /* 0x000fe400078e000f */
[----:B------:R-:W-:Y:S01]  /*90c0*/  @!P6 IMAD.IADD R13, R13, 0x1, -R8 ;  /* 0x000000010d0de824 */ /* 0x000fe200078e0a08 */
[----:B------:R-:W-:Y:S01]  /*90d0*/  ISETP.GT.U32.AND P6, PT, R8, R10, PT ;  /* 0x0000000a0800720c */ /* 0x000fe20003fc4070 */
[----:B------:R-:W-:Y:S02]  /*90e0*/  IMAD.MOV R7, RZ, RZ, -R18 ;  /* 0x000000ffff077224 */ /* 0x000fe400078e0a12 */
[----:B------:R-:W-:-:S04]  /*90f0*/  IMAD.HI.U32 R15, R9, R6, RZ ;  /* 0x00000006090f7227 */ /* 0x000fc800078e00ff */
[----:B------:R-:W-:Y:S02]  /*9100*/  IMAD R7, R8, R7, R16 ;  /* 0x0000000708077224 */ /* 0x000fe400078e0210 */
[----:B------:R-:W-:Y:S01]  /*9110*/  IMAD.MOV R15, RZ, RZ, -R15 ;  /* 0x000000ffff0f7224 */ /* 0x000fe200078e0a0f */
[----:B------:R-:W-:Y:S01]  /*9120*/  LOP3.LUT R22, R0, 0x1d, R21, 0xfe, !PT ;  /* 0x0000001d00167812 */ /* 0x000fe200078efe15 */
[----:B------:R-:W-:Y:S01]  /*9130*/  @!P0 IMAD.IADD R12, R12, 0x1, -R8 ;  /* 0x000000010c0c8824 */ /* 0x000fe200078e0a08 */
[C---:B------:R-:W-:Y:S01]  /*9140*/  ISETP.GT.U32.AND P0, PT, R8.reuse, R7, PT ;  /* 0x000000070800720c */ /* 0x040fe20003f04070 */
[----:B------:R-:W-:Y:S02]  /*9150*/  IMAD R6, R8, R15, R6 ;  /* 0x0000000f08067224 */ /* 0x000fe400078e0206 */
[----:B------:R-:W-:Y:S02]  /*9160*/  IMAD.MOV.U32 R44, RZ, RZ, R13 ;  /* 0x000000ffff2c7224 */ /* 0x000fe400078e000d */
[----:B------:R-:W-:Y:S01]  /*9170*/  @!P3 IMAD.MOV R2, RZ, RZ, -R2 ;  /* 0x000000ffff02b224 */ /* 0x000fe200078e0a02 */
[----:B------:R-:W-:Y:S01]  /*9180*/  ISETP.GE.AND P3, PT, R14, RZ, PT ;  /* 0x000000ff0e00720c */ /* 0x000fe20003f66270 */
[----:B------:R-:W-:Y:S01]  /*9190*/  @!P5 IMAD.MOV R44, RZ, RZ, -R44 ;  /* 0x000000ffff2cd224 */ /* 0x000fe200078e0a2c */
[----:B------:R-:W-:Y:S01]  /*91a0*/  IABS R14, R22 ;  /* 0x00000016000e7213 */ /* 0x000fe20000000000 */
[----:B------:R-:W-:Y:S01]  /*91b0*/  @!P6 IMAD.IADD R10, R10, 0x1, -R8 ;  /* 0x000000010a0ae824 */ /* 0x000fe200078e0a08 */
[----:B------:R-:W-:-:S02]  /*91c0*/  ISETP.GT.U32.AND P5, PT, R8, R6, PT ;  /* 0x000000060800720c */ /* 0x000fc40003fa4070 */
[--C-:B------:R-:W-:Y:S01]  /*91d0*/  LOP3.LUT R20, R0, 0x1e, R21.reuse, 0xfe, !PT ;  /* 0x0000001e00147812 */ /* 0x100fe200078efe15 */
[----:B------:R-:W-:Y:S01]  /*91e0*/  IMAD.HI.U32 R15, R9, R14, RZ ;  /* 0x0000000e090f7227 */ /* 0x000fe200078e00ff */
[----:B------:R-:W-:Y:S02]  /*91f0*/  ISETP.GT.U32.AND P6, PT, R8, R10, PT ;  /* 0x0000000a0800720c */ /* 0x000fe40003fc4070 */
[----:B------:R-:W-:Y:S01]  /*9200*/  LOP3.LUT R23, R0, 0x1f, R21, 0xfe, !PT ;  /* 0x0000001f00177812 */ /* 0x000fe200078efe15 */
[----:B------:R-:W-:Y:S01]  /*9210*/  IMAD.MOV R13, RZ, RZ, -R15 ;  /* 0x000000ffff0d7224 */ /* 0x000fe200078e0a0f */
[----:B------:R-:W-:Y:S01]  /*9220*/  IABS R16, R20 ;  /* 0x0000001400107213 */ /* 0x000fe20000000000 */
[----:B------:R-:W-:Y:S01]  /*9230*/  @!P0 IMAD.IADD R7, R7, 0x1, -R8 ;  /* 0x0000000107078824 */ /* 0x000fe200078e0a08 */
[----:B------:R-:W-:Y:S01]  /*9240*/  IABS R19, R23 ;  /* 0x0000001700137213 */ /* 0x000fe20000000000 */
[----:B------:R-:W-:Y:S02]  /*9250*/  IMAD R13, R8, R13, R14 ;  /* 0x0000000d080d7224 */ /* 0x000fe400078e020e */
[----:B------:R-:W-:Y:S01]  /*9260*/  @!P5 IMAD.IADD R6, R6, 0x1, -R8 ;  /* 0x000000010606d824 */ /* 0x000fe200078e0a08 */
[----:B------:R-:W-:Y:S01]  /*9270*/  ISETP.GT.U32.AND P0, PT, R8, R7, PT ;  /* 0x000000070800720c */ /* 0x000fe20003f04070 */
[----:B------:R-:W-:-:S04]  /*9280*/  IMAD.HI.U32 R18, R9, R16, RZ ;  /* 0x0000001009127227 */ /* 0x000fc800078e00ff */
[----:B------:R-:W-:Y:S01]  /*9290*/  IMAD.MOV.U32 R15, RZ, RZ, R19 ;  /* 0x000000ffff0f7224 */ /* 0x000fe200078e0013 */
[----:B------:R-:W-:Y:S01]  /*92a0*/  ISETP.GT.U32.AND P5, PT, R8, R6, PT ;  /* 0x000000060800720c */ /* 0x000fe20003fa4070 */
[----:B------:R-:W-:Y:S01]  /*92b0*/  @!P6 IMAD.IADD R10, R10, 0x1, -R8 ;  /* 0x000000010a0ae824 */ /* 0x000fe200078e0a08 */
[----:B------:R-:W-:Y:S01]  /*92c0*/  ISETP.GT.U32.AND P6, PT, R8, R13, PT ;  /* 0x0000000d0800720c */ /* 0x000fe20003fc4070 */
[----:B------:R-:W-:Y:S02]  /*92d0*/  IMAD.MOV.U32 R43, RZ, RZ, R12 ;  /* 0x000000ffff2b7224 */ /* 0x000fe400078e000c */
[----:B------:R-:W-:Y:S02]  /*92e0*/  IMAD.MOV R18, RZ, RZ, -R18 ;  /* 0x000000ffff127224 */ /* 0x000fe400078e0a12 */
[----:B------:R-:W-:-:S04]  /*92f0*/  IMAD.HI.U32 R12, R9, R15, RZ ;  /* 0x0000000f090c7227 */ /* 0x000fc800078e00ff */
[C---:B------:R-:W-:Y:S02]  /*9300*/  IMAD R14, R8.reuse, R18, R16 ;  /* 0x00000012080e7224 */ /* 0x040fe400078e0210 */
[----:B------:R-:W-:Y:S02]  /*9310*/  IMAD.MOV R12, RZ, RZ, -R12 ;  /* 0x000000ffff0c7224 */ /* 0x000fe400078e0a0c */
[----:B------:R-:W-:Y:S01]  /*9320*/  @!P0 IMAD.IADD R7, R7, 0x1, -R8 ;  /* 0x0000000107078824 */ /* 0x000fe200078e0a08 */
[C---:B------:R-:W-:Y:S01]  /*9330*/  ISETP.GT.U32.AND P0, PT, R8.reuse, R14, PT ;  /* 0x0000000e0800720c */ /* 0x040fe20003f04070 */
[----:B------:R-:W-:Y:S01]  /*9340*/  IMAD R15, R8, R12, R15 ;  /* 0x0000000c080f7224 */ /* 0x000fe200078e020f */
[--C-:B------:R-:W-:Y:S01]  /*9350*/  LOP3.LUT R19, R0, 0x21, R21.reuse, 0xfe, !PT ;  /* 0x0000002100137812 */ /* 0x100fe200078efe15 */
[----:B------:R-:W-:Y:S02]  /*9360*/  IMAD.MOV.U32 R60, RZ, RZ, R10 ;  /* 0x000000ffff3c7224 */ /* 0x000fe400078e000a */
[--C-:B------:R-:W-:Y:S01]  /*9370*/  @!P5 IMAD.IADD R6, R6, 0x1, -R8.reuse ;  /* 0x000000010606d824 */ /* 0x100fe200078e0a08 */
[----:B------:R-:W-:Y:S01]  /*9380*/  ISETP.GT.U32.AND P5, PT, R8, R15, PT ;  /* 0x0000000f0800720c */ /* 0x000fe20003fa4070 */
[----:B------:R-:W-:Y:S01]  /*9390*/  @!P6 IMAD.IADD R13, R13, 0x1, -R8 ;  /* 0x000000010d0de824 */ /* 0x000fe200078e0a08 */
[----:B------:R-:W-:Y:S01]  /*93a0*/  LOP3.LUT R18, R0, 0x20, R21, 0xfe, !PT ;  /* 0x0000002000127812 */ /* 0x000fe200078efe15 */
[----:B------:R-:W-:Y:S01]  /*93b0*/  @!P4 IMAD.MOV R60, RZ, RZ, -R60 ;  /* 0x000000ffff3cc224 */ /* 0x000fe200078e0a3c */
[----:B------:R-:W-:-:S02]  /*93c0*/  IABS R25, R19 ;  /* 0x0000001300197213 */ /* 0x000fc40000000000 */
[----:B------:R-:W-:Y:S02]  /*93d0*/  ISETP.GT.U32.AND P4, PT, R8, R13, PT ;  /* 0x0000000d0800720c */ /* 0x000fe40003f84070 */
[----:B------:R-:W-:Y:S02]  /*93e0*/  IABS R16, R18 ;  /* 0x0000001200107213 */ /* 0x000fe40000000000 */
[----:B------:R-:W-:Y:S01]  /*93f0*/  LOP3.LUT R24, R0, 0x22, R21, 0xfe, !PT ;  /* 0x0000002200187812 */ /* 0x000fe200078efe15 */
[----:B------:R-:W-:Y:S01]  /*9400*/  @!P2 IMAD.MOV R43, RZ, RZ, -R43 ;  /* 0x000000ffff2ba224 */ /* 0x000fe200078e0a2b */
[----:B------:R-:W-:Y:S01]  /*9410*/  ISETP.GE.AND P2, PT, R17, RZ, PT ;  /* 0x000000ff1100720c */ /* 0x000fe20003f46270 */
[----:B------:R-:W-:Y:S01]  /*9420*/  IMAD.MOV.U32 R12, RZ, RZ, R25 ;  /* 0x000000ffff0c7224 */ /* 0x000fe200078e0019 */
[----:B------:R-:W-:Y:S01]  /*9430*/  IABS R17, R24 ;  /* 0x0000001800117213 */ /* 0x000fe20000000000 */
[----:B------:R-:W-:Y:S02]  /*9440*/  @!P0 IMAD.IADD R14, R14, 0x1, -R8 ;  /* 0x000000010e0e8824 */ /* 0x000fe400078e0a08 */
[----:B------:R-:W-:Y:S01]  /*9450*/  IMAD.HI.U32 R25, R9, R16, RZ ;  /* 0x0000001009197227 */ /* 0x000fe200078e00ff */
[----:B------:R-:W-:-:S03]  /*9460*/  ISETP.GE.AND P6, PT, R22, RZ, PT ;  /* 0x000000ff1600720c */ /* 0x000fc60003fc6270 */
[----:B------:R-:W-:Y:S01]  /*9470*/  IMAD.HI.U32 R26, R9, R12, RZ ;  /* 0x0000000c091a7227 */ /* 0x000fe200078e00ff */
[----:B------:R-:W-:-:S03]  /*9480*/  ISETP.GE.AND P0, PT, R20, RZ, PT ;  /* 0x000000ff1400720c */ /* 0x000fc60003f06270 */
[----:B------:R-:W-:Y:S02]  /*9490*/  IMAD.MOV.U32 R75, RZ, RZ, R7 ;  /* 0x000000ffff4b7224 */ /* 0x000fe400078e0007 */
[----:B------:R-:W-:Y:S01]  /*94a0*/  @!P5 IMAD.IADD R15, R15, 0x1, -R8 ;  /* 0x000000010f0fd824 */ /* 0x000fe200078e0a08 */
[----:B------:R-:W-:Y:S01]  /*94b0*/  ISETP.GT.U32.AND P5, PT, R8, R14, PT ;  /* 0x0000000e0800720c */ /* 0x000fe20003fa4070 */
[----:B------:R-:W-:Y:S02]  /*94c0*/  IMAD.MOV R10, RZ, RZ, -R25 ;  /* 0x000000ffff0a7224 */ /* 0x000fe400078e0a19 */
[----:B------:R-:W-:Y:S01]  /*94d0*/  IMAD.HI.U32 R22, R9, R17, RZ ;  /* 0x0000001109167227 */ /* 0x000fe200078e00ff */
[----:B------:R0:W-:Y:S03]  /*94e0*/  STL [R1+0xa0], R2 ;  /* 0x0000a00201007387 */ /* 0x0001e60000100800 */
[----:B------:R-:W-:-:S02]  /*94f0*/  IMAD.MOV R20, RZ, RZ, -R26 ;  /* 0x000000ffff147224 */ /* 0x000fc400078e0a1a */
[----:B------:R-:W-:Y:S01]  /*9500*/  @!P3 IMAD.MOV R75, RZ, RZ, -R75 ;  /* 0x000000ffff4bb224 */ /* 0x000fe200078e0a4b */
[C---:B------:R-:W-:Y:S01]  /*9510*/  ISETP.GT.U32.AND P3, PT, R8.reuse, R15, PT ;  /* 0x0000000f0800720c */ /* 0x040fe20003f64070 */
[----:B------:R-:W-:Y:S02]  /*9520*/  @!P4 IMAD.IADD R13, R13, 0x1, -R8 ;  /* 0x000000010d0dc824 */ /* 0x000fe400078e0a08 */
[C---:B------:R-:W-:Y:S02]  /*9530*/  IMAD R16, R8.reuse, R10, R16 ;  /* 0x0000000a08107224 */ /* 0x040fe400078e0210 */
[----:B------:R-:W-:Y:S02]  /*9540*/  IMAD.MOV R10, RZ, RZ, -R22 ;  /* 0x000000ffff0a7224 */ /* 0x000fe400078e0a16 */
[----:B------:R-:W-:Y:S02]  /*9550*/  IMAD.MOV.U32 R90, RZ, RZ, R6 ;  /* 0x000000ffff5a7224 */ /* 0x000fe400078e0006 */
[----:B------:R-:W-:-:S02]  /*9560*/  IMAD R12, R8, R20, R12 ;  /* 0x00000014080c7224 */ /* 0x000fc400078e020c */
[----:B0-----:R-:W-:Y:S02]  /*9570*/  IMAD.MOV.U32 R2, RZ, RZ, R13 ;  /* 0x000000ffff027224 */ /* 0x001fe400078e000d */
[----:B------:R-:W-:Y:S01]  /*9580*/  @!P2 IMAD.MOV R90, RZ, RZ, -R90 ;  /* 0x000000ffff5aa224 */ /* 0x000fe200078e0a5a */
[C---:B------:R-:W-:Y:S01]  /*9590*/  ISETP.GT.U32.AND P2, PT, R8.reuse, R16, PT ;  /* 0x000000100800720c */ /* 0x040fe20003f44070 */
[----:B------:R-:W-:Y:S01]  /*95a0*/  IMAD R10, R8, R10, R17 ;  /* 0x0000000a080a7224 */ /* 0x000fe200078e0211 */
[----:B------:R-:W-:Y:S01]  /*95b0*/  LOP3.LUT R17, R0, 0x23, R21, 0xfe, !PT ;  /* 0x0000002300117812 */ /* 0x000fe200078efe15 */
[----:B------:R-:W-:Y:S01]  /*95c0*/  @!P6 IMAD.MOV R2, RZ, RZ, -R2 ;  /* 0x000000ffff02e224 */ /* 0x000fe200078e0a02 */
[----:B------:R-:W-:Y:S01]  /*95d0*/  ISETP.GT.U32.AND P6, PT, R8, R12, PT ;  /* 0x0000000c0800720c */ /* 0x000fe20003fc4070 */
[----:B------:R-:W-:Y:S01]  /*95e0*/  STL [R1+0x9ec], R60 ;  /* 0x0009ec3c01007387 */ /* 0x000fe20000100800 */
[----:B------:R-:W-:Y:S01]  /*95f0*/  @!P5 IMAD.IADD R14, R14, 0x1, -R8 ;  /* 0x000000010e0ed824 */ /* 0x000fe200078e0a08 */
[----:B------:R-:W-:-:S02]  /*9600*/  IABS R7, R17 ;  /* 0x0000001100077213 */ /* 0x000fc40000000000 */
[----:B------:R-:W-:Y:S01]  /*9610*/  STL [R1+0x9f4], R75 ;  /* 0x0009f44b01007387 */ /* 0x000fe20000100800 */
[----:B------:R-:W-:Y:S01]  /*9620*/  ISETP.GT.U32.AND P5, PT, R8, R10, PT ;  /* 0x0000000a0800720c */ /* 0x000fe20003fa4070 */
[----:B------:R-:W-:Y:S02]  /*9630*/  @!P3 IMAD.IADD R15, R15, 0x1, -R8 ;  /* 0x000000010f0fb824 */ /* 0x000fe400078e0a08 */
[----:B------:R-:W-:Y:S01]  /*9640*/  STL [R1+0x9f8], R90 ;  /* 0x0009f85a01007387 */ /* 0x000fe20000100800 */
[----:B------:R-:W-:-:S03]  /*9650*/  ISETP.GE.AND P4, PT, R23, RZ, PT ;  /* 0x000000ff1700720c */ /* 0x000fc60003f86270 */
[----:B------:R0:W-:Y:S01]  /*9660*/  STL [R1+0x90], R2 ;  /* 0x0000900201007387 */ /* 0x0001e20000100800 */
[----:B------:R-:W-:Y:S01]  /*9670*/  ISETP.GE.AND P3, PT, R18, RZ, PT ;  /* 0x000000ff1200720c */ /* 0x000fe20003f66270 */
[----:B------:R-:W-:-:S04]  /*9680*/  IMAD.HI.U32 R18, R9, R7, RZ ;  /* 0x0000000709127227 */ /* 0x000fc800078e00ff */
[----:B0-----:R-:W-:Y:S02]  /*9690*/  IMAD.MOV.U32 R2, RZ, RZ, R14 ;  /* 0x000000ffff027224 */ /* 0x001fe400078e000e */
[----:B------:R-:W-:Y:S02]  /*96a0*/  @!P2 IMAD.IADD R16, R16, 0x1, -R8 ;  /* 0x000000011010a824 */ /* 0x000fe400078e0a08 */
[----:B------:R-:W-:Y:S02]  /*96b0*/  @!P0 IMAD.MOV R2, RZ, RZ, -R2 ;  /* 0x000000ffff028224 */ /* 0x000fe400078e0a02 */
[----:B------:R-:W-:Y:S01]  /*96c0*/  IMAD.MOV R14, RZ, RZ, -R18 ;  /* 0x000000ffff0e7224 */ /* 0x000fe200078e0a12 */
[----:B------:R-:W-:Y:S01]  /*96d0*/  LOP3.LUT R13, R0, 0x24, R21, 0xfe, !PT ;  /* 0x00000024000d7812 */ /* 0x000fe200078efe15 */
[--C-:B------:R-:W-:Y:S01]  /*96e0*/  @!P6 IMAD.IADD R12, R12, 0x1, -R8.reuse ;  /* 0x000000010c0ce824 */ /* 0x100fe200078e0a08 */
[----:B------:R0:W-:Y:S01]  /*96f0*/  STL [R1+0x88], R2 ;  /* 0x0000880201007387 */ /* 0x0001e20000100800 */
[C---:B------:R-:W-:Y:S01]  /*9700*/  IMAD R7, R8.reuse, R14, R7 ;  /* 0x0000000e08077224 */ /* 0x040fe200078e0207 */
[----:B------:R-:W-:Y:S01]  /*9710*/  ISETP.GT.U32.AND P6, PT, R8, R16, PT ;  /* 0x000000100800720c */ /* 0x000fe20003fc4070 */
[----:B------:R-:W-:Y:S01]  /*9720*/  @!P5 IMAD.IADD R10, R10, 0x1, -R8 ;  /* 0x000000010a0ad824 */ /* 0x000fe200078e0a08 */
[----:B------:R-:W-:-:S02]  /*9730*/  IABS R6, R13 ;  /* 0x0000000d00067213 */ /* 0x000fc40000000000 */
[C---:B------:R-:W-:Y:S01]  /*9740*/  ISETP.GT.U32.AND P0, PT, R8.reuse, R12, PT ;  /* 0x0000000c0800720c */ /* 0x040fe20003f04070 */
[----:B0-----:R-:W-:Y:S01]  /*9750*/  IMAD.MOV.U32 R2, RZ, RZ, R15 ;  /* 0x000000ffff027224 */ /* 0x001fe200078e000f */
[----:B------:R-:W-:-:S03]  /*9760*/  ISETP.GT.U32.AND P5, PT, R8, R10, PT ;  /* 0x0000000a0800720c */ /* 0x000fc60003fa4070 */
[----:B------:R-:W-:Y:S01]  /*9770*/  @!P4 IMAD.MOV R2, RZ, RZ, -R2 ;  /* 0x000000ffff02c224 */ /* 0x000fe200078e0a02 */
[----:B------:R-:W-:Y:S01]  /*9780*/  ISETP.GT.U32.AND P4, PT, R8, R7, PT ;  /* 0x000000070800720c */ /* 0x000fe20003f84070 */
[----:B------:R-:W-:-:S04]  /*9790*/  IMAD.HI.U32 R18, R9, R6, RZ ;  /* 0x0000000609127227 */ /* 0x000fc800078e00ff */
[----:B------:R-:W-:Y:S02]  /*97a0*/  IMAD.MOV R15, RZ, RZ, -R18 ;  /* 0x000000ffff0f7224 */ /* 0x000fe400078e0a12 */
[----:B------:R-:W-:Y:S02]  /*97b0*/  @!P6 IMAD.IADD R16, R16, 0x1, -R8 ;  /* 0x000000011010e824 */ /* 0x000fe400078e0a08 */
[----:B------:R-:W-:Y:S01]  /*97c0*/  IMAD R6, R8, R15, R6 ;  /* 0x0000000f08067224 */ /* 0x000fe200078e0206 */
[----:B------:R-:W-:Y:S01]  /*97d0*/  ISETP.GE.AND P2, PT, R19, RZ, PT ;  /* 0x000000ff1300720c */ /* 0x000fe20003f46270 */
[--C-:B------:R-:W-:Y:S01]  /*97e0*/  @!P0 IMAD.IADD R12, R12, 0x1, -R8.reuse ;  /* 0x000000010c0c8824 */ /* 0x100fe200078e0a08 */
[----:B------:R-:W-:Y:S01]  /*97f0*/  ISETP.GE.AND P0, PT, R17, RZ, PT ;  /* 0x000000ff1100720c */ /* 0x000fe20003f06270 */
[----:B------:R-:W-:Y:S01]  /*9800*/  @!P4 IMAD.IADD R7, R7, 0x1, -R8 ;  /* 0x000000010707c824 */ /* 0x000fe200078e0a08 */
[C-C-:B------:R-:W-:Y:S01]  /*9810*/  LOP3.LUT R19, R0.reuse, 0x25, R21.reuse, 0xfe, !PT ;  /* 0x0000002500137812 */ /* 0x140fe200078efe15 */
[----:B------:R-:W-:Y:S01]  /*9820*/  IMAD.MOV.U32 R38, RZ, RZ, R16 ;  /* 0x000000ffff267224 */ /* 0x000fe200078e0010 */
[--C-:B------:R-:W-:Y:S01]  /*9830*/  LOP3.LUT R17, R0, 0x26, R21.reuse, 0xfe, !PT ;  /* 0x0000002600117812 */ /* 0x100fe200078efe15 */
[----:B------:R-:W-:Y:S01]  /*9840*/  @!P5 IMAD.IADD R10, R10, 0x1, -R8 ;  /* 0x000000010a0ad824 */ /* 0x000fe200078e0a08 */
[----:B------:R-:W-:-:S02]  /*9850*/  LOP3.LUT R18, R0, 0x27, R21, 0xfe, !PT ;  /* 0x0000002700127812 */ /* 0x000fc400078efe15 */
[C---:B------:R-:W-:Y:S01]  /*9860*/  ISETP.GT.U32.AND P5, PT, R8.reuse, R6, PT ;  /* 0x000000060800720c */ /* 0x040fe20003fa4070 */
[----:B------:R-:W-:Y:S01]  /*9870*/  @!P3 IMAD.MOV R38, RZ, RZ, -R38 ;  /* 0x000000ffff26b224 */ /* 0x000fe200078e0a26 */
[----:B------:R-:W-:Y:S02]  /*9880*/  IABS R14, R19 ;  /* 0x00000013000e7213 */ /* 0x000fe40000000000 */
[----:B------:R-:W-:Y:S02]  /*9890*/  IABS R15, R17 ;  /* 0x00000011000f7213 */ /* 0x000fe40000000000 */
[----:B------:R-:W-:Y:S02]  /*98a0*/  IABS R22, R18 ;  /* 0x0000001200167213 */ /* 0x000fe40000000000 */
[----:B------:R-:W-:Y:S01]  /*98b0*/  ISETP.GT.U32.AND P3, PT, R8, R7, PT ;  /* 0x000000070800720c */ /* 0x000fe20003f64070 */
[----:B------:R-:W-:Y:S01]  /*98c0*/  IMAD.HI.U32 R20, R9, R14, RZ ;  /* 0x0000000e09147227 */ /* 0x000fe200078e00ff */
[----:B------:R-:W-:-:S03]  /*98d0*/  ISETP.GE.AND P4, PT, R13, RZ, PT ;  /* 0x000000ff0d00720c */ /* 0x000fc60003f86270 */
[----:B------:R-:W-:Y:S02]  /*98e0*/  IMAD.MOV.U32 R13, RZ, RZ, R15 ;  /* 0x000000ffff0d7224 */ /* 0x000fe400078e000f */
[----:B------:R-:W-:Y:S02]  /*98f0*/  IMAD.MOV.U32 R15, RZ, RZ, R22 ;  /* 0x000000ffff0f7224 */ /* 0x000fe400078e0016 */
[----:B------:R-:W-:Y:S02]  /*9900*/  IMAD.MOV R20, RZ, RZ, -R20 ;  /* 0x000000ffff147224 */ /* 0x000fe400078e0a14 */
[----:B------:R-:W-:-:S04]  /*9910*/  IMAD.HI.U32 R16, R9, R13, RZ ;  /* 0x0000000d09107227 */ /* 0x000fc800078e00ff */
[----:B------:R-:W-:-:S04]  /*9920*/  IMAD.HI.U32 R22, R9, R15, RZ ;  /* 0x0000000f09167227 */ /* 0x000fc800078e00ff */
[----:B------:R-:W-:Y:S02]  /*9930*/  @!P5 IMAD.IADD R6, R6, 0x1, -R8 ;  /* 0x000000010606d824 */ /* 0x000fe400078e0a08 */
[----:B------:R-:W-:Y:S02]  /*9940*/  IMAD.MOV.U32 R37, RZ, RZ, R12 ;  /* 0x000000ffff257224 */ /* 0x000fe400078e000c */
[C---:B------:R-:W-:Y:S02]  /*9950*/  IMAD R14, R8.reuse, R20, R14 ;  /* 0x00000014080e7224 */ /* 0x040fe400078e020e */
[----:B------:R-:W-:Y:S02]  /*9960*/  IMAD.MOV R12, RZ, RZ, -R16 ;  /* 0x000000ffff0c7224 */ /* 0x000fe400078e0a10 */
[----:B------:R-:W-:Y:S02]  /*9970*/  IMAD.MOV R16, RZ, RZ, -R22 ;  /* 0x000000ffff107224 */ /* 0x000fe400078e0a16 */
[----:B------:R-:W-:Y:S01]  /*9980*/  @!P3 IMAD.IADD R7, R7, 0x1, -R8 ;  /* 0x000000010707b824 */ /* 0x000fe200078e0a08 */
[C---:B------:R-:W-:Y:S01]  /*9990*/  ISETP.GT.U32.AND P5, PT, R8.reuse, R6, PT ;  /* 0x000000060800720c */ /* 0x040fe20003fa4070 */
[----:B------:R-:W-:Y:S01]  /*99a0*/  @!P2 IMAD.MOV R37, RZ, RZ, -R37 ;  /* 0x000000ffff25a224 */ /* 0x000fe200078e0a25 */
[C---:B------:R-:W-:Y:S01]  /*99b0*/  ISETP.GT.U32.AND P2, PT, R8.reuse, R14, PT ;  /* 0x0000000e0800720c */ /* 0x040fe20003f44070 */
[----:B------:R-:W-:-:S02]  /*99c0*/  IMAD R13, R8, R12, R13 ;  /* 0x0000000c080d7224 */ /* 0x000fc400078e020d */
[----:B------:R-:W-:Y:S02]  /*99d0*/  IMAD R12, R8, R16, R15 ;  /* 0x00000010080c7224 */ /* 0x000fe400078e020f */
[----:B------:R-:W-:-:S04]  /*99e0*/  IMAD.MOV.U32 R71, RZ, RZ, R7 ;  /* 0x000000ffff477224 */ /* 0x000fc800078e0007 */
[----:B------:R-:W-:Y:S01]  /*99f0*/  @!P0 IMAD.MOV R71, RZ, RZ, -R71 ;  /* 0x000000ffff478224 */ /* 0x000fe200078e0a47 */
[----:B------:R-:W-:Y:S02]  /*9a00*/  ISETP.GT.U32.AND P0, PT, R8, R12, PT ;  /* 0x0000000c0800720c */ /* 0x000fe40003f04070 */
[----:B------:R-:W-:Y:S01]  /*9a10*/  LOP3.LUT R20, R0, 0x28, R21, 0xfe, !PT ;  /* 0x0000002800147812 */ /* 0x000fe200078efe15 */
[----:B------:R-:W-:Y:S01]  /*9a20*/  @!P5 IMAD.IADD R6, R6, 0x1, -R8 ;  /* 0x000000010606d824 */ /* 0x000fe200078e0a08 */
[----:B------:R-:W-:Y:S01]  /*9a30*/  ISETP.GT.U32.AND P5, PT, R8, R13, PT ;  /* 0x0000000d0800720c */ /* 0x000fe20003fa4070 */
[----:B------:R-:W-:Y:S01]  /*9a40*/  IMAD.MOV.U32 R52, RZ, RZ, R10 ;  /* 0x000000ffff347224 */ /* 0x000fe200078e000a */
[----:B------:R-:W-:Y:S01]  /*9a50*/  IABS R10, R20 ;  /* 0x00000014000a7213 */ /* 0x000fe20000000000 */
[----:B------:R-:W-:-:S04]  /*9a60*/  @!P2 IMAD.IADD R14, R14, 0x1, -R8 ;  /* 0x000000010e0ea824 */ /* 0x000fc800078e0a08 */
[----:B------:R-:W-:Y:S01]  /*9a70*/  IMAD.HI.U32 R16, R9, R10, RZ ;  /* 0x0000000a09107227 */ /* 0x000fe200078e00ff */
[----:B------:R-:W-:-:S03]  /*9a80*/  ISETP.GT.U32.AND P2, PT, R8, R14, PT ;  /* 0x0000000e0800720c */ /* 0x000fc60003f44070 */
[----:B------:R-:W-:Y:S02]  /*9a90*/  @!P0 IMAD.IADD R12, R12, 0x1, -R8 ;  /* 0x000000010c0c8824 */ /* 0x000fe400078e0a08 */
[----:B------:R-:W-:Y:S02]  /*9aa0*/  IMAD.MOV.U32 R88, RZ, RZ, R6 ;  /* 0x000000ffff587224 */ /* 0x000fe400078e0006 */
[----:B------:R-:W-:Y:S01]  /*9ab0*/  IMAD.MOV R6, RZ, RZ, -R16 ;  /* 0x000000ffff067224 */ /* 0x000fe200078e0a10 */
[----:B------:R-:W-:Y:S02]  /*9ac0*/  LOP3.LUT R16, R0, 0x2a, R21, 0xfe, !PT ;  /* 0x0000002a00107812 */ /* 0x000fe400078efe15 */
[C---:B------:R-:W-:Y:S01]  /*9ad0*/  ISETP.GT.U32.AND P0, PT, R8.reuse, R12, PT ;  /* 0x0000000c0800720c */ /* 0x040fe20003f04070 */
[----:B------:R-:W-:Y:S02]  /*9ae0*/  @!P5 IMAD.IADD R13, R13, 0x1, -R8 ;  /* 0x000000010d0dd824 */ /* 0x000fe400078e0a08 */
[C---:B------:R-:W-:Y:S01]  /*9af0*/  IMAD R10, R8.reuse, R6, R10 ;  /* 0x00000006080a7224 */ /* 0x040fe200078e020a */
[----:B------:R-:W-:Y:S01]  /*9b00*/  IABS R6, R16 ;  /* 0x0000001000067213 */ /* 0x000fe20000000000 */
[----:B------:R-:W-:Y:S01]  /*9b10*/  @!P4 IMAD.MOV R88, RZ, RZ, -R88 ;  /* 0x000000ffff58c224 */ /* 0x000fe200078e0a58 */
[----:B------:R-:W-:Y:S01]  /*9b20*/  ISETP.GT.U32.AND P5, PT, R8, R13, PT ;  /* 0x0000000d0800720c */ /* 0x000fe20003fa4070 */
[----:B------:R-:W-:Y:S01]  /*9b30*/  @!P2 IMAD.IADD R14, R14, 0x1, -R8 ;  /* 0x000000010e0ea824 */ /* 0x000fe200078e0a08 */
[----:B------:R-:W-:Y:S01]  /*9b40*/  ISETP.GE.AND P4, PT, R18, RZ, PT ;  /* 0x000000ff1200720c */ /* 0x000fe20003f86270 */
[----:B------:R-:W-:Y:S01]  /*9b50*/  IMAD.HI.U32 R18, R9, R6, RZ ;  /* 0x0000000609127227 */ /* 0x000fe200078e00ff */
[----:B------:R-:W-:-:S02]  /*9b60*/  ISETP.GT.U32.AND P2, PT, R8, R10, PT ;  /* 0x0000000a0800720c */ /* 0x000fc40003f44070 */
[--C-:B------:R-:W-:Y:S01]  /*9b70*/  LOP3.LUT R15, R0, 0x29, R21.reuse, 0xfe, !PT ;  /* 0x00000029000f7812 */ /* 0x100fe200078efe15 */
[----:B------:R-:W-:Y:S02]  /*9b80*/  IMAD.MOV R18, RZ, RZ, -R18 ;  /* 0x000000ffff127224 */ /* 0x000fe400078e0a12 */
[----:B------:R-:W-:Y:S01]  /*9b90*/  @!P0 IMAD.IADD R12, R12, 0x1, -R8 ;  /* 0x000000010c0c8824 */ /* 0x000fe200078e0a08 */
[----:B------:R-:W-:Y:S01]  /*9ba0*/  IABS R7, R15 ;  /* 0x0000000f00077213 */ /* 0x000fe20000000000 */
[----:B------:R-:W-:Y:S01]  /*9bb0*/  IMAD.MOV.U32 R3, RZ, RZ, R14 ;  /* 0x000000ffff037224 */ /* 0x000fe200078e000e */
[----:B------:R-:W-:Y:S01]  /*9bc0*/  ISETP.GE.AND P3, PT, R17, RZ, PT ;  /* 0x000000ff1100720c */ /* 0x000fe20003f66270 */
[----:B------:R-:W-:Y:S01]  /*9bd0*/  IMAD R6, R8, R18, R6 ;  /* 0x0000001208067224 */ /* 0x000fe200078e0206 */
[----:B------:R-:W-:Y:S01]  /*9be0*/  LOP3.LUT R14, R0, 0x2b, R21, 0xfe, !PT ;  /* 0x0000002b000e7812 */ /* 0x000fe200078efe15 */
[----:B------:R-:W-:Y:S01]  /*9bf0*/  IMAD.MOV.U32 R4, RZ, RZ, R12 ;  /* 0x000000ffff047224 */ /* 0x000fe200078e000c */
[----:B------:R-:W-:Y:S01]  /*9c00*/  ISETP.GE.AND P6, PT, R24, RZ, PT ;  /* 0x000000ff1800720c */ /* 0x000fe20003fc6270 */
[----:B------:R-:W-:-:S04]  /*9c10*/  IMAD.HI.U32 R17, R9, R7, RZ ;  /* 0x0000000709117227 */ /* 0x000fc800078e00ff */
[----:B------:R-:W-:Y:S01]  /*9c20*/  @!P5 IMAD.IADD R13, R13, 0x1, -R8 ;  /* 0x000000010d0dd824 */ /* 0x000fe200078e0a08 */
[----:B------:R-:W-:Y:S01]  /*9c30*/  ISETP.GE.AND P5, PT, R15, RZ, PT ;  /* 0x000000ff0f00720c */ /* 0x000fe20003fa6270 */
[----:B------:R-:W-:Y:S01]  /*9c40*/  @!P4 IMAD.MOV R4, RZ, RZ, -R4 ;  /* 0x000000ffff04c224 */ /* 0x000fe200078e0a04 */
[----:B------:R-:W-:Y:S01]  /*9c50*/  IABS R15, R14 ;  /* 0x0000000e000f7213 */ /* 0x000fe20000000000 */
[----:B------:R-:W-:Y:S01]  /*9c60*/  @!P2 IMAD.IADD R10, R10, 0x1, -R8 ;  /* 0x000000010a0aa824 */ /* 0x000fe200078e0a08 */
[C---:B------:R-:W-:Y:S01]  /*9c70*/  ISETP.GT.U32.AND P4, PT, R8.reuse, R6, PT ;  /* 0x000000060800720c */ /* 0x040fe20003f84070 */
[----:B------:R-:W-:Y:S01]  /*9c80*/  IMAD.MOV R17, RZ, RZ, -R17 ;  /* 0x000000ffff117224 */ /* 0x000fe200078e0a11 */
[----:B------:R0:W-:Y:S02]  /*9c90*/  STL [R1+0x8c], R2 ;  /* 0x00008c0201007387 */ /* 0x0001e40000100800 */
[C---:B------:R-:W-:Y:S01]  /*9ca0*/  ISETP.GT.U32.AND P2, PT, R8.reuse, R10, PT ;  /* 0x0000000a0800720c */ /* 0x040fe20003f44070 */
[----:B------:R-:W-:-:S02]  /*9cb0*/  IMAD R7, R8, R17, R7 ;  /* 0x0000001108077224 */ /* 0x000fc400078e0207 */
[----:B0-----:R-:W-:Y:S02]  /*9cc0*/  IMAD.MOV.U32 R2, RZ, RZ, R13 ;  /* 0x000000ffff027224 */ /* 0x001fe400078e000d */
[----:B------:R-:W-:Y:S01]  /*9cd0*/  IMAD.MOV.U32 R13, RZ, RZ, R15 ;  /* 0x000000ffff0d7224 */ /* 0x000fe200078e000f */
[----:B------:R-:W-:Y:S01]  /*9ce0*/  ISETP.GT.U32.AND P0, PT, R8, R7, PT ;  /* 0x000000070800720c */ /* 0x000fe20003f04070 */
[----:B------:R-:W-:Y:S01]  /*9cf0*/  @!P6 IMAD.MOV R52, RZ, RZ, -R52 ;  /* 0x000000ffff34e224 */ /* 0x000fe200078e0a34 */
[----:B------:R-:W-:Y:S01]  /*9d00*/  LOP3.LUT R15, R0, 0x2c, R21, 0xfe, !PT ;  /* 0x0000002c000f7812 */ /* 0x000fe200078efe15 */
[----:B------:R-:W-:Y:S01]  /*9d10*/  IMAD.HI.U32 R12, R9, R13, RZ ;  /* 0x0000000d090c7227 */ /* 0x000fe200078e00ff */
[----:B------:R-:W-:-:S03]  /*9d20*/  ISETP.GE.AND P6, PT, R19, RZ, PT ;  /* 0x000000ff1300720c */ /* 0x000fc60003fc6270 */
[----:B------:R-:W-:Y:S01]  /*9d30*/  @!P3 IMAD.MOV R2, RZ, RZ, -R2 ;  /* 0x000000ffff02b224 */ /* 0x000fe200078e0a02 */
[----:B------:R-:W-:Y:S01]  /*9d40*/  ISETP.GE.AND P3, PT, R16, RZ, PT ;  /* 0x000000ff1000720c */ /* 0x000fe20003f66270 */
[----:B------:R-:W-:Y:S01]  /*9d50*/  IMAD.MOV R16, RZ, RZ, -R12 ;  /* 0x000000ffff107224 */ /* 0x000fe200078e0a0c */
[----:B------:R-:W-:Y:S01]  /*9d60*/  IABS R12, R15 ;  /* 0x0000000f000c7213 */ /* 0x000fe20000000000 */
[--C-:B------:R-:W-:Y:S02]  /*9d70*/  @!P4 IMAD.IADD R6, R6, 0x1, -R8.reuse ;  /* 0x000000010606c824 */ /* 0x100fe400078e0a08 */
[----:B------:R-:W-:Y:S02]  /*9d80*/  @!P2 IMAD.IADD R10, R10, 0x1, -R8 ;  /* 0x000000010a0aa824 */ /* 0x000fe400078e0a08 */
[C---:B------:R-:W-:Y:S01]  /*9d90*/  IMAD R13, R8.reuse, R16, R13 ;  /* 0x00000010080d7224 */ /* 0x040fe200078e020d */
[----:B------:R-:W-:Y:S01]  /*9da0*/  ISETP.GT.U32.AND P4, PT, R8, R6, PT ;  /* 0x000000060800720c */ /* 0x000fe20003f84070 */
[----:B------:R-:W-:Y:S01]  /*9db0*/  IMAD.HI.U32 R16, R9, R12, RZ ;  /* 0x0000000c09107227 */ /* 0x000fe200078e00ff */
[----:B------:R-:W-:-:S03]  /*9dc0*/  LOP3.LUT R54, R0, 0x2d, R21, 0xfe, !PT ;  /* 0x0000002d00367812 */ /* 0x000fc600078efe15 */
[----:B------:R-:W-:Y:S02]  /*9dd0*/  IMAD.MOV.U32 R36, RZ, RZ, R10 ;  /* 0x000000ffff247224 */ /* 0x000fe400078e000a */
[----:B------:R-:W-:Y:S02]  /*9de0*/  @!P0 IMAD.IADD R7, R7, 0x1, -R8 ;  /* 0x0000000107078824 */ /* 0x000fe400078e0a08 */
[----:B------:R-:W-:Y:S02]  /*9df0*/  IMAD.MOV R10, RZ, RZ, -R16 ;  /* 0x000000ffff0a7224 */ /* 0x000fe400078e0a10 */
[----:B------:R-:W-:Y:S01]  /*9e00*/  @!P6 IMAD.MOV R3, RZ, RZ, -R3 ;  /* 0x000000ffff03e224 */ /* 0x000fe200078e0a03 */
[----:B------:R-:W-:Y:S01]  /*9e10*/  ISETP.GE.AND P6, PT, R20, RZ, PT ;  /* 0x000000ff1400720c */ /* 0x000fe20003fc6270 */
[C---:B------:R-:W-:Y:S01]  /*9e20*/  IMAD R12, R8.reuse, R10, R12 ;  /* 0x0000000a080c7224 */ /* 0x040fe200078e020c */
[----:B------:R-:W-:Y:S02]  /*9e30*/  ISETP.GT.U32.AND P0, PT, R8, R7, PT ;  /* 0x000000070800720c */ /* 0x000fe40003f04070 */
[----:B------:R-:W-:Y:S01]  /*9e40*/  IABS R19, R54 ;  /* 0x0000003600137213 */ /* 0x000fe20000000000 */
[----:B------:R-:W-:Y:S01]  /*9e50*/  @!P4 IMAD.IADD R6, R6, 0x1, -R8 ;  /* 0x000000010606c824 */ /* 0x000fe200078e0a08 */
[----:B------:R-:W-:-:S02]  /*9e60*/  ISETP.GT.U32.AND P4, PT, R8, R12, PT ;  /* 0x0000000c0800720c */ /* 0x000fc40003f84070 */
[--C-:B------:R-:W-:Y:S01]  /*9e70*/  LOP3.LUT R17, R0, 0x30, R21.reuse, 0xfe, !PT ;  /* 0x0000003000117812 */ /* 0x100fe200078efe15 */
[----:B------:R-:W-:Y:S01]  /*9e80*/  IMAD.HI.U32 R18, R9, R19, RZ ;  /* 0x0000001309127227 */ /* 0x000fe200078e00ff */
[----:B------:R-:W-:Y:S02]  /*9e90*/  ISETP.GE.AND P2, PT, R14, RZ, PT ;  /* 0x000000ff0e00720c */ /* 0x000fe40003f46270 */
[----:B------:R-:W-:Y:S01]  /*9ea0*/  IABS R14, R17 ;  /* 0x00000011000e7213 */ /* 0x000fe20000000000 */
[----:B------:R-:W-:Y:S02]  /*9eb0*/  IMAD.MOV R16, RZ, RZ, -R18 ;  /* 0x000000ffff107224 */ /* 0x000fe400078e0a12 */
[----:B------:R-:W-:Y:S01]  /*9ec0*/  @!P6 IMAD.MOV R36, RZ, RZ, -R36 ;  /* 0x000000ffff24e224 */ /* 0x000fe200078e0a24 */
[----:B------:R-:W-:Y:S01]  /*9ed0*/  ISETP.GT.U32.AND P6, PT, R8, R13, PT ;  /* 0x0000000d0800720c */ /* 0x000fe20003fc4070 */
[----:B------:R-:W-:Y:S01]  /*9ee0*/  @!P0 IMAD.IADD R7, R7, 0x1, -R8 ;  /* 0x0000000107078824 */ /* 0x000fe200078e0a08 */
[----:B------:R-:W-:Y:S01]  /*9ef0*/  LOP3.LUT R53, R0, 0x2e, R21, 0xfe, !PT ;  /* 0x0000002e00357812 */ /* 0x000fe200078efe15 */
[----:B------:R-:W-:Y:S01]  /*9f00*/  IMAD R19, R8, R16, R19 ;  /* 0x0000001008137224 */ /* 0x000fe200078e0213 */
[----:B------:R-:W-:Y:S01]  /*9f10*/  LOP3.LUT R16, R0, 0x31, R21, 0xfe, !PT ;  /* 0x0000003100107812 */ /* 0x000fe200078efe15 */
[----:B------:R-:W-:Y:S01]  /*9f20*/  IMAD.HI.U32 R10, R9, R14, RZ ;  /* 0x0000000e090a7227 */ /* 0x000fe200078e00ff */
[----:B------:R-:W-:-:S02]  /*9f30*/  ISETP.GE.AND P0, PT, R15, RZ, PT ;  /* 0x000000ff0f00720c */ /* 0x000fc40003f06270 */
[----:B------:R-:W-:Y:S01]  /*9f40*/  LOP3.LUT R22, R0, 0x32, R21, 0xfe, !PT ;  /* 0x0000003200167812 */ /* 0x000fe200078efe15 */
[----:B------:R-:W-:Y:S01]  /*9f50*/  @!P4 IMAD.IADD R12, R12, 0x1, -R8 ;  /* 0x000000010c0cc824 */ /* 0x000fe200078e0a08 */
[----:B------:R-:W-:Y:S01]  /*9f60*/  IABS R18, R53 ;  /* 0x0000003500127213 */ /* 0x000fe20000000000 */
[----:B------:R-:W-:Y:S01]  /*9f70*/  IMAD.MOV.U32 R35, RZ, RZ, R7 ;  /* 0x000000ffff237224 */ /* 0x000fe200078e0007 */
[----:B------:R-:W-:Y:S01]  /*9f80*/  IABS R15, R16 ;  /* 0x00000010000f7213 */ /* 0x000fe20000000000 */
[----:B------:R-:W-:Y:S01]  /*9f90*/  IMAD.MOV R10, RZ, RZ, -R10 ;  /* 0x000000ffff0a7224 */ /* 0x000fe200078e0a0a */
[----:B------:R-:W-:Y:S01]  /*9fa0*/  IABS R20, R22 ;  /* 0x0000001600147213 */ /* 0x000fe20000000000 */
[----:B------:R-:W-:Y:S01]  /*9fb0*/  @!P5 IMAD.MOV R35, RZ, RZ, -R35 ;  /* 0x000000ffff23d224 */ /* 0x000fe200078e0a23 */
[C---:B------:R-:W-:Y:S01]  /*9fc0*/  ISETP.GT.U32.AND P5, PT, R8.reuse, R12, PT ;  /* 0x0000000c0800720c */ /* 0x040fe20003fa4070 */
[----:B------:R-:W-:Y:S02]  /*9fd0*/  IMAD R14, R8, R10, R14 ;  /* 0x0000000a080e7224 */ /* 0x000fe400078e020e */
[----:B------:R-:W-:-:S04]  /*9fe0*/  IMAD.HI.U32 R7, R9, R18, RZ ;  /* 0x0000001209077227 */ /* 0x000fc800078e00ff */
[----:B------:R-:W-:Y:S01]  /*9ff0*/  @!P6 IMAD.IADD R13, R13, 0x1, -R8 ;  /* 0x000000010d0de824 */ /* 0x000fe200078e0a08 */
[C---:B------:R-:W-:Y:S01]  /*a000*/  ISETP.GT.U32.AND P6, PT, R8.reuse, R19, PT ;  /* 0x000000130800720c */ /* 0x040fe20003fc4070 */
[----:B------:R-:W-:Y:S02]  /*a010*/  IMAD.MOV.U32 R10, RZ, RZ, R15 ;  /* 0x000000ffff0a7224 */ /* 0x000fe400078e000f */
[----:B------:R-:W-:Y:S02]  /*a020*/  IMAD.MOV.U32 R47, RZ, RZ, R6 ;  /* 0x000000ffff2f7224 */ /* 0x000fe400078e0006 */
[----:B------:R-:W-:Y:S02]  /*a030*/  IMAD.MOV.U32 R15, RZ, RZ, R20 ;  /* 0x000000ffff0f7224 */ /* 0x000fe400078e0014 */
[----:B------:R-:W-:Y:S02]  /*a040*/  IMAD.MOV R6, RZ, RZ, -R7 ;  /* 0x000000ffff067224 */ /* 0x000fe400078e0a07 */
[----:B------:R-:W-:Y:S01]  /*a050*/  IMAD.HI.U32 R20, R9, R10, RZ ;  /* 0x0000000a09147227 */ /* 0x000fe200078e00ff */
[----:B------:R-:W-:-:S03]  /*a060*/  ISETP.GT.U32.AND P4, PT, R8, R13, PT ;  /* 0x0000000d0800720c */ /* 0x000fc60003f84070 */
[C---:B------:R-:W-:Y:S02]  /*a070*/  IMAD R18, R8.reuse, R6, R18 ;  /* 0x0000000608127224 */ /* 0x040fe400078e0212 */
[----:B------:R-:W-:Y:S02]  /*a080*/  IMAD.MOV R7, RZ, RZ, -R20 ;  /* 0x000000ffff077224 */ /* 0x000fe400078e0a14 */
[----:B------:R-:W-:Y:S01]  /*a090*/  @!P3 IMAD.MOV R47, RZ, RZ, -R47 ;  /* 0x000000ffff2fb224 */ /* 0x000fe200078e0a2f */
[----:B------:R-:W-:Y:S01]  /*a0a0*/  ISETP.GT.U32.AND P3, PT, R8, R14, PT ;  /* 0x0000000e0800720c */ /* 0x000fe20003f64070 */
[----:B------:R-:W-:Y:S01]  /*a0b0*/  @!P5 IMAD.IADD R12, R12, 0x1, -R8 ;  /* 0x000000010c0cd824 */ /* 0x000fe200078e0a08 */
[C---:B------:R-:W-:Y:S01]  /*a0c0*/  ISETP.GT.U32.AND P5, PT, R8.reuse, R18, PT ;  /* 0x000000120800720c */ /* 0x040fe20003fa4070 */
[----:B------:R-:W-:Y:S02]  /*a0d0*/  IMAD R10, R8, R7, R10 ;  /* 0x00000007080a7224 */ /* 0x000fe400078e020a */
[----:B------:R-:W-:-:S04]  /*a0e0*/  IMAD.HI.U32 R7, R9, R15, RZ ;  /* 0x0000000f09077227 */ /* 0x000fc800078e00ff */
[--C-:B------:R-:W-:Y:S02]  /*a0f0*/  @!P6 IMAD.IADD R19, R19, 0x1, -R8.reuse ;  /* 0x000000011313e824 */ /* 0x100fe400078e0a08 */
[----:B------:R-:W-:Y:S02]  /*a100*/  IMAD.MOV R7, RZ, RZ, -R7 ;  /* 0x000000ffff077224 */ /* 0x000fe400078e0a07 */
[--C-:B------:R-:W-:Y:S01]  /*a110*/  @!P4 IMAD.IADD R13, R13, 0x1, -R8.reuse ;  /* 0x000000010d0dc824 */ /* 0x100fe200078e0a08 */
[C---:B------:R-:W-:Y:S01]  /*a120*/  ISETP.GT.U32.AND P6, PT, R8.reuse, R19, PT ;  /* 0x000000130800720c */ /* 0x040fe20003fc4070 */
[----:B------:R-:W-:Y:S02]  /*a130*/  IMAD R7, R8, R7, R15 ;  /* 0x0000000708077224 */ /* 0x000fe400078e020f */
[----:B------:R-:W-:Y:S02]  /*a140*/  IMAD.MOV.U32 R70, RZ, RZ, R13 ;  /* 0x000000ffff467224 */ /* 0x000fe400078e000d */
[----:B------:R-:W-:-:S02]  /*a150*/  @!P3 IMAD.IADD R14, R14, 0x1, -R8 ;  /* 0x000000010e0eb824 */ /* 0x000fc400078e0a08 */
[----:B------:R-:W-:Y:S01]  /*a160*/  @!P5 IMAD.IADD R18, R18, 0x1, -R8 ;  /* 0x000000011212d824 */ /* 0x000fe200078e0a08 */
[C---:B------:R-:W-:Y:S01]  /*a170*/  ISETP.GT.U32.AND P5, PT, R8.reuse, R7, PT ;  /* 0x000000070800720c */ /* 0x040fe20003fa4070 */
[----:B------:R-:W-:Y:S01]  /*a180*/  @!P2 IMAD.MOV R70, RZ, RZ, -R70 ;  /* 0x000000ffff46a224 */ /* 0x000fe200078e0a46 */
[----:B------:R-:W-:Y:S02]  /*a190*/  ISETP.GT.U32.AND P2, PT, R8, R14, PT ;  /* 0x0000000e0800720c */ /* 0x000fe40003f44070 */
[--C-:B------:R-:W-:Y:S01]  /*a1a0*/  LOP3.LUT R6, R0, 0x38, R21.reuse, 0xfe, !PT ;  /* 0x0000003800067812 */ /* 0x100fe200078efe15 */
[----:B------:R-:W-:Y:S01]  /*a1b0*/  @!P6 IMAD.IADD R19, R19, 0x1, -R8 ;  /* 0x000000011313e824 */ /* 0x000fe200078e0a08 */
[----:B------:R-:W-:Y:S02]  /*a1c0*/  ISETP.GT.U32.AND P6, PT, R8, R10, PT ;  /* 0x0000000a0800720c */ /* 0x000fe40003fc4070 */
[----:B------:R-:W-:Y:S02]  /*a1d0*/  IABS R13, R6 ;  /* 0x00000006000d7213 */ /* 0x000fe40000000000 */
[----:B------:R-:W-:Y:S01]  /*a1e0*/  LOP3.LUT R20, R0, 0x39, R21, 0xfe, !PT ;  /* 0x0000003900147812 */ /* 0x000fe200078efe15 */
[----:B------:R-:W-:-:S02]  /*a1f0*/  IMAD.MOV.U32 R80, RZ, RZ, R12 ;  /* 0x000000ffff507224 */ /* 0x000fc400078e000c */
[----:B------:R-:W-:Y:S01]  /*a200*/  @!P5 IMAD.IADD R7, R7, 0x1, -R8 ;  /* 0x000000010707d824 */ /* 0x000fe200078e0a08 */
[----:B------:R-:W-:Y:S01]  /*a210*/  IABS R15, R20 ;  /* 0x00000014000f7213 */ /* 0x000fe20000000000 */
[----:B------:R-:W-:-:S04]  /*a220*/  IMAD.HI.U32 R12, R9, R13, RZ ;  /* 0x0000000d090c7227 */ /* 0x000fc800078e00ff */
[----:B------:R-:W-:Y:S01]  /*a230*/  @!P2 IMAD.IADD R14, R14, 0x1, -R8 ;  /* 0x000000010e0ea824 */ /* 0x000fe200078e0a08 */
[----:B------:R-:W-:Y:S01]  /*a240*/  ISETP.GE.AND P2, PT, R6, RZ, PT ;  /* 0x000000ff0600720c */ /* 0x000fe20003f46270 */
[----:B------:R-:W-:Y:S01]  /*a250*/  IMAD.MOV R6, RZ, RZ, -R12 ;  /* 0x000000ffff067224 */ /* 0x000fe200078e0a0c */
[----:B------:R-:W-:Y:S01]  /*a260*/  ISETP.GT.U32.AND P5, PT, R8, R7, PT ;  /* 0x000000070800720c */ /* 0x000fe20003fa4070 */
[----:B------:R-:W-:-:S04]  /*a270*/  IMAD.HI.U32 R12, R9, R15, RZ ;  /* 0x0000000f090c7227 */ /* 0x000fc800078e00ff */
[----:B------:R-:W-:Y:S01]  /*a280*/  @!P6 IMAD.IADD R10, R10, 0x1, -R8 ;  /* 0x000000010a0ae824 */ /* 0x000fe200078e0a08 */
[----:B------:R-:W-:Y:S01]  /*a290*/  LOP3.LUT R61, R0, 0x3a, R21, 0xfe, !PT ;  /* 0x0000003a003d7812 */ /* 0x000fe200078efe15 */
[----:B------:R-:W-:Y:S02]  /*a2a0*/  IMAD.MOV R12, RZ, RZ, -R12 ;  /* 0x000000ffff0c7224 */ /* 0x000fe400078e0a0c */
[----:B------:R-:W-:Y:S01]  /*a2b0*/  @!P0 IMAD.MOV R80, RZ, RZ, -R80 ;  /* 0x000000ffff508224 */ /* 0x000fe200078e0a50 */
[C---:B------:R-:W-:Y:S01]  /*a2c0*/  ISETP.GT.U32.AND P0, PT, R8.reuse, R10, PT ;  /* 0x0000000a0800720c */ /* 0x040fe20003f04070 */
[----:B------:R-:W-:Y:S01]  /*a2d0*/  IMAD R15, R8, R12, R15 ;  /* 0x0000000c080f7224 */ /* 0x000fe200078e020f */
[----:B------:R-:W-:Y:S02]  /*a2e0*/  ISETP.GE.AND P4, PT, R17, RZ, PT ;  /* 0x000000ff1100720c */ /* 0x000fe40003f86270 */
[----:B------:R-:W-:Y:S02]  /*a2f0*/  LOP3.LUT R23, R0, 0x40, R21, 0xfe, !PT ;  /* 0x0000004000177812 */ /* 0x000fe400078efe15 */
[----:B------:R-:W-:Y:S01]  /*a300*/  IABS R17, R61 ;  /* 0x0000003d00117213 */ /* 0x000fe20000000000 */
[----:B------:R-:W-:Y:S01]  /*a310*/  @!P5 IMAD.IADD R7, R7, 0x1, -R8 ;  /* 0x000000010707d824 */ /* 0x000fe200078e0a08 */
[----:B------:R-:W-:Y:S01]  /*a320*/  ISETP.GE.AND P3, PT, R16, RZ, PT ;  /* 0x000000ff1000720c */ /* 0x000fe20003f66270 */
[C---:B------:R-:W-:Y:S01]  /*a330*/  IMAD R6, R8.reuse, R6, R13 ;  /* 0x0000000608067224 */ /* 0x040fe200078e020d */
[----:B------:R-:W-:Y:S01]  /*a340*/  IABS R16, R23 ;  /* 0x0000001700107213 */ /* 0x000fe20000000000 */
[----:B------:R-:W-:Y:S01]  /*a350*/  IMAD.HI.U32 R13, R9, R17, RZ ;  /* 0x00000011090d7227 */ /* 0x000fe200078e00ff */
[----:B------:R-:W-:-:S02]  /*a360*/  ISETP.GT.U32.AND P5, PT, R8, R15, PT ;  /* 0x0000000f0800720c */ /* 0x000fc40003fa4070 */
[----:B------:R-:W-:Y:S01]  /*a370*/  ISETP.GE.AND P6, PT, R22, RZ, PT ;  /* 0x000000ff1600720c */ /* 0x000fe20003fc6270 */
[----:B------:R-:W-:-:S04]  /*a380*/  IMAD.HI.U32 R12, R9, R16, RZ ;  /* 0x00000010090c7227 */ /* 0x000fc800078e00ff */
[----:B------:R-:W-:Y:S02]  /*a390*/  IMAD.MOV R27, RZ, RZ, -R13 ;  /* 0x000000ffff1b7224 */ /* 0x000fe400078e0a0d */
[----:B------:R-:W-:Y:S01]  /*a3a0*/  @!P0 IMAD.IADD R10, R10, 0x1, -R8 ;  /* 0x000000010a0a8824 */ /* 0x000fe200078e0a08 */
[C---:B------:R-:W-:Y:S01]  /*a3b0*/  ISETP.GT.U32.AND P0, PT, R8.reuse, R6, PT ;  /* 0x000000060800720c */ /* 0x040fe20003f04070 */
[----:B------:R-:W-:Y:S02]  /*a3c0*/  IMAD.MOV R26, RZ, RZ, -R12 ;  /* 0x000000ffff1a7224 */ /* 0x000fe400078e0a0c */
[----:B------:R-:W-:Y:S01]  /*a3d0*/  IMAD R17, R8, R27, R17 ;  /* 0x0000001b08117224 */ /* 0x000fe200078e0211 */
[----:B------:R-:W-:Y:S01]  /*a3e0*/  LOP3.LUT R22, R0, 0x41, R21, 0xfe, !PT ;  /* 0x0000004100167812 */ /* 0x000fe200078efe15 */
[C---:B------:R-:W-:Y:S02]  /*a3f0*/  IMAD R16, R8.reuse, R26, R16 ;  /* 0x0000001a08107224 */ /* 0x040fe400078e0210 */
[----:B------:R-:W-:Y:S01]  /*a400*/  @!P5 IMAD.IADD R15, R15, 0x1, -R8 ;  /* 0x000000010f0fd824 */ /* 0x000fe200078e0a08 */
[----:B------:R-:W-:Y:S01]  /*a410*/  ISETP.GT.U32.AND P5, PT, R8, R17, PT ;  /* 0x000000110800720c */ /* 0x000fe20003fa4070 */
[----:B------:R-:W-:Y:S01]  /*a420*/  IMAD.MOV.U32 R45, RZ, RZ, R7 ;  /* 0x000000ffff2d7224 */ /* 0x000fe200078e0007 */
[----:B------:R-:W-:-:S03]  /*a430*/  IABS R24, R22 ;  /* 0x0000001600187213 */ /* 0x000fc60000000000 */
[----:B------:R-:W-:Y:S01]  /*a440*/  @!P6 IMAD.MOV R45, RZ, RZ, -R45 ;  /* 0x000000ffff2de224 */ /* 0x000fe200078e0a2d */
[----:B------:R-:W-:Y:S01]  /*a450*/  ISETP.GT.U32.AND P6, PT, R8, R16, PT ;  /* 0x000000100800720c */ /* 0x000fe20003fc4070 */
[----:B------:R-:W-:Y:S02]  /*a460*/  @!P0 IMAD.IADD R6, R6, 0x1, -R8 ;  /* 0x0000000106068824 */ /* 0x000fe400078e0a08 */
[----:B------:R-:W-:Y:S02]  /*a470*/  IMAD.MOV.U32 R34, RZ, RZ, R14 ;  /* 0x000000ffff227224 */ /* 0x000fe400078e000e */
[----:B------:R-:W-:Y:S01]  /*a480*/  IMAD.MOV.U32 R12, RZ, RZ, R24 ;  /* 0x000000ffff0c7224 */ /* 0x000fe200078e0018 */
[----:B------:R-:W-:Y:S01]  /*a490*/  LOP3.LUT R25, R0, 0x48, R21, 0xfe, !PT ;  /* 0x0000004800197812 */ /* 0x000fe200078efe15 */
[----:B------:R-:W-:Y:S01]  /*a4a0*/  @!P4 IMAD.MOV R34, RZ, RZ, -R34 ;  /* 0x000000ffff22c224 */ /* 0x000fe200078e0a22 */
[----:B------:R-:W-:Y:S01]  /*a4b0*/  ISETP.GT.U32.AND P4, PT, R8, R6, PT ;  /* 0x000000060800720c */ /* 0x000fe20003f84070 */
[----:B------:R-:W-:Y:S01]  /*a4c0*/  IMAD.HI.U32 R14, R9, R12, RZ ;  /* 0x0000000c090e7227 */ /* 0x000fe200078e00ff */
[----:B------:R-:W-:-:S03]  /*a4d0*/  IABS R13, R25 ;  /* 0x00000019000d7213 */ /* 0x000fc60000000000 */
[----:B------:R-:W-:Y:S02]  /*a4e0*/  @!P5 IMAD.IADD R17, R17, 0x1, -R8 ;  /* 0x000000011111d824 */ /* 0x000fe400078e0a08 */
[----:B------:R-:W-:Y:S02]  /*a4f0*/  IMAD.MOV R14, RZ, RZ, -R14 ;  /* 0x000000ffff0e7224 */ /* 0x000fe400078e0a0e */
[----:B------:R-:W-:Y:S01]  /*a500*/  @!P6 IMAD.IADD R16, R16, 0x1, -R8 ;  /* 0x000000011010e824 */ /* 0x000fe200078e0a08 */
[----:B------:R-:W-:Y:S01]  /*a510*/  ISETP.GT.U32.AND P6, PT, R8, R17, PT ;  /* 0x000000110800720c */ /* 0x000fe20003fc4070 */
[----:B------:R-:W-:-:S04]  /*a520*/  IMAD.HI.U32 R7, R9, R13, RZ ;  /* 0x0000000d09077227 */ /* 0x000fc800078e00ff */
[----:B------:R-:W-:Y:S02]  /*a530*/  IMAD R14, R8, R14, R12 ;  /* 0x0000000e080e7224 */ /* 0x000fe400078e020c */
[----:B------:R-:W-:Y:S02]  /*a540*/  IMAD.MOV.U32 R33, RZ, RZ, R10 ;  /* 0x000000ffff217224 */ /* 0x000fe400078e000a */
[----:B------:R-:W-:Y:S02]  /*a550*/  IMAD.MOV R7, RZ, RZ, -R7 ;  /* 0x000000ffff077224 */ /* 0x000fe400078e0a07 */
[----:B------:R-:W-:Y:S01]  /*a560*/  @!P4 IMAD.IADD R6, R6, 0x1, -R8 ;  /* 0x000000010606c824 */ /* 0x000fe200078e0a08 */
[C---:B------:R-:W-:Y:S01]  /*a570*/  ISETP.GT.U32.AND P4, PT, R8.reuse, R14, PT ;  /* 0x0000000e0800720c */ /* 0x040fe20003f84070 */
[----:B------:R-:W-:Y:S01]  /*a580*/  @!P3 IMAD.MOV R33, RZ, RZ, -R33 ;  /* 0x000000ffff21b224 */ /* 0x000fe200078e0a21 */
[C---:B------:R-:W-:Y:S01]  /*a590*/  ISETP.GT.U32.AND P3, PT, R8.reuse, R15, PT ;  /* 0x0000000f0800720c */ /* 0x040fe20003f64070 */
[----:B------:R-:W-:-:S02]  /*a5a0*/  IMAD R13, R8, R7, R13 ;  /* 0x00000007080d7224 */ /* 0x000fc400078e020d */
[----:B------:R-:W-:Y:S01]  /*a5b0*/  @!P6 IMAD.IADD R17, R17, 0x1, -R8 ;  /* 0x000000011111e824 */ /* 0x000fe200078e0a08 */
[----:B------:R-:W-:Y:S02]  /*a5c0*/  ISETP.GE.AND P0, PT, R20, RZ, PT ;  /* 0x000000ff1400720c */ /* 0x000fe40003f06270 */
[----:B------:R-:W-:Y:S02]  /*a5d0*/  ISETP.GT.U32.AND P6, PT, R8, R13, PT ;  /* 0x0000000d0800720c */ /* 0x000fe40003fc4070 */
[--C-:B------:R-:W-:Y:S01]  /*a5e0*/  LOP3.LUT R20, R0, 0x49, R21.reuse, 0xfe, !PT ;  /* 0x0000004900147812 */ /* 0x100fe200078efe15 */
[----:B------:R-:W-:Y:S02]  /*a5f0*/  IMAD.MOV.U32 R32, RZ, RZ, R6 ;  /* 0x000000ffff207224 */ /* 0x000fe400078e0006 */
[--C-:B------:R-:W-:Y:S01]  /*a600*/  @!P4 IMAD.IADD R14, R14, 0x1, -R8.reuse ;  /* 0x000000010e0ec824 */ /* 0x100fe200078e0a08 */
[----:B------:R-:W-:Y:S01]  /*a610*/  IABS R12, R20 ;  /* 0x00000014000c7213 */ /* 0x000fe20000000000 */
[----:B------:R-:W-:Y:S01]  /*a620*/  @!P3 IMAD.IADD R15, R15, 0x1, -R8 ;  /* 0x000000010f0fb824 */ /* 0x000fe200078e0a08 */
[----:B------:R-:W-:Y:S01]  /*a630*/  LOP3.LUT R24, R0, 0x50, R21, 0xfe, !PT ;  /* 0x0000005000187812 */ /* 0x000fe200078efe15 */
[----:B------:R-:W-:Y:S01]  /*a640*/  @!P2 IMAD.MOV R32, RZ, RZ, -R32 ;  /* 0x000000ffff20a224 */ /* 0x000fe200078e0a20 */
[----:B------:R-:W-:Y:S01]  /*a650*/  ISETP.GT.U32.AND P4, PT, R8, R14, PT ;  /* 0x0000000e0800720c */ /* 0x000fe20003f84070 */
[----:B------:R-:W-:Y:S01]  /*a660*/  IMAD.HI.U32 R7, R9, R12, RZ ;  /* 0x0000000c09077227 */ /* 0x000fe200078e00ff */
[----:B------:R-:W-:-:S02]  /*a670*/  IABS R10, R24 ;  /* 0x00000018000a7213 */ /* 0x000fc40000000000 */
[----:B------:R-:W-:Y:S01]  /*a680*/  ISETP.GT.U32.AND P2, PT, R8, R16, PT ;  /* 0x000000100800720c */ /* 0x000fe20003f44070 */
[----:B------:R-:W-:Y:S02]  /*a690*/  @!P6 IMAD.IADD R13, R13, 0x1, -R8 ;  /* 0x000000010d0de824 */ /* 0x000fe400078e0a08 */
[----:B------:R-:W-:Y:S01]  /*a6a0*/  IMAD.MOV.U32 R31, RZ, RZ, R15 ;  /* 0x000000ffff1f7224 */ /* 0x000fe200078e000f */
[----:B------:R-:W-:Y:S01]  /*a6b0*/  ISETP.GE.AND P3, PT, R23, RZ, PT ;  /* 0x000000ff1700720c */ /* 0x000fe20003f66270 */
[----:B------:R-:W-:Y:S01]  /*a6c0*/  IMAD.MOV R7, RZ, RZ, -R7 ;  /* 0x000000ffff077224 */ /* 0x000fe200078e0a07 */
[----:B------:R-:W-:Y:S01]  /*a6d0*/  ISETP.GE.AND P5, PT, R22, RZ, PT ;  /* 0x000000ff1600720c */ /* 0x000fe20003fa6270 */
[----:B------:R-:W-:Y:S01]  /*a6e0*/  IMAD.HI.U32 R26, R9, R10, RZ ;  /* 0x0000000a091a7227 */ /* 0x000fe200078e00ff */
[C-C-:B------:R-:W-:Y:S02]  /*a6f0*/  LOP3.LUT R23, R0.reuse, 0x51, R21.reuse, 0xfe, !PT ;  /* 0x0000005100177812 */ /* 0x140fe400078efe15 */
[----:B------:R-:W-:Y:S01]  /*a700*/  LOP3.LUT R22, R0, 0x58, R21, 0xfe, !PT ;  /* 0x0000005800167812 */ /* 0x000fe200078efe15 */
[----:B------:R-:W-:Y:S01]  /*a710*/  @!P0 IMAD.MOV R31, RZ, RZ, -R31 ;  /* 0x000000ffff1f8224 */ /* 0x000fe200078e0a1f */
[C---:B------:R-:W-:Y:S01]  /*a720*/  ISETP.GT.U32.AND P0, PT, R8.reuse, R13, PT ;  /* 0x0000000d0800720c */ /* 0x040fe20003f04070 */
[----:B------:R-:W-:Y:S01]  /*a730*/  IMAD R12, R8, R7, R12 ;  /* 0x00000007080c7224 */ /* 0x000fe200078e020c */
[----:B------:R-:W-:Y:S01]  /*a740*/  IABS R7, R23 ;  /* 0x0000001700077213 */ /* 0x000fe20000000000 */
[----:B------:R-:W-:Y:S01]  /*a750*/  IMAD.MOV R26, RZ, RZ, -R26 ;  /* 0x000000ffff1a7224 */ /* 0x000fe200078e0a1a */
[----:B------:R-:W-:Y:S01]  /*a760*/  IABS R6, R22 ;  /* 0x0000001600067213 */ /* 0x000fe20000000000 */
[--C-:B------:R-:W-:Y:S01]  /*a770*/  @!P4 IMAD.IADD R14, R14, 0x1, -R8.reuse ;  /* 0x000000010e0ec824 */ /* 0x100fe200078e0a08 */
[----:B------:R-:W-:Y:S01]  /*a780*/  ISETP.GE.AND P4, PT, R25, RZ, PT ;  /* 0x000000ff1900720c */ /* 0x000fe20003f86270 */
[----:B------:R-:W-:Y:S01]  /*a790*/  @!P2 IMAD.IADD R16, R16, 0x1, -R8 ;  /* 0x000000011010a824 */ /* 0x000fe200078e0a08 */
[C---:B------:R-:W-:Y:S01]  /*a7a0*/  ISETP.GT.U32.AND P2, PT, R8.reuse, R12, PT ;  /* 0x0000000c0800720c */ /* 0x040fe20003f44070 */
[----:B------:R-:W-:-:S02]  /*a7b0*/  IMAD R10, R8, R26, R10 ;  /* 0x0000001a080a7224 */ /* 0x000fc400078e020a */
[----:B------:R-:W-:-:S04]  /*a7c0*/  IMAD.HI.U32 R25, R9, R7, RZ ;  /* 0x0000000709197227 */ /* 0x000fc800078e00ff */
[----:B------:R-:W-:Y:S01]  /*a7d0*/  IMAD.HI.U32 R26, R9, R6, RZ ;  /* 0x00000006091a7227 */ /* 0x000fe200078e00ff */
[----:B------:R-:W-:-:S03]  /*a7e0*/  ISETP.GT.U32.AND P6, PT, R8, R10, PT ;  /* 0x0000000a0800720c */ /* 0x000fc60003fc4070 */
[----:B------:R-:W-:Y:S02]  /*a7f0*/  IMAD.MOV R15, RZ, RZ, -R25 ;  /* 0x000000ffff0f7224 */ /* 0x000fe400078e0a19 */
[----:B------:R-:W-:Y:S02]  /*a800*/  IMAD.MOV R25, RZ, RZ, -R26 ;  /* 0x000000ffff197224 */ /* 0x000fe400078e0a1a */
[----:B------:R-:W-:Y:S02]  /*a810*/  @!P0 IMAD.IADD R13, R13, 0x1, -R8 ;  /* 0x000000010d0d8824 */ /* 0x000fe400078e0a08 */
[----:B------:R-:W-:Y:S02]  /*a820*/  IMAD R6, R8, R25, R6 ;  /* 0x0000001908067224 */ /* 0x000fe400078e0206 */
[----:B------:R-:W-:Y:S02]  /*a830*/  IMAD.MOV.U32 R28, RZ, RZ, R13 ;  /* 0x000000ffff1c7224 */ /* 0x000fe400078e000d */
[----:B------:R-:W-:-:S02]  /*a840*/  @!P2 IMAD.IADD R12, R12, 0x1, -R8 ;  /* 0x000000010c0ca824 */ /* 0x000fc400078e0a08 */
[----:B------:R-:W-:Y:S01]  /*a850*/  @!P4 IMAD.MOV R28, RZ, RZ, -R28 ;  /* 0x000000ffff1cc224 */ /* 0x000fe200078e0a1c */
[C---:B------:R-:W-:Y:S01]  /*a860*/  ISETP.GT.U32.AND P4, PT, R8.reuse, R6, PT ;  /* 0x000000060800720c */ /* 0x040fe20003f84070 */
[----:B------:R-:W-:Y:S02]  /*a870*/  IMAD R7, R8, R15, R7 ;  /* 0x0000000f08077224 */ /* 0x000fe400078e0207 */
[----:B------:R-:W-:Y:S01]  /*a880*/  @!P6 IMAD.IADD R10, R10, 0x1, -R8 ;  /* 0x000000010a0ae824 */ /* 0x000fe200078e0a08 */
[----:B------:R-:W-:Y:S02]  /*a890*/  ISETP.GT.U32.AND P6, PT, R8, R12, PT ;  /* 0x0000000c0800720c */ /* 0x000fe40003fc4070 */
[----:B------:R-:W-:Y:S01]  /*a8a0*/  LOP3.LUT R15, R0, 0x59, R21, 0xfe, !PT ;  /* 0x00000059000f7812 */ /* 0x000fe200078efe15 */
[----:B------:R-:W-:Y:S01]  /*a8b0*/  IMAD.MOV.U32 R30, RZ, RZ, R16 ;  /* 0x000000ffff1e7224 */ /* 0x000fe200078e0010 */
[----:B------:R-:W-:Y:S02]  /*a8c0*/  ISETP.GT.U32.AND P0, PT, R8, R7, PT ;  /* 0x000000070800720c */ /* 0x000fe40003f04070 */
[----:B------:R-:W-:Y:S01]  /*a8d0*/  IABS R16, R15 ;  /* 0x0000000f00107213 */ /* 0x000fe20000000000 */
[----:B------:R-:W-:Y:S01]  /*a8e0*/  @!P3 IMAD.MOV R30, RZ, RZ, -R30 ;  /* 0x000000ffff1eb224 */ /* 0x000fe200078e0a1e */
[----:B------:R-:W-:Y:S01]  /*a8f0*/  ISETP.GE.AND P2, PT, R20, RZ, PT ;  /* 0x000000ff1400720c */ /* 0x000fe20003f46270 */
[----:B------:R-:W-:Y:S01]  /*a900*/  @!P4 IMAD.IADD R6, R6, 0x1, -R8 ;  /* 0x000000010606c824 */ /* 0x000fe200078e0a08 */
[----:B------:R-:W-:Y:S01]  /*a910*/  ISETP.GT.U32.AND P3, PT, R8, R10, PT ;  /* 0x0000000a0800720c */ /* 0x000fe20003f64070 */
[----:B------:R-:W-:-:S02]  /*a920*/  IMAD.MOV.U32 R29, RZ, RZ, R14 ;  /* 0x000000ffff1d7224 */ /* 0x000fc400078e000e */
[----:B------:R-:W-:Y:S01]  /*a930*/  IMAD.MOV.U32 R14, RZ, RZ, R16 ;  /* 0x000000ffff0e7224 */ /* 0x000fe200078e0010 */
[----:B------:R-:W-:Y:S01]  /*a940*/  ISETP.GT.U32.AND P4, PT, R8, R6, PT ;  /* 0x000000060800720c */ /* 0x000fe20003f84070 */
[----:B------:R-:W-:Y:S02]  /*a950*/  @!P6 IMAD.IADD R12, R12, 0x1, -R8 ;  /* 0x000000010c0ce824 */ /* 0x000fe400078e0a08 */
[----:B------:R-:W-:-:S04]  /*a960*/  IMAD.HI.U32 R13, R9, R14, RZ ;  /* 0x0000000e090d7227 */ /* 0x000fc800078e00ff */
[----:B------:R-:W-:Y:S01]  /*a970*/  @!P5 IMAD.MOV R29, RZ, RZ, -R29 ;  /* 0x000000ffff1dd224 */ /* 0x000fe200078e0a1d */
[----:B------:R-:W-:Y:S01]  /*a980*/  ISETP.GE.AND P5, PT, R24, RZ, PT ;  /* 0x000000ff1800720c */ /* 0x000fe20003fa6270 */
[----:B------:R-:W-:Y:S02]  /*a990*/  @!P0 IMAD.IADD R7, R7, 0x1, -R8 ;  /* 0x0000000107078824 */ /* 0x000fe400078e0a08 */
[----:B------:R-:W-:Y:S02]  /*a9a0*/  IMAD.MOV.U32 R27, RZ, RZ, R12 ;  /* 0x000000ffff1b7224 */ /* 0x000fe400078e000c */
[----:B------:R-:W-:Y:S02]  /*a9b0*/  IMAD.MOV R13, RZ, RZ, -R13 ;  /* 0x000000ffff0d7224 */ /* 0x000fe400078e0a0d */
[----:B------:R-:W-:Y:S01]  /*a9c0*/  @!P2 IMAD.MOV R27, RZ, RZ, -R27 ;  /* 0x000000ffff1ba224 */ /* 0x000fe200078e0a1b */
[----:B------:R-:W-:Y:S01]  /*a9d0*/  ISETP.GT.U32.AND P2, PT, R8, R7, PT ;  /* 0x000000070800720c */ /* 0x000fe20003f44070 */
[----:B------:R-:W-:-:S02]  /*a9e0*/  @!P3 IMAD.IADD R10, R10, 0x1, -R8 ;  /* 0x000000010a0ab824 */ /* 0x000fc400078e0a08 */
[----:B------:R-:W-:Y:S02]  /*a9f0*/  IMAD R14, R8, R13, R14 ;  /* 0x0000000d080e7224 */ /* 0x000fe400078e020e */
[----:B------:R-:W-:Y:S01]  /*aa00*/  IMAD.MOV.U32 R26, RZ, RZ, R10 ;  /* 0x000000ffff1a7224 */ /* 0x000fe200078e000a */
[----:B------:R-:W-:Y:S01]  /*aa10*/  LOP3.LUT R10, R0, 0x60, R21, 0xfe, !PT ;  /* 0x00000060000a7812 */ /* 0x000fe200078efe15 */
[----:B------:R-:W-:Y:S01]  /*aa20*/  @!P4 IMAD.IADD R6, R6, 0x1, -R8 ;  /* 0x000000010606c824 */ /* 0x000fe200078e0a08 */
[----:B------:R-:W-:Y:S01]  /*aa30*/  ISETP.GT.U32.AND P4, PT, R8, R14, PT ;  /* 0x0000000e0800720c */ /* 0x000fe20003f84070 */
[----:B------:R-:W-:Y:S01]  /*aa40*/  @!P5 IMAD.MOV R26, RZ, RZ, -R26 ;  /* 0x000000ffff1ad224 */ /* 0x000fe200078e0a1a */
[----:B------:R-:W-:Y:S02]  /*aa50*/  ISETP.GE.AND P0, PT, R15, RZ, PT ;  /* 0x000000ff0f00720c */ /* 0x000fe40003f06270 */
[----:B------:R-:W-:Y:S02]  /*aa60*/  ISETP.GE.AND P5, PT, R10, RZ, PT ;  /* 0x000000ff0a00720c */ /* 0x000fe40003fa6270 */
[----:B------:R-:W-:-:S02]  /*aa70*/  IABS R15, R10 ;  /* 0x0000000a000f7213 */ /* 0x000fc40000000000 */
[--C-:B------:R-:W-:Y:S01]  /*aa80*/  LOP3.LUT R10, R0, 0x61, R21.reuse, 0xfe, !PT ;  /* 0x00000061000a7812 */ /* 0x100fe200078efe15 */
[----:B------:R-:W-:Y:S01]  /*aa90*/  @!P2 IMAD.IADD R7, R7, 0x1, -R8 ;  /* 0x000000010707a824 */ /* 0x000fe200078e0a08 */
[----:B------:R-:W-:Y:S02]  /*aaa0*/  ISETP.GE.AND P6, PT, R23, RZ, PT ;  /* 0x000000ff1700720c */ /* 0x000fe40003fc6270 */
[----:B------:R-:W-:Y:S02]  /*aab0*/  ISETP.GE.AND P2, PT, R10, RZ, PT ;  /* 0x000000ff0a00720c */ /* 0x000fe40003f46270 */
[----:B------:R-:W-:Y:S01]  /*aac0*/  IABS R13, R10 ;  /* 0x0000000a000d7213 */ /* 0x000fe20000000000 */
[----:B------:R-:W-:Y:S01]  /*aad0*/  IMAD.HI.U32 R10, R9, R15, RZ ;  /* 0x0000000f090a7227 */ /* 0x000fe200078e00ff */
[C-C-:B------:R-:W-:Y:S02]  /*aae0*/  LOP3.LUT R12, R0.reuse, 0x68, R21.reuse, 0xfe, !PT ;  /* 0x00000068000c7812 */ /* 0x140fe400078efe15 */
[----:B------:R-:W-:Y:S01]  /*aaf0*/  LOP3.LUT R20, R0, 0x69, R21, 0xfe, !PT ;  /* 0x0000006900147812 */ /* 0x000fe200078efe15 */
[----:B------:R-:W-:Y:S01]  /*ab00*/  IMAD.MOV R23, RZ, RZ, -R10 ;  /* 0x000000ffff177224 */ /* 0x000fe200078e0a0a */
[----:B------:R-:W-:Y:S01]  /*ab10*/  IABS R16, R12 ;  /* 0x0000000c00107213 */ /* 0x000fe20000000000 */
[----:B------:R-:W-:Y:S01]  /*ab20*/  @!P4 IMAD.IADD R14, R14, 0x1, -R8 ;  /* 0x000000010e0ec824 */ /* 0x000fe200078e0a08 */
[----:B------:R-:W-:Y:S01]  /*ab30*/  ISETP.GE.AND P3, PT, R22, RZ, PT ;  /* 0x000000ff1600720c */ /* 0x000fe20003f66270 */
[C---:B------:R-:W-:Y:S01]  /*ab40*/  IMAD R15, R8.reuse, R23, R15 ;  /* 0x00000017080f7224 */ /* 0x040fe200078e020f */
[----:B------:R-:W-:Y:S01]  /*ab50*/  IABS R22, R20 ;  /* 0x0000001400167213 */ /* 0x000fe20000000000 */
[----:B------:R-:W-:Y:S01]  /*ab60*/  IMAD.MOV.U32 R25, RZ, RZ, R7 ;  /* 0x000000ffff197224 */ /* 0x000fe200078e0007 */
[----:B------:R-:W-:Y:S01]  /*ab70*/  ISETP.GT.U32.AND P4, PT, R8, R14, PT ;  /* 0x0000000e0800720c */ /* 0x000fe20003f84070 */
[----:B------:R-:W-:-:S02]  /*ab80*/  IMAD.MOV.U32 R10, RZ, RZ, R16 ;  /* 0x000000ffff0a7224 */ /* 0x000fc400078e0010 */
[----:B------:R-:W-:-:S04]  /*ab90*/  IMAD.HI.U32 R23, R9, R13, RZ ;  /* 0x0000000d09177227 */ /* 0x000fc800078e00ff */
[----:B------:R-:W-:Y:S01]  /*aba0*/  @!P6 IMAD.MOV R25, RZ, RZ, -R25 ;  /* 0x000000ffff19e224 */ /* 0x000fe200078e0a19 */
[----:B------:R-:W-:Y:S01]  /*abb0*/  ISETP.GT.U32.AND P6, PT, R8, R15, PT ;  /* 0x0000000f0800720c */ /* 0x000fe20003fc4070 */
[----:B------:R-:W-:Y:S02]  /*abc0*/  IMAD.MOV.U32 R16, RZ, RZ, R22 ;  /* 0x000000ffff107224 */ /* 0x000fe400078e0016 */
[----:B------:R-:W-:-:S04]  /*abd0*/  IMAD.HI.U32 R22, R9, R10, RZ ;  /* 0x0000000a09167227 */ /* 0x000fc800078e00ff */
[----:B------:R-:W-:Y:S02]  /*abe0*/  IMAD.MOV R23, RZ, RZ, -R23 ;  /* 0x000000ffff177224 */ /* 0x000fe400078e0a17 */
[----:B------:R-:W-:Y:S02]  /*abf0*/  IMAD.MOV.U32 R24, RZ, RZ, R6 ;  /* 0x000000ffff187224 */ /* 0x000fe400078e0006 */
[----:B------:R-:W-:Y:S02]  /*ac00*/  IMAD.MOV R22, RZ, RZ, -R22 ;  /* 0x000000ffff167224 */ /* 0x000fe400078e0a16 */
[----:B------:R-:W-:Y:S02]  /*ac10*/  IMAD R13, R8, R23, R13 ;  /* 0x00000017080d7224 */ /* 0x000fe400078e020d */
[----:B------:R-:W-:Y:S01]  /*ac20*/  @!P3 IMAD.MOV R24, RZ, RZ, -R24 ;  /* 0x000000ffff18b224 */ /* 0x000fe200078e0a18 */
[----:B------:R-:W-:Y:S01]  /*ac30*/  ISETP.GE.AND P3, PT, R12, RZ, PT ;  /* 0x000000ff0c00720c */ /* 0x000fe20003f66270 */
[----:B------:R-:W-:-:S02]  /*ac40*/  IMAD R12, R8, R22, R10 ;  /* 0x00000016080c7224 */ /* 0x000fc400078e020a */
[--C-:B------:R-:W-:Y:S01]  /*ac50*/  @!P4 IMAD.IADD R14, R14, 0x1, -R8.reuse ;  /* 0x000000010e0ec824 */ /* 0x100fe200078e0a08 */
[C---:B------:R-:W-:Y:S01]  /*ac60*/  ISETP.GT.U32.AND P4, PT, R8.reuse, R13, PT ;  /* 0x0000000d0800720c */ /* 0x040fe20003f84070 */
[----:B------:R-:W-:Y:S01]  /*ac70*/  @!P6 IMAD.IADD R15, R15, 0x1, -R8 ;  /* 0x000000010f0fe824 */ /* 0x000fe200078e0a08 */
[----:B------:R-:W-:Y:S01]  /*ac80*/  ISETP.GT.U32.AND P6, PT, R8, R12, PT ;  /* 0x0000000c0800720c */ /* 0x000fe20003fc4070 */
[----:B------:R-:W-:Y:S01]  /*ac90*/  IMAD.HI.U32 R39, R9, R16, RZ ;  /* 0x0000001009277227 */ /* 0x000fe200078e00ff */
[----:B------:R-:W-:-:S03]  /*aca0*/  LOP3.LUT R40, R0, 0x70, R21, 0xfe, !PT ;  /* 0x0000007000287812 */ /* 0x000fc600078efe15 */
[----:B------:R-:W-:Y:S01]  /*acb0*/  IMAD.MOV R6, RZ, RZ, -R39 ;  /* 0x000000ffff067224 */ /* 0x000fe200078e0a27 */
[----:B------:R-:W-:-:S05]  /*acc0*/  IABS R7, R40 ;  /* 0x0000002800077213 */ /* 0x000fca0000000000 */
[--C-:B------:R-:W-:Y:S02]  /*acd0*/  @!P4 IMAD.IADD R13, R13, 0x1, -R8.reuse ;  /* 0x000000010d0dc824 */ /* 0x100fe400078e0a08 */
[----:B------:R-:W-:Y:S02]  /*ace0*/  @!P6 IMAD.IADD R12, R12, 0x1, -R8 ;  /* 0x000000010c0ce824 */ /* 0x000fe400078e0a08 */
[C---:B------:R-:W-:Y:S01]  /*acf0*/  IMAD R10, R8.reuse, R6, R16 ;  /* 0x00000006080a7224 */ /* 0x040fe200078e0210 */
[C---:B------:R-:W-:Y:S01]  /*ad00*/  ISETP.GT.U32.AND P6, PT, R8.reuse, R13, PT ;  /* 0x0000000d0800720c */ /* 0x040fe20003fc4070 */
[----:B------:R-:W-:Y:S01]  /*ad10*/  IMAD.HI.U32 R16, R9, R7, RZ ;  /* 0x0000000709107227 */ /* 0x000fe200078e00ff */
[----:B------:R-:W-:-:S03]  /*ad20*/  ISETP.GT.U32.AND P4, PT, R8, R15, PT ;  /* 0x0000000f0800720c */ /* 0x000fc60003f84070 */
[----:B------:R-:W-:Y:S01]  /*ad30*/  IMAD.MOV R16, RZ, RZ, -R16 ;  /* 0x000000ffff107224 */ /* 0x000fe200078e0a10 */
[C-C-:B------:R-:W-:Y:S01]  /*ad40*/  LOP3.LUT R42, R0.reuse, 0x78, R21.reuse, 0xfe, !PT ;  /* 0x00000078002a7812 */ /* 0x140fe200078efe15 */
[----:B------:R-:W-:Y:S01]  /*ad50*/  IMAD.MOV.U32 R23, RZ, RZ, R14 ;  /* 0x000000ffff177224 */ /* 0x000fe200078e000e */
[----:B------:R-:W-:Y:S01]  /*ad60*/  LOP3.LUT R39, R0, 0x71, R21, 0xfe, !PT ;  /* 0x0000007100277812 */ /* 0x000fe200078efe15 */
[C---:B------:R-:W-:Y:S01]  /*ad70*/  IMAD R7, R8.reuse, R16, R7 ;  /* 0x0000001008077224 */ /* 0x040fe200078e0207 */
[----:B------:R-:W-:Y:S01]  /*ad80*/  IABS R22, R42 ;  /* 0x0000002a00167213 */ /* 0x000fe20000000000 */
[----:B------:R-:W-:Y:S01]  /*ad90*/  @!P0 IMAD.MOV R23, RZ, RZ, -R23 ;  /* 0x000000ffff178224 */ /* 0x000fe200078e0a17 */
[----:B------:R-:W-:Y:S01]  /*ada0*/  IABS R6, R39 ;  /* 0x0000002700067213 */ /* 0x000fe20000000000 */
[----:B------:R-:W-:Y:S01]  /*adb0*/  @!P6 IMAD.IADD R13, R13, 0x1, -R8 ;  /* 0x000000010d0de824 */ /* 0x000fe200078e0a08 */
[C---:B------:R-:W-:Y:S02]  /*adc0*/  ISETP.GT.U32.AND P0, PT, R8.reuse, R12, PT ;  /* 0x0000000c0800720c */ /* 0x040fe40003f04070 */
[----:B------:R-:W-:Y:S01]  /*add0*/  ISETP.GT.U32.AND P6, PT, R8, R7, PT ;  /* 0x000000070800720c */ /* 0x000fe20003fc4070 */
[----:B------:R-:W-:Y:S01]  /*ade0*/  IMAD.MOV.U32 R14, RZ, RZ, R22 ;  /* 0x000000ffff0e7224 */ /* 0x000fe200078e0016 */
[----:B------:R-:W-:Y:S01]  /*adf0*/  LOP3.LUT R41, R0, 0x79, R21, 0xfe, !PT ;  /* 0x0000007900297812 */ /* 0x000fe200078efe15 */
[----:B------:R-:W-:-:S04]  /*ae00*/  IMAD.HI.U32 R22, R9, R6, RZ ;  /* 0x0000000609167227 */ /* 0x000fc800078e00ff */
[----:B------:R-:W-:Y:S01]  /*ae10*/  @!P4 IMAD.IADD R15, R15, 0x1, -R8 ;  /* 0x000000010f0fc824 */ /* 0x000fe200078e0a08 */
[----:B------:R-:W-:Y:S01]  /*ae20*/  ISETP.GT.U32.AND P4, PT, R8, R10, PT ;  /* 0x0000000a0800720c */ /* 0x000fe20003f84070 */
[----:B------:R-:W-:Y:S01]  /*ae30*/  IMAD.MOV R22, RZ, RZ, -R22 ;  /* 0x000000ffff167224 */ /* 0x000fe200078e0a16 */
[----:B------:R-:W-:Y:S01]  /*ae40*/  IABS R16, R41 ;  /* 0x0000002900107213 */ /* 0x000fe20000000000 */
[----:B------:R-:W-:-:S04]  /*ae50*/  IMAD.HI.U32 R55, R9, R14, RZ ;  /* 0x0000000e09377227 */ /* 0x000fc800078e00ff */
[----:B------:R-:W-:Y:S01]  /*ae60*/  @!P0 IMAD.IADD R12, R12, 0x1, -R8 ;  /* 0x000000010c0c8824 */ /* 0x000fe200078e0a08 */
[----:B------:R-:W-:Y:S01]  /*ae70*/  ISETP.GE.AND P0, PT, R20, RZ, PT ;  /* 0x000000ff1400720c */ /* 0x000fe20003f06270 */
[----:B------:R-:W-:Y:S02]  /*ae80*/  IMAD R6, R8, R22, R6 ;  /* 0x0000001608067224 */ /* 0x000fe400078e0206 */
[----:B------:R-:W-:Y:S02]  /*ae90*/  IMAD.MOV.U32 R22, RZ, RZ, R15 ;  /* 0x000000ffff167224 */ /* 0x000fe400078e000f */
[----:B------:R-:W-:Y:S02]  /*aea0*/  @!P6 IMAD.IADD R7, R7, 0x1, -R8 ;  /* 0x000000010707e824 */ /* 0x000fe400078e0a08 */
[----:B------:R-:W-:-:S04]  /*aeb0*/  IMAD.HI.U32 R20, R9, R16, RZ ;  /* 0x0000001009147227 */ /* 0x000fc800078e00ff */
[----:B------:R-:W-:Y:S02]  /*aec0*/  IMAD.MOV R55, RZ, RZ, -R55 ;  /* 0x000000ffff377224 */ /* 0x000fe400078e0a37 */
[----:B------:R-:W-:Y:S01]  /*aed0*/  @!P5 IMAD.MOV R22, RZ, RZ, -R22 ;  /* 0x000000ffff16d224 */ /* 0x000fe200078e0a16 */
[----:B------:R-:W-:Y:S01]  /*aee0*/  ISETP.GT.U32.AND P5, PT, R8, R7, PT ;  /* 0x000000070800720c */ /* 0x000fe20003fa4070 */
[----:B------:R-:W-:Y:S02]  /*aef0*/  @!P4 IMAD.IADD R10, R10, 0x1, -R8 ;  /* 0x000000010a0ac824 */ /* 0x000fe400078e0a08 */
[----:B------:R-:W-:Y:S02]  /*af00*/  IMAD.MOV R15, RZ, RZ, -R20 ;  /* 0x000000ffff0f7224 */ /* 0x000fe400078e0a14 */
[C---:B------:R-:W-:Y:S02]  /*af10*/  IMAD R14, R8.reuse, R55, R14 ;  /* 0x00000037080e7224 */ /* 0x040fe400078e020e */
[----:B------:R-:W-:Y:S01]  /*af20*/  IMAD.MOV.U32 R20, RZ, RZ, R13 ;  /* 0x000000ffff147224 */ /* 0x000fe200078e000d */
[----:B------:R-:W-:-:S02]  /*af30*/  ISETP.GT.U32.AND P6, PT, R8, R10, PT ;  /* 0x0000000a0800720c */ /* 0x000fc40003fc4070 */
[C---:B------:R-:W-:Y:S01]  /*af40*/  ISETP.GT.U32.AND P4, PT, R8.reuse, R6, PT ;  /* 0x000000060800720c */ /* 0x040fe20003f84070 */
[----:B------:R-:W-:Y:S01]  /*af50*/  @!P2 IMAD.MOV R20, RZ, RZ, -R20 ;  /* 0x000000ffff14a224 */ /* 0x000fe200078e0a14 */
[----:B------:R-:W-:Y:S01]  /*af60*/  ISETP.GT.U32.AND P2, PT, R8, R14, PT ;  /* 0x0000000e0800720c */ /* 0x000fe20003f44070 */
[----:B------:R-:W-:Y:S01]  /*af70*/  @!P5 IMAD.IADD R7, R7, 0x1, -R8 ;  /* 0x000000010707d824 */ /* 0x000fe200078e0a08 */
[----:B------:R-:W-:Y:S01]  /*af80*/  ISETP.GE.AND P5, PT, R40, RZ, PT ;  /* 0x000000ff2800720c */ /* 0x000fe20003fa6270 */
[----:B------:R-:W-:Y:S02]  /*af90*/  IMAD R15, R8, R15, R16 ;  /* 0x0000000f080f7224 */ /* 0x000fe400078e0210 */
[----:B------:R-:W-:-:S04]  /*afa0*/  IMAD.MOV.U32 R16, RZ, RZ, R12 ;  /* 0x000000ffff107224 */ /* 0x000fc800078e000c */
[--C-:B------:R-:W-:Y:S01]  /*afb0*/  @!P6 IMAD.IADD R10, R10, 0x1, -R8.reuse ;  /* 0x000000010a0ae824 */ /* 0x100fe200078e0a08 */
[----:B------:R-:W-:Y:S01]  /*afc0*/  ISETP.GT.U32.AND P6, PT, R8, R15, PT ;  /* 0x0000000f0800720c */ /* 0x000fe20003fc4070 */
[--C-:B------:R-:W-:Y:S02]  /*afd0*/  @!P4 IMAD.IADD R6, R6, 0x1, -R8.reuse ;  /* 0x000000010606c824 */ /* 0x100fe400078e0a08 */
[----:B------:R-:W-:Y:S02]  /*afe0*/  @!P2 IMAD.IADD R14, R14, 0x1, -R8 ;  /* 0x000000010e0ea824 */ /* 0x000fe400078e0a08 */
[----:B------:R-:W-:Y:S01]  /*aff0*/  @!P3 IMAD.MOV R16, RZ, RZ, -R16 ;  /* 0x000000ffff10b224 */ /* 0x000fe200078e0a10 */
[C---:B------:R-:W-:Y:S01]  /*b000*/  ISETP.GT.U32.AND P3, PT, R8.reuse, R6, PT ;  /* 0x000000060800720c */ /* 0x040fe20003f64070 */
[----:B------:R-:W-:Y:S01]  /*b010*/  IMAD.MOV.U32 R12, RZ, RZ, R7 ;  /* 0x000000ffff0c7224 */ /* 0x000fe200078e0007 */
[----:B------:R-:W-:Y:S01]  /*b020*/  ISETP.GT.U32.AND P2, PT, R8, R14, PT ;  /* 0x0000000e0800720c */ /* 0x000fe20003f44070 */
[----:B------:R-:W-:-:S02]  /*b030*/  IMAD.MOV.U32 R13, RZ, RZ, R10 ;  /* 0x000000ffff0d7224 */ /* 0x000fc400078e000a */
[----:B------:R-:W-:Y:S01]  /*b040*/  @!P5 IMAD.MOV R12, RZ, RZ, -R12 ;  /* 0x000000ffff0cd224 */ /* 0x000fe200078e0a0c */
[----:B------:R-:W-:Y:S01]  /*b050*/  ISETP.GE.AND P5, PT, R42, RZ, PT ;  /* 0x000000ff2a00720c */ /* 0x000fe20003fa6270 */
[----:B------:R-:W-:Y:S01]  /*b060*/  @!P0 IMAD.MOV R13, RZ, RZ, -R13 ;  /* 0x000000ffff0d8224 */ /* 0x000fe200078e0a0d */
[----:B------:R-:W-:Y:S01]  /*b070*/  ISETP.GE.AND P0, PT, R39, RZ, PT ;  /* 0x000000ff2700720c */ /* 0x000fe20003f06270 */
[--C-:B------:R-:W-:Y:S01]  /*b080*/  @!P6 IMAD.IADD R15, R15, 0x1, -R8.reuse ;  /* 0x000000010f0fe824 */ /* 0x100fe200078e0a08 */
[----:B------:R-:W-:Y:S03]  /*b090*/  STL [R1+0xa00], R52 ;  /* 0x000a003401007387 */ /* 0x000fe60000100800 */
[--C-:B------:R-:W-:Y:S01]  /*b0a0*/  @!P3 IMAD.IADD R6, R6, 0x1, -R8.reuse ;  /* 0x000000010606b824 */ /* 0x100fe200078e0a08 */
[----:B------:R-:W-:Y:S01]  /*b0b0*/  ISETP.GT.U32.AND P6, PT, R8, R15, PT ;  /* 0x0000000f0800720c */ /* 0x000fe20003fc4070 */
[----:B------:R-:W-:Y:S01]  /*b0c0*/  @!P2 IMAD.IADD R14, R14, 0x1, -R8 ;  /* 0x000000010e0ea824 */ /* 0x000fe200078e0a08 */
[----:B------:R-:W-:Y:S01]  /*b0d0*/  STL [R1+0xa04], R71 ;  /* 0x000a044701007387 */ /* 0x000fe20000100800 */
[----:B------:R-:W-:-:S03]  /*b0e0*/  IMAD.MOV.U32 R10, RZ, RZ, R6 ;  /* 0x000000ffff0a7224 */ /* 0x000fc600078e0006 */
[----:B------:R-:W-:Y:S01]  /*b0f0*/  STL [R1+0xa0c], R88 ;  /* 0x000a0c5801007387 */ /* 0x000fe20000100800 */
[----:B------:R-:W-:Y:S01]  /*b100*/  @!P5 IMAD.MOV R14, RZ, RZ, -R14 ;  /* 0x000000ffff0ed224 */ /* 0x000fe200078e0a0e */
[----:B------:R-:W-:Y:S02]  /*b110*/  ISETP.NE.AND P5, PT, R11, RZ, PT ;  /* 0x000000ff0b00720c */ /* 0x000fe40003fa5270 */
[----:B------:R-:W-:Y:S01]  /*b120*/  STL [R1+0x908], R3 ;  /* 0x0009080301007387 */ /* 0x000fe20000100800 */
[----:B------:R-:W-:-:S03]  /*b130*/  LOP3.LUT R79, RZ, R11, RZ, 0x33, !PT ;  /* 0x0000000bff4f7212 */ /* 0x000fc600078e33ff */
[----:B------:R-:W-:Y:S01]  /*b140*/  STL [R1+0xa10], R3 ;  /* 0x000a100301007387 */ /* 0x000fe20000100800 */
[----:B------:R-:W-:-:S03]  /*b150*/  ISETP.GE.AND P2, PT, R41, RZ, PT ;  /* 0x000000ff2900720c */ /* 0x000fc60003f46270 */
[----:B------:R-:W-:Y:S01]  /*b160*/  STL [R1+0x90c], R2 ;  /* 0x00090c0201007387 */ /* 0x000fe20000100800 */
[----:B------:R-:W-:-:S03]  /*b170*/  @!P0 IMAD.MOV R10, RZ, RZ, -R10 ;  /* 0x000000ffff0a8224 */ /* 0x000fc600078e0a0a */
[----:B------:R-:W-:Y:S01]  /*b180*/  STL [R1+0xa18], R2 ;  /* 0x000a180201007387 */ /* 0x000fe20000100800 */
[----:B------:R-:W-:Y:S01]  /*b190*/  IMAD R6, R69, R5, RZ ;  /* 0x0000000545067224 */ /* 0x000fe200078e02ff */
[----:B------:R-:W-:Y:S02]  /*b1a0*/  SEL R41, R79, R59, !P5 ;  /* 0x0000003b4f297207 */ /* 0x000fe40006800000 */
[----:B------:R-:W-:Y:S04]  /*b1b0*/  STL [R1+0x910], R4 ;  /* 0x0009100401007387 */ /* 0x000fe80000100800 */
[----:B------:R-:W-:Y:S04]  /*b1c0*/  STL [R1+0xa1c], R4 ;  /* 0x000a1c0401007387 */ /* 0x000fe80000100800 */
[----:B------:R-:W-:Y:S01]  /*b1d0*/  STL [R1+0xa24], R47 ;  /* 0x000a242f01007387 */ /* 0x000fe20000100800 */
[----:B------:R-:W-:-:S03]  /*b1e0*/  @!P6 IMAD.IADD R15, R15, 0x1, -R8 ;  /* 0x000000010f0fe824 */ /* 0x000fc600078e0a08 */
[----:B------:R-:W-:Y:S01]  /*b1f0*/  STL [R1+0xa28], R19 ;  /* 0x000a281301007387 */ /* 0x000fe20000100800 */
[----:B------:R-:W-:-:S03]  /*b200*/  SEL R55, R79, R10, !P5 ;  /* 0x0000000a4f377207 */ /* 0x000fc60006800000 */
[----:B------:R-:W-:Y:S01]  /*b210*/  STL [R1+0xa30], R70 ;  /* 0x000a304601007387 */ /* 0x000fe20000100800 */
[----:B------:R-:W-:Y:S01]  /*b220*/  IADD3 R7, P6, PT, R6, UR22, RZ ;  /* 0x0000001606077c10 */ /* 0x000fe2000ffde0ff */
[----:B------:R-:W-:Y:S01]  /*b230*/  IMAD R10, R41, UR10, RZ ;  /* 0x0000000a290a7c24 */ /* 0x000fe2000f8e02ff */
[C---:B------:R-:W-:Y:S01]  /*b240*/  SEL R11, R79.reuse, R56, !P5 ;  /* 0x000000384f0b7207 */ /* 0x040fe20006800000 */
[----:B------:R-:W-:Y:S01]  /*b250*/  STL [R1+0xa34], R18 ;  /* 0x000a341201007387 */ /* 0x000fe20000100800 */
[C---:B------:R-:W-:Y:S02]  /*b260*/  SEL R49, R79.reuse, R49, !P5 ;  /* 0x000000314f317207 */ /* 0x040fe40006800000 */
[----:B------:R-:W-:Y:S01]  /*b270*/  LOP3.LUT R39, R0, 0x2f, R21, 0xfe, !PT ;  /* 0x0000002f00277812 */ /* 0x000fe200078efe15 */
[----:B------:R-:W-:Y:S01]  /*b280*/  STL [R1+0xa3c], R80 ;  /* 0x000a3c5001007387 */ /* 0x000fe20000100800 */
[----:B------:R-:W-:Y:S01]  /*b290*/  SEL R44, R79, R44, !P5 ;  /* 0x0000002c4f2c7207 */ /* 0x000fe20006800000 */
[----:B------:R-:W-:Y:S01]  /*b2a0*/  @!P2 IMAD.MOV R15, RZ, RZ, -R15 ;  /* 0x000000ffff0fa224 */ /* 0x000fe200078e0a0f */
[----:B------:R-:W-:Y:S01]  /*b2b0*/  ISETP.GE.AND P4, PT, R54, RZ, PT ;  /* 0x000000ff3600720c */ /* 0x000fe20003f86270 */
[----:B------:R-:W-:Y:S01]  /*b2c0*/  STL [R1+0xa40], R45 ;  /* 0x000a402d01007387 */ /* 0x000fe20000100800 */
[----:B------:R-:W-:Y:S01]  /*b2d0*/  LEA.HI.X.SX32 R6, R6, UR23, 0x1, P6 ;  /* 0x0000001706067c11 */ /* 0x000fe2000b0f0eff */
[----:B------:R-:W-:Y:S01]  /*b2e0*/  IMAD R11, R11, UR10, RZ ;  /* 0x0000000a0b0b7c24 */ /* 0x000fe2000f8e02ff */
[C---:B------:R-:W-:Y:S01]  /*b2f0*/  SEL R54, R79.reuse, R13, !P5 ;  /* 0x0000000d4f367207 */ /* 0x040fe20006800000 */
[----:B------:R-:W-:Y:S01]  /*b300*/  STL [R1+0xa48], R17 ;  /* 0x000a481101007387 */ /* 0x000fe20000100800 */
[----:B------:R-:W-:Y:S01]  /*b310*/  VIADD R60, R62, 0x7f ;  /* 0x0000007f3e3c7836 */ /* 0x000fe20000000000 */
[C---:B------:R-:W-:Y:S01]  /*b320*/  SEL R38, R79.reuse, R38, !P5 ;  /* 0x000000264f267207 */ /* 0x040fe20006800000 */
[----:B------:R-:W0:Y:S01]  /*b330*/  LDCU UR22, c[0x0][0x3b0] ;  /* 0x00007600ff1677ac */ /* 0x000e220008000800 */
[----:B------:R-:W-:Y:S01]  /*b340*/  STL [R1+0x914], R5 ;  /* 0x0009140501007387 */ /* 0x000fe20000100800 */
[----:B------:R-:W-:-:S02]  /*b350*/  SEL R56, R79, R15, !P5 ;  /* 0x0000000f4f387207 */ /* 0x000fc40006800000 */
[C---:B------:R-:W-:Y:S01]  /*b360*/  SEL R42, R79.reuse, R57, !P5 ;  /* 0x000000394f2a7207 */ /* 0x040fe20006800000 */
[----:B------:R-:W-:Y:S01]  /*b370*/  STL [R1+0xa4c], R5 ;  /* 0x000a4c0501007387 */ /* 0x000fe20000100800 */
[----:B------:R-:W-:Y:S01]  /*b380*/  SEL R36, R79, R36, !P5 ;  /* 0x000000244f247207 */ /* 0x000fe20006800000 */
[----:B------:R-:W1:Y:S02]  /*b390*/  LDCU UR23, c[0x0][0x3b0] ;  /* 0x00007600ff1777ac */ /* 0x000e640008000800 */
[----:B------:R2:W-:Y:S04]  /*b3a0*/  STL [R1+0xa54], R0 ;  /* 0x000a540001007387 */ /* 0x0005e80000100800 */
[----:B------:R-:W-:Y:S01]  /*b3b0*/  STL [R1+0xa58], R9 ;  /* 0x000a580901007387 */ /* 0x000fe20000100800 */
[----:B------:R-:W-:Y:S01]  /*b3c0*/  IMAD R13, R49, UR5, RZ ;  /* 0x00000005310d7c24 */ /* 0x000fe2000f8e02ff */
[----:B------:R-:W-:Y:S01]  /*b3d0*/  SEL R57, R79, R50, !P5 ;  /* 0x000000324f397207 */ /* 0x000fe20006800000 */
[----:B------:R-:W-:Y:S01]  /*b3e0*/  IMAD R15, R44, UR13, RZ ;  /* 0x0000000d2c0f7c24 */ /* 0x000fe2000f8e02ff */
[----:B------:R-:W-:Y:S01]  /*b3f0*/  STL [R1+0xa60], R59 ;  /* 0x000a603b01007387 */ /* 0x000fe20000100800 */
[----:B--2---:R-:W-:-:S02]  /*b400*/  IADD3 R0, P6, PT, R10, R7, RZ ;  /* 0x000000070a007210 */ /* 0x004fc40007fde0ff */
[----:B------:R-:W-:Y:S01]  /*b410*/  ISETP.GE.AND P3, PT, R53, RZ, PT ;  /* 0x000000ff3500720c */ /* 0x000fe20003f66270 */
[----:B------:R-:W-:Y:S01]  /*b420*/  STL [R1+0xa64], R79 ;  /* 0x000a644f01007387 */ /* 0x000fe20000100800 */
[C---:B------:R-:W-:Y:S02]  /*b430*/  SEL R50, R79.reuse, R20, !P5 ;  /* 0x000000144f327207 */ /* 0x040fe40006800000 */
[----:B------:R-:W-:Y:S01]  /*b440*/  ISETP.GT.AND P0, PT, R60, 0x7f, PT ;  /* 0x0000007f3c00780c */ /* 0x000fe20003f04270 */
[----:B------:R2:W-:Y:S01]  /*b450*/  STL [R1+0xa6c], R49 ;  /* 0x000a6c3101007387 */ /* 0x0005e20000100800 */
[----:B------:R-:W-:Y:S02]  /*b460*/  IABS R40, R39 ;  /* 0x0000002700287213 */ /* 0x000fe40000000000 */
[C---:B------:R-:W-:Y:S01]  /*b470*/  SEL R34, R79.reuse, R34, !P5 ;  /* 0x000000224f227207 */ /* 0x040fe20006800000 */
[----:B------:R-:W-:Y:S01]  /*b480*/  STL [R1+0xa70], R44 ;  /* 0x000a702c01007387 */ /* 0x000fe20000100800 */
[C---:B------:R-:W-:Y:S01]  /*b490*/  SEL R32, R79.reuse, R32, !P5 ;  /* 0x000000204f207207 */ /* 0x040fe20006800000 */
[----:B------:R-:W-:Y:S01]  /*b4a0*/  IMAD R36, R36, UR20, RZ ;  /* 0x0000001424247c24 */ /* 0x000fe2000f8e02ff */
[C---:B------:R-:W-:Y:S01]  /*b4b0*/  SEL R51, R79.reuse, R51, !P5 ;  /* 0x000000334f337207 */ /* 0x040fe20006800000 */
[----:B------:R3:W-:Y:S01]  /*b4c0*/  STL [R1+0x188], R0 ;  /* 0x0001880001007387 */ /* 0x0007e20000100800 */
[----:B------:R-:W-:-:S02]  /*b4d0*/  SEL R48, R79, R48, !P5 ;  /* 0x000000304f307207 */ /* 0x000fc40006800000 */
[C---:B------:R-:W-:Y:S02]  /*b4e0*/  SEL R43, R79.reuse, R43, !P5 ;  /* 0x0000002b4f2b7207 */ /* 0x040fe40006800000 */
[C---:B------:R-:W-:Y:S02]  /*b4f0*/  SEL R37, R79.reuse, R37, !P5 ;  /* 0x000000254f257207 */ /* 0x040fe40006800000 */
[C---:B------:R-:W-:Y:S02]  /*b500*/  SEL R35, R79.reuse, R35, !P5 ;  /* 0x000000234f237207 */ /* 0x040fe40006800000 */
[C---:B------:R-:W-:Y:S02]  /*b510*/  SEL R33, R79.reuse, R33, !P5 ;  /* 0x000000214f217207 */ /* 0x040fe40006800000 */
[C---:B------:R-:W-:Y:S02]  /*b520*/  SEL R31, R79.reuse, R31, !P5 ;  /* 0x0000001f4f1f7207 */ /* 0x040fe40006800000 */
        /* <DEDUP_REMOVED lines=10> */
[----:B------:R-:W-:Y:S01]  /*b5d0*/  SEL R14, R79, R14, !P5 ;  /* 0x0000000e4f0e7207 */ /* 0x000fe20006800000 */
[----:B------:R-:W-:Y:S01]  /*b5e0*/  IMAD R42, R42, UR10, RZ ;  /* 0x0000000a2a2a7c24 */ /* 0x000fe2000f8e02ff */
[-C--:B--2---:R-:W-:Y:S01]  /*b5f0*/  IADD3 R49, P2, PT, R11, R7.reuse, RZ ;  /* 0x000000070b317210 */ /* 0x084fe20007f5e0ff */
[----:B------:R-:W2:Y:S01]  /*b600*/  LDCU UR5, c[0x0][0x3b0] ;  /* 0x00007600ff0577ac */ /* 0x000ea20008000800 */
[----:B---3--:R-:W-:Y:S01]  /*b610*/  LEA.HI.X.SX32 R0, R10, R6, 0x1, P6 ;  /* 0x000000060a007211 */ /* 0x008fe200030f0eff */
[----:B------:R-:W-:Y:S01]  /*b620*/  IMAD R20, R38, UR18, RZ ;  /* 0x0000001226147c24 */ /* 0x000fe2000f8e02ff */
[----:B------:R-:W-:Y:S01]  /*b630*/  IADD3 R59, P6, PT, R13, R7, RZ ;  /* 0x000000070d3b7210 */ /* 0x000fe20007fde0ff */
[----:B------:R-:W-:Y:S01]  /*b640*/  STL [R1+0x1c8], R49 ;  /* 0x0001c83101007387 */ /* 0x000fe20000100800 */
[----:B------:R-:W-:Y:S01]  /*b650*/  SEL R53, R79, R58, !P5 ;  /* 0x0000003a4f357207 */ /* 0x000fe20006800000 */
[----:B------:R-:W3:Y:S01]  /*b660*/  LDCU UR13, c[0x0][0x3b0] ;  /* 0x00007600ff0d77ac */ /* 0x000ee20008000800 */
[----:B------:R-:W-:Y:S01]  /*b670*/  LEA.HI.X.SX32 R44, R11, R6, 0x1, P2 ;  /* 0x000000060b2c7211 */ /* 0x000fe200010f0eff */
[----:B------:R4:W-:Y:S01]  /*b680*/  STL [R1+0x184], R0 ;  /* 0x0001840001007387 */ /* 0x0009e20000100800 */
[----:B------:R-:W-:-:S02]  /*b690*/  SEL R58, R79, R46, !P5 ;  /* 0x0000002e4f3a7207 */ /* 0x000fc40006800000 */
[----:B------:R-:W-:Y:S01]  /*b6a0*/  SEL R46, R79, R23, !P5 ;  /* 0x000000174f2e7207 */ /* 0x000fe20006800000 */
[----:B------:R-:W-:Y:S01]  /*b6b0*/  IMAD R34, R34, UR24, RZ ;  /* 0x0000001822227c24 */ /* 0x000fe2000f8e02ff */
[----:B------:R-:W-:Y:S01]  /*b6c0*/  ISETP.LT.AND P0, PT, R69, R62, P0 ;  /* 0x0000003e4500720c */ /* 0x000fe20000701270 */
[----:B------:R-:W-:Y:S01]  /*b6d0*/  IMAD.HI.U32 R62, R9, R40, RZ ;  /* 0x00000028093e7227 */ /* 0x000fe200078e00ff */
[-C--:B------:R-:W-:Y:S02]  /*b6e0*/  LEA.HI.X.SX32 R79, R13, R6.reuse, 0x1, P6 ;  /* 0x000000060d4f7211 */ /* 0x080fe400030f0eff */
[CC--:B----4-:R-:W-:Y:S02]  /*b6f0*/  IADD3 R0, P2, PT, R15.reuse, R7.reuse, RZ ;  /* 0x000000070f007210 */ /* 0x0d0fe40007f5e0ff */
[----:B------:R-:W-:Y:S01]  /*b700*/  IADD3 R17, P6, PT, R20, R7, RZ ;  /* 0x0000000714117210 */ /* 0x000fe20007fde0ff */
[----:B------:R-:W-:Y:S01]  /*b710*/  IMAD R32, R32, UR26, RZ ;  /* 0x0000001a20207c24 */ /* 0x000fe2000f8e02ff */
[----:B------:R-:W-:-:S02]  /*b720*/  LEA.HI.X.SX32 R9, R15, R6, 0x1, P2 ;  /* 0x000000060f097211 */ /* 0x000fc400010f0eff */
[-C--:B------:R-:W-:Y:S01]  /*b730*/  IADD3 R80, P2, PT, R36, R7.reuse, RZ ;  /* 0x0000000724507210 */ /* 0x080fe20007f5e0ff */
[----:B------:R-:W-:Y:S01]  /*b740*/  IMAD R30, R30, UR28, RZ ;  /* 0x0000001c1e1e7c24 */ /* 0x000fe2000f8e02ff */
[-C--:B------:R-:W-:Y:S02]  /*b750*/  LEA.HI.X.SX32 R5, R20, R6.reuse, 0x1, P6 ;  /* 0x0000000614057211 */ /* 0x080fe400030f0eff */
[-C--:B------:R-:W-:Y:S01]  /*b760*/  IADD3 R70, P6, PT, R34, R7.reuse, RZ ;  /* 0x0000000722467210 */ /* 0x080fe20007fde0ff */
[----:B------:R-:W-:Y:S01]  /*b770*/  IMAD R28, R28, UR30, RZ ;  /* 0x0000001e1c1c7c24 */ /* 0x000fe2000f8e02ff */
[-C--:B------:R-:W-:Y:S02]  /*b780*/  LEA.HI.X.SX32 R45, R36, R6.reuse, 0x1, P2 ;  /* 0x00000006242d7211 */ /* 0x080fe400010f0eff */
        /* <DEDUP_REMOVED lines=8> */
[-C--:B------:R-:W-:Y:S01]  /*b810*/  LEA.HI.X.SX32 R4, R30, R6.reuse, 0x1, P6 ;  /* 0x000000061e047211 */ /* 0x080fe200030f0eff */
[----:B------:R-:W-:Y:S01]  /*b820*/  STL [R1+0x208], R59 ;  /* 0x0002083b01007387 */ /* 0x000fe20000100800 */
[-C--:B------:R-:W-:Y:S01]  /*b830*/  IADD3 R52, P6, PT, R26, R7.reuse, RZ ;  /* 0x000000071a347210 */ /* 0x080fe20007fde0ff */
[----:B------:R-:W-:Y:S01]  /*b840*/  IMAD R16, R16, UR38, RZ ;  /* 0x0000002610107c24 */ /* 0x000fe2000f8e02ff */
[----:B------:R-:W-:Y:S01]  /*b850*/  LEA.HI.X.SX32 R3, R28, R6, 0x1, P2 ;  /* 0x000000061c037211 */ /* 0x000fe200010f0eff */
[----:B------:R-:W-:Y:S01]  /*b860*/  STL [R1+0x1c4], R44 ;  /* 0x0001c42c01007387 */ /* 0x000fe20000100800 */
[----:B------:R-:W-:-:S03]  /*b870*/  IADD3 R75, P2, PT, R24, R7, RZ ;  /* 0x00000007184b7210 */ /* 0x000fc60007f5e0ff */
[----:B------:R-:W-:Y:S01]  /*b880*/  STL [R1+0x260], R0 ;  /* 0x0002600001007387 */ /* 0x000fe20000100800 */
[----:B------:R-:W-:Y:S01]  /*b890*/  LEA.HI.X.SX32 R71, R26, R6, 0x1, P6 ;  /* 0x000000061a477211 */ /* 0x000fe200030f0eff */
[----:B------:R-:W-:Y:S02]  /*b8a0*/  IMAD R12, R12, UR40, RZ ;  /* 0x000000280c0c7c24 */ /* 0x000fe4000f8e02ff */
        /* <DEDUP_REMOVED lines=8> */
[----:B------:R-:W-:-:S03]  /*b930*/  LEA.HI.X.SX32 R60, R22, R6, 0x1, P6 ;  /* 0x00000006163c7211 */ /* 0x000fc600030f0eff */
[----:B------:R-:W-:Y:S01]  /*b940*/  STL [R1+0x29c], R5 ;  /* 0x00029c0501007387 */ /* 0x000fe20000100800 */
[----:B------:R-:W-:Y:S01]  /*b950*/  IMAD R53, R53, UR10, RZ ;  /* 0x0000000a35357c24 */ /* 0x000fe2000f8e02ff */
[----:B------:R-:W-:Y:S02]  /*b960*/  IADD3 R64, P6, PT, R12, R7, RZ ;  /* 0x000000070c407210 */ /* 0x000fe40007fde0ff */
        /* <DEDUP_REMOVED lines=9> */
[-C--:B------:R-:W-:Y:S01]  /*ba00*/  IADD3 R91, P6, PT, R53, R7.reuse, RZ ;  /* 0x00000007355b7210 */ /* 0x080fe20007fde0ff */
[----:B------:R-:W-:Y:S01]  /*ba10*/  IMAD R43, R43, UR17, RZ ;  /* 0x000000112b2b7c24 */ /* 0x000fe2000f8e02ff */
[----:B------:R-:W-:Y:S01]  /*ba20*/  STL [R1+0x3a0], R2 ;  /* 0x0003a00201007387 */ /* 0x000fe20000100800 */
[-C--:B------:R-:W-:Y:S01]  /*ba30*/  LEA.HI.X.SX32 R65, R14, R6.reuse, 0x1, P2 ;  /* 0x000000060e417211 */ /* 0x080fe200010f0eff */
[----:B------:R-:W-:Y:S01]  /*ba40*/  IMAD R37, R37, UR19, RZ ;  /* 0x0000001325257c24 */ /* 0x000fe2000f8e02ff */
[----:B------:R-:W-:Y:S01]  /*ba50*/  PRMT R89, RZ, 0x7610, R89 ;  /* 0x00007610ff597816 */ /* 0x000fe20000000059 */
[----:B------:R-:W-:Y:S01]  /*ba60*/  STL [R1+0x35c], R19 ;  /* 0x00035c1301007387 */ /* 0x000fe20000100800 */
[----:B------:R-:W-:Y:S01]  /*ba70*/  IADD3 R86, P2, PT, R51, R7, RZ ;  /* 0x0000000733567210 */ /* 0x000fe20007f5e0ff */
[----:B------:R-:W-:Y:S01]  /*ba80*/  IMAD R23, R35, UR21, RZ ;  /* 0x0000001523177c24 */ /* 0x000fe2000f8e02ff */
[----:B------:R-:W-:Y:S01]  /*ba90*/  PRMT R93, RZ, 0x7610, R93 ;  /* 0x00007610ff5d7816 */ /* 0x000fe2000000005d */
[----:B------:R-:W-:Y:S01]  /*baa0*/  STL [R1+0x3e0], R88 ;  /* 0x0003e05801007387 */ /* 0x000fe20000100800 */
[----:B------:R-:W-:Y:S01]  /*bab0*/  IMAD R20, R33, UR25, RZ ;  /* 0x0000001921147c24 */ /* 0x000fe2000f8e02ff */
[----:B------:R-:W4:Y:S02]  /*bac0*/  LDCU UR11, c[0x0][0x3b0] ;  /* 0x00007600ff0b77ac */ /* 0x000f240008000800 */
[----:B------:R-:W-:Y:S01]  /*bad0*/  STL [R1+0x39c], R4 ;  /* 0x00039c0401007387 */ /* 0x000fe20000100800 */
[----:B------:R-:W-:-:S03]  /*bae0*/  LEA.HI.X.SX32 R92, R53, R6, 0x1, P6 ;  /* 0x00000006355c7211 */ /* 0x000fc600030f0eff */
[----:B------:R-:W-:Y:S01]  /*baf0*/  STL [R1+0x420], R52 ;  /* 0x0004203401007387 */ /* 0x000fe20000100800 */
[----:B------:R-:W-:-:S03]  /*bb00*/  IADD3 R83, P6, PT, R48, R7, RZ ;  /* 0x0000000730537210 */ /* 0x000fc60007fde0ff */
[----:B------:R-:W-:Y:S01]  /*bb10*/  STL [R1+0x3dc], R3 ;  /* 0x0003dc0301007387 */ /* 0x000fe20000100800 */
[----:B------:R-:W-:-:S03]  /*bb20*/  LEA.HI.X.SX32 R87, R51, R6, 0x1, P2 ;  /* 0x0000000633577211 */ /* 0x000fc600010f0eff */
[----:B------:R-:W-:Y:S01]  /*bb30*/  STL [R1+0x460], R75 ;  /* 0x0004604b01007387 */ /* 0x000fe20000100800 */
[----:B------:R-:W-:-:S03]  /*bb40*/  IADD3 R81, P2, PT, R43, R7, RZ ;  /* 0x000000072b517210 */ /* 0x000fc60007f5e0ff */
[----:B------:R-:W-:Y:S04]  /*bb50*/  STL [R1+0x41c], R71 ;  /* 0x00041c4701007387 */ /* 0x000fe80000100800 */
[----:B------:R-:W-:Y:S01]  /*bb60*/  STL [R1+0x4a0], R76 ;  /* 0x0004a04c01007387 */ /* 0x000fe20000100800 */
[----:B------:R-:W-:-:S03]  /*bb70*/  LEA.HI.X.SX32 R85, R48, R6, 0x1, P6 ;  /* 0x0000000630557211 */ /* 0x000fc600030f0eff */
[----:B------:R-:W-:Y:S01]  /*bb80*/  STL [R1+0x45c], R90 ;  /* 0x00045c5a01007387 */ /* 0x000fe20000100800 */
[----:B------:R-:W-:-:S03]  /*bb90*/  IADD3 R73, P6, PT, R37, R7, RZ ;  /* 0x0000000725497210 */ /* 0x000fc60007fde0ff */
[----:B------:R-:W-:Y:S01]  /*bba0*/  STL [R1+0x4e0], R84 ;  /* 0x0004e05401007387 */ /* 0x000fe20000100800 */
[----:B------:R-:W-:-:S03]  /*bbb0*/  LEA.HI.X.SX32 R82, R43, R6, 0x1, P2 ;  /* 0x000000062b527211 */ /* 0x000fc600010f0eff */
[----:B------:R-:W-:Y:S01]  /*bbc0*/  STL [R1+0x49c], R60 ;  /* 0x00049c3c01007387 */ /* 0x000fe20000100800 */
[----:B------:R-:W-:-:S03]  /*bbd0*/  IMAD R15, R31, UR27, RZ ;  /* 0x0000001b1f0f7c24 */ /* 0x000fc6000f8e02ff */
        /* <DEDUP_REMOVED lines=25> */
[----:B------:R-:W-:-:S03]  /*bd70*/  IMAD R16, R50, UR37, RZ ;  /* 0x0000002532107c24 */ /* 0x000fc6000f8e02ff */
[----:B------:R-:W-:Y:S01]  /*bd80*/  STL [R1+0x2a8], R73 ;  /* 0x0002a84901007387 */ /* 0x000fe20000100800 */
[----:B------:R-:W-:-:S03]  /*bd90*/  LEA.HI.X.SX32 R50, R13, R6, 0x1, P6 ;  /* 0x000000060d327211 */ /* 0x000fc600030f0eff */
        /* <DEDUP_REMOVED lines=10> */
[----:B0-----:R-:W-:-:S03]  /*be40*/  IMAD R12, R55, UR22, RZ ;  /* 0x00000016370c7c24 */ /* 0x001fc6000f8e02ff */
[----:B------:R-:W-:Y:S01]  /*be50*/  STL [R1+0x368], R37 ;  /* 0x0003682501007387 */ /* 0x000fe20000100800 */
[----:B------:R-:W-:-:S03]  /*be60*/  IADD3 R31, P6, PT, R16, R7, RZ ;  /* 0x00000007101f7210 */ /* 0x000fc60007fde0ff */
[----:B------:R-:W-:Y:S01]  /*be70*/  STL [R1+0x324], R20 ;  /* 0x0003241401007387 */ /* 0x000fe20000100800 */
[----:B------:R-:W-:-:S03]  /*be80*/  LEA.HI.X.SX32 R29, R22, R6, 0x1, P2 ;  /* 0x00000006161d7211 */ /* 0x000fc600010f0eff */
[----:B------:R-:W-:Y:S01]  /*be90*/  STL [R1+0x3a8], R48 ;  /* 0x0003a83001007387 */ /* 0x000fe20000100800 */
[----:B-1----:R-:W-:Y:S01]  /*bea0*/  IMAD R11, R56, UR23, RZ ;  /* 0x00000017380b7c24 */ /* 0x002fe2000f8e02ff */
[----:B------:R-:W-:Y:S02]  /*beb0*/  IADD3 R30, P2, PT, R14, R7, RZ ;  /* 0x000000070e1e7210 */ /* 0x000fe40007f5e0ff */
        /* <DEDUP_REMOVED lines=14> */
[-C--:B------:R-:W-:Y:S01]  /*bfa0*/  IADD3 R38, P6, PT, R42, R7.reuse, RZ ;  /* 0x000000072a267210 */ /* 0x080fe20007fde0ff */
[----:B------:R-:W-:Y:S01]  /*bfb0*/  IMAD.MOV R10, RZ, RZ, -R62 ;  /* 0x000000ffff0a7224 */ /* 0x000fe200078e0a3e */
[----:B------:R-:W-:Y:S01]  /*bfc0*/  STL [R1+0x4a8], R31 ;  /* 0x0004a81f01007387 */ /* 0x000fe20000100800 */
[----:B------:R-:W-:Y:S01]  /*bfd0*/  LEA.HI.X.SX32 R34, R11, R6, 0x1, P2 ;  /* 0x000000060b227211 */ /* 0x000fe200010f0eff */
[----:B------:R-:W0:Y:S02]  /*bfe0*/  LDCU UR12, c[0x0][0x3b0] ;  /* 0x00007600ff0c77ac */ /* 0x000e240008000800 */
        /* <DEDUP_REMOVED lines=9> */
[----:B------:R-:W2:Y:S04]  /*c080*/  LDL R12, [R1+0x188] ;  /* 0x00018800010c7983 */ /* 0x000ea80000100800 */
[----:B------:R-:W-:Y:S04]  /*c090*/  STL [R1+0x560], R35 ;  /* 0x0005602301007387 */ /* 0x000fe80000100800 */
[----:B------:R-:W-:Y:S04]  /*c0a0*/  STL [R1+0x524], R33 ;  /* 0x0005242101007387 */ /* 0x000fe80000100800 */
[----:B------:R-:W-:Y:S04]  /*c0b0*/  STL [R1+0x198], R38 ;  /* 0x0001982601007387 */ /* 0x000fe80000100800 */
[----:B------:R-:W-:Y:S01]  /*c0c0*/  STL [R1+0x55c], R34 ;  /* 0x00055c2201007387 */ /* 0x000fe20000100800 */
[----:B------:R-:W-:-:S03]  /*c0d0*/  LEA.HI.X.SX32 R72, R13, R6, 0x1, P6 ;  /* 0x000000060d487211 */ /* 0x000fc600030f0eff */
[----:B------:R-:W-:Y:S04]  /*c0e0*/  STL [R1+0x1d8], R74 ;  /* 0x0001d84a01007387 */ /* 0x000fe80000100800 */
[----:B------:R-:W-:Y:S04]  /*c0f0*/  STL [R1+0x194], R36 ;  /* 0x0001942401007387 */ /* 0x000fe80000100800 */
[----:B------:R-:W-:Y:S04]  /*c100*/  STL [R1+0x218], R69 ;  /* 0x0002184501007387 */ /* 0x000fe80000100800 */
[----:B------:R-:W-:Y:S04]  /*c110*/  STL [R1+0x1d4], R41 ;  /* 0x0001d42901007387 */ /* 0x000fe80000100800 */
[----:B------:R-:W2:Y:S04]  /*c120*/  LDL R13, [R1+0x184] ;  /* 0x00018400010d7983 */ /* 0x000ea80000100800 */
[----:B--2---:R1:W2:Y:S02]  /*c130*/  @P0 LDG.E.U8 R89, desc[UR14][R12.64] ;  /* 0x0000000e0c590981 */ /* 0x0042a4000c1e1100 */
[----:B-1----:R-:W-:-:S02]  /*c140*/  @P0 IMAD.MOV.U32 R12, RZ, RZ, R49 ;  /* 0x000000ffff0c0224 */ /* 0x002fc400078e0031 */
[----:B------:R-:W-:-:S05]  /*c150*/  @P0 IMAD.MOV.U32 R13, RZ, RZ, R44 ;  /* 0x000000ffff0d0224 */ /* 0x000fca00078e002c */
[----:B------:R-:W3:Y:S04]  /*c160*/  @P0 LDG.E.U8 R93, desc[UR14][R12.64] ;  /* 0x0000000e0c5d0981 */ /* 0x000ee8000c1e1100 */
[----:B------:R-:W-:Y:S04]  /*c170*/  STL [R1+0x214], R72 ;  /* 0x0002144801007387 */ /* 0x000fe80000100800 */
[----:B--2---:R1:W-:Y:S04]  /*c180*/  STL [R1+0x80], R89 ;  /* 0x0000805901007387 */ /* 0x0043e80000100800 */
[----:B-1----:R-:W2:Y:S04]  /*c190*/  LDL.LU R89, [R1+0xa74] ;  /* 0x000a740001597983 */ /* 0x002ea80000300800 */
[----:B------:R-:W4:Y:S04]  /*c1a0*/  LDL.LU R44, [R1+0xa70] ;  /* 0x000a7000012c7983 */ /* 0x000f280000300800 */
[----:B------:R-:W4:Y:S04]  /*c1b0*/  LDL.LU R49, [R1+0xa6c] ;  /* 0x000a6c0001317983 */ /* 0x000f280000300800 */
[----:B---3--:R1:W-:Y:S04]  /*c1c0*/  STL [R1+0x74], R93 ;  /* 0x0000745d01007387 */ /* 0x0083e80000100800 */
[----:B-1----:R-:W3:Y:S01]  /*c1d0*/  LDL.LU R93, [R1+0xa68] ;  /* 0x000a6800015d7983 */ /* 0x002ee20000300800 */
[----:B------:R-:W-:-:S02]  /*c1e0*/  @P0 IMAD.MOV.U32 R12, RZ, RZ, R59 ;  /* 0x000000ffff0c0224 */ /* 0x000fc400078e003b */
[----:B------:R-:W-:Y:S02]  /*c1f0*/  @P0 IMAD.MOV.U32 R13, RZ, RZ, R79 ;  /* 0x000000ffff0d0224 */ /* 0x000fe400078e004f */
[----:B------:R-:W4:Y:S04]  /*c200*/  LDL.LU R79, [R1+0xa64] ;  /* 0x000a6400014f7983 */ /* 0x000f280000300800 */
[----:B------:R-:W4:Y:S01]  /*c210*/  LDL.LU R59, [R1+0xa60] ;  /* 0x000a6000013b7983 */ /* 0x000f220000300800 */
[----:B--2---:R-:W-:-:S06]  /*c220*/  PRMT R89, RZ, 0x7610, R89 ;  /* 0x00007610ff597816 */ /* 0x004fcc0000000059 */
[----:B------:R1:W2:Y:S02]  /*c230*/  @P0 LDG.E.U8 R89, desc[UR14][R12.64] ;  /* 0x0000000e0c590981 */ /* 0x0002a4000c1e1100 */
[----:B-1----:R-:W-:Y:S02]  /*c240*/  @P0 IMAD.MOV.U32 R12, RZ, RZ, R0 ;  /* 0x000000ffff0c0224 */ /* 0x002fe400078e0000 */
[----:B------:R-:W-:Y:S01]  /*c250*/  @P0 IMAD.MOV.U32 R13, RZ, RZ, R9 ;  /* 0x000000ffff0d0224 */ /* 0x000fe200078e0009 */
[----:B---3--:R-:W-:-:S06]  /*c260*/  PRMT R93, RZ, 0x7610, R93 ;  /* 0x00007610ff5d7816 */ /* 0x008fcc000000005d */
[----:B------:R-:W3:Y:S04]  /*c270*/  @P0 LDG.E.U8 R93, desc[UR14][R12.64] ;  /* 0x0000000e0c5d0981 */ /* 0x000ee8000c1e1100 */
        /* <DEDUP_REMOVED lines=100> */
[----:B---3--:R1:W-:Y:S01]  /*c8c0*/  STL [R1+0x34], R93 ;  /* 0x0000345d01007387 */ /* 0x0083e20000100800 */
[----:B------:R-:W-:-:S03]  /*c8d0*/  @P0 IMAD.MOV.U32 R13, RZ, RZ, R92 ;  /* 0x000000ffff0d0224 */ /* 0x000fc600078e005c */
[----:B-1----:R-:W3:Y:S04]  /*c8e0*/  LDL.LU R93, [R1+0x9c0] ;  /* 0x0009c000015d7983 */ /* 0x002ee80000300800 */
[----:B------:R-:W3:Y:S01]  /*c8f0*/  LDL.LU R92, [R1+0x9bc] ;  /* 0x0009bc00015c7983 */ /* 0x000ee20000300800 */
[----:B------:R-:W-:-:S03]  /*c900*/  @P0 IMAD.MOV.U32 R12, RZ, RZ, R91 ;  /* 0x000000ffff0c0224 */ /* 0x000fc600078e005b */
[----:B------:R-:W3:Y:S01]  /*c910*/  LDL.LU R91, [R1+0x9b8] ;  /* 0x0009b800015b7983 */ /* 0x000ee20000300800 */
[----:B------:R-:W-:Y:S01]  /*c920*/  PRMT R42, RZ, 0x7610, R42 ;  /* 0x00007610ff2a7816 */ /* 0x000fe2000000002a */
[--C-:B------:R-:W-:Y:S01]  /*c930*/  IMAD R10, R8, R10, R40.reuse ;  /* 0x0000000a080a7224 */ /* 0x100fe200078e0228 */
[----:B------:R-:W-:Y:S02]  /*c940*/  PRMT R40, RZ, 0x7610, R40 ;  /* 0x00007610ff287816 */ /* 0x000fe40000000028 */
[----:B------:R-:W-:Y:S02]  /*c950*/  ISETP.GE.AND P2, PT, R39, RZ, PT ;  /* 0x000000ff2700720c */ /* 0x000fe40003f46270 */
[----:B------:R-:W-:Y:S02]  /*c960*/  PRMT R39, RZ, 0x7610, R39 ;  /* 0x00007610ff277816 */ /* 0x000fe40000000027 */
[----:B------:R-:W-:Y:S02]  /*c970*/  PRMT R22, RZ, 0x7610, R22 ;  /* 0x00007610ff167816 */ /* 0x000fe40000000016 */
[----:B------:R-:W-:-:S02]  /*c980*/  PRMT R16, RZ, 0x7610, R16 ;  /* 0x00007610ff107816 */ /* 0x000fc40000000010 */
[----:B------:R-:W-:Y:S02]  /*c990*/  PRMT R15, RZ, 0x7610, R15 ;  /* 0x00007610ff0f7816 */ /* 0x000fe4000000000f */
[----:B------:R-:W-:Y:S02]  /*c9a0*/  PRMT R14, RZ, 0x7610, R14 ;  /* 0x00007610ff0e7816 */ /* 0x000fe4000000000e */
[----:B--2---:R-:W-:-:S06]  /*c9b0*/  PRMT R89, RZ, 0x7610, R89 ;  /* 0x00007610ff597816 */ /* 0x004fcc0000000059 */
[----:B------:R1:W2:Y:S02]  /*c9c0*/  @P0 LDG.E.U8 R89, desc[UR14][R12.64] ;  /* 0x0000000e0c590981 */ /* 0x0002a4000c1e1100 */
[----:B-1----:R-:W-:Y:S02]  /*c9d0*/  @P0 IMAD.MOV.U32 R12, RZ, RZ, R86 ;  /* 0x000000ffff0c0224 */ /* 0x002fe400078e0056 */
[----:B------:R-:W-:-:S05]  /*c9e0*/  @P0 IMAD.MOV.U32 R13, RZ, RZ, R87 ;  /* 0x000000ffff0d0224 */ /* 0x000fca00078e0057 */
        /* <DEDUP_REMOVED lines=15> */
[----:B------:R1:W2:Y:S01]  /*cae0*/  @P0 LDG.E.U8 R15, desc[UR14][R12.64] ;  /* 0x0000000e0c0f0981 */ /* 0x0002a2000c1e1100 */
[----:B------:R-:W-:Y:S01]  /*caf0*/  PRMT R11, RZ, 0x7610, R11 ;  /* 0x00007610ff0b7816 */ /* 0x000fe2000000000b */
[----:B-1----:R-:W-:Y:S02]  /*cb00*/  @P0 IMAD.MOV.U32 R12, RZ, RZ, R37 ;  /* 0x000000ffff0c0224 */ /* 0x002fe400078e0025 */
[----:B------:R-:W-:-:S05]  /*cb10*/  @P0 IMAD.MOV.U32 R13, RZ, RZ, R23 ;  /* 0x000000ffff0d0224 */ /* 0x000fca00078e0017 */
[----:B------:R1:W2:Y:S01]  /*cb20*/  @P0 LDG.E.U8 R14, desc[UR14][R12.64] ;  /* 0x0000000e0c0e0981 */ /* 0x0002a2000c1e1100 */
[----:B----4-:R-:W-:Y:S01]  /*cb30*/  PRMT R5, RZ, 0x7610, R5 ;  /* 0x00007610ff057816 */ /* 0x010fe20000000005 */
[----:B-1----:R-:W-:Y:S02]  /*cb40*/  @P0 IMAD.MOV.U32 R12, RZ, RZ, R48 ;  /* 0x000000ffff0c0224 */ /* 0x002fe400078e0030 */
[----:B------:R-:W-:-:S05]  /*cb50*/  @P0 IMAD.MOV.U32 R13, RZ, RZ, R50 ;  /* 0x000000ffff0d0224 */ /* 0x000fca00078e0032 */
[----:B------:R1:W4:Y:S01]  /*cb60*/  @P0 LDG.E.U8 R11, desc[UR14][R12.64] ;  /* 0x0000000e0c0b0981 */ /* 0x000322000c1e1100 */
[----:B------:R-:W-:Y:S01]  /*cb70*/  PRMT R4, RZ, 0x7610, R4 ;  /* 0x00007610ff047816 */ /* 0x000fe20000000004 */
        /* <DEDUP_REMOVED lines=11> */
[----:B---3--:R-:W-:Y:S01]  /*cc30*/  PRMT R93, RZ, 0x7610, R93 ;  /* 0x00007610ff5d7816 */ /* 0x008fe2000000005d */
[----:B-1----:R-:W-:Y:S02]  /*cc40*/  @P0 IMAD.MOV.U32 R12, RZ, RZ, R31 ;  /* 0x000000ffff0c0224 */ /* 0x002fe400078e001f */
[----:B------:R-:W-:-:S05]  /*cc50*/  @P0 IMAD.MOV.U32 R13, RZ, RZ, R26 ;  /* 0x000000ffff0d0224 */ /* 0x000fca00078e001a */
[----:B------:R1:W3:Y:S01]  /*cc60*/  @P0 LDG.E.U8 R3, desc[UR14][R12.64] ;  /* 0x0000000e0c030981 */ /* 0x0002e2000c1e1100 */
[----:B------:R-:W-:Y:S01]  /*cc70*/  PRMT R92, RZ, 0x7610, R92 ;  /* 0x00007610ff5c7816 */ /* 0x000fe2000000005c */
[----:B-1----:R-:W-:Y:S02]  /*cc80*/  @P0 IMAD.MOV.U32 R12, RZ, RZ, R30 ;  /* 0x000000ffff0c0224 */ /* 0x002fe400078e001e */
[----:B------:R-:W-:-:S05]  /*cc90*/  @P0 IMAD.MOV.U32 R13, RZ, RZ, R28 ;  /* 0x000000ffff0d0224 */ /* 0x000fca00078e001c */
[----:B------:R1:W3:Y:S01]  /*cca0*/  @P0 LDG.E.U8 R93, desc[UR14][R12.64] ;  /* 0x0000000e0c5d0981 */ /* 0x0002e2000c1e1100 */
[----:B------:R-:W-:Y:S01]  /*ccb0*/  PRMT R91, RZ, 0x7610, R91 ;  /* 0x00007610ff5b7816 */ /* 0x000fe2000000005b */
[----:B-1----:R-:W-:Y:S02]  /*ccc0*/  @P0 IMAD.MOV.U32 R12, RZ, RZ, R32 ;  /* 0x000000ffff0c0224 */ /* 0x002fe400078e0020 */
[----:B------:R-:W-:-:S05]  /*ccd0*/  @P0 IMAD.MOV.U32 R13, RZ, RZ, R33 ;  /* 0x000000ffff0d0224 */ /* 0x000fca00078e0021 */
[----:B------:R1:W3:Y:S02]  /*cce0*/  @P0 LDG.E.U8 R92, desc[UR14][R12.64] ;  /* 0x0000000e0c5c0981 */ /* 0x0002e4000c1e1100 */
[----:B-1----:R-:W-:Y:S02]  /*ccf0*/  @P0 IMAD.MOV.U32 R12, RZ, RZ, R35 ;  /* 0x000000ffff0c0224 */ /* 0x002fe400078e0023 */
[----:B------:R-:W-:-:S05]  /*cd00*/  @P0 IMAD.MOV.U32 R13, RZ, RZ, R34 ;  /* 0x000000ffff0d0224 */ /* 0x000fca00078e0022 */
[----:B------:R1:W3:Y:S04]  /*cd10*/  @P0 LDG.E.U8 R91, desc[UR14][R12.64] ;  /* 0x0000000e0c5b0981 */ /* 0x0002e8000c1e1100 */
[----:B--2---:R2:W-:Y:S04]  /*cd20*/  STL [R1+0x30], R89 ;  /* 0x0000305901007387 */ /* 0x0045e80000100800 */
[----:B--2---:R-:W2:Y:S04]  /*cd30*/  LDL.LU R89, [R1+0x9b4] ;  /* 0x0009b40001597983 */ /* 0x004ea80000300800 */
[----:B------:R-:W2:Y:S04]  /*cd40*/  LDL.LU R87, [R1+0x9b0] ;  /* 0x0009b00001577983 */ /* 0x000ea80000300800 */
        /* <DEDUP_REMOVED lines=9> */
[----:B------:R-:W-:Y:S01]  /*cde0*/  STL [R1+0x2c], R42 ;  /* 0x00002c2a01007387 */ /* 0x000fe20000100800 */
[----:B------:R-:W-:Y:S01]  /*cdf0*/  ISETP.GE.AND P6, PT, R61, RZ, PT ;  /* 0x000000ff3d00720c */ /* 0x000fe20003fc6270 */
[----:B-1----:R-:W-:-:S02]  /*ce00*/  @P0 IMAD.MOV.U32 R12, RZ, RZ, R38 ;  /* 0x000000ffff0c0224 */ /* 0x002fc400078e0026 */
[----:B------:R-:W-:Y:S01]  /*ce10*/  @P0 IMAD.MOV.U32 R13, RZ, RZ, R36 ;  /* 0x000000ffff0d0224 */ /* 0x000fe200078e0024 */
[----:B------:R-:W-:-:S05]  /*ce20*/  SEL R52, R79, R52, !P5 ;  /* 0x000000344f347207 */ /* 0x000fca0006800000 */
[----:B------:R-:W-:Y:S01]  /*ce30*/  IMAD R52, R52, UR11, RZ ;  /* 0x0000000b34347c24 */ /* 0x000fe2000f8e02ff */
[----:B------:R-:W1:Y:S01]  /*ce40*/  S2R R21, SR_CgaCtaId ;  /* 0x0000000000157919 */ /* 0x000e620000008800 */
[C---:B------:R-:W-:Y:S01]  /*ce50*/  SEL R47, R79.reuse, R47, !P5 ;  /* 0x0000002f4f2f7207 */ /* 0x040fe20006800000 */
[----:B------:R-:W0:Y:S01]  /*ce60*/  LDCU UR11, c[0x0][0x3b0] ;  /* 0x00007600ff0b77ac */ /* 0x000e220008000800 */
[----:B------:R-:W-:Y:S01]  /*ce70*/  @!P6 IMAD.MOV R17, RZ, RZ, -R17 ;  /* 0x000000ffff11e224 */ /* 0x000fe200078e0a11 */
[----:B----4-:R-:W-:Y:S04]  /*ce80*/  STL [R1+0x918], R5 ;  /* 0x0009180501007387 */ /* 0x010fe80000100800 */
[----:B------:R-:W-:Y:S04]  /*ce90*/  STL [R1+0x28], R40 ;  /* 0x0000282801007387 */ /* 0x000fe80000100800 */
[----:B------:R-:W-:Y:S04]  /*cea0*/  STL [R1+0x91c], R4 ;  /* 0x00091c0401007387 */ /* 0x000fe80000100800 */
[----:B------:R-:W-:Y:S04]  /*ceb0*/  STL [R1+0x24], R39 ;  /* 0x0000242701007387 */ /* 0x000fe80000100800 */
[----:B------:R-:W-:Y:S04]  /*cec0*/  STL [R1+0x920], R2 ;  /* 0x0009200201007387 */ /* 0x000fe80000100800 */
[----:B------:R-:W-:Y:S04]  /*ced0*/  STL [R1+0x20], R22 ;  /* 0x0000201601007387 */ /* 0x000fe80000100800 */
[----:B---3--:R-:W-:Y:S04]  /*cee0*/  STL [R1+0x924], R3 ;  /* 0x0009240301007387 */ /* 0x008fe80000100800 */
[----:B------:R-:W-:Y:S04]  /*cef0*/  STL [R1+0x1c], R16 ;  /* 0x00001c1001007387 */ /* 0x000fe80000100800 */
[----:B------:R-:W-:Y:S04]  /*cf00*/  STL [R1+0x928], R93 ;  /* 0x0009285d01007387 */ /* 0x000fe80000100800 */
[----:B------:R-:W-:Y:S04]  /*cf10*/  STL [R1+0x92c], R92 ;  /* 0x00092c5c01007387 */ /* 0x000fe80000100800 */
[----:B------:R-:W-:Y:S04]  /*cf20*/  STL [R1+0x18], R15 ;  /* 0x0000180f01007387 */ /* 0x000fe80000100800 */
[----:B------:R-:W-:Y:S04]  /*cf30*/  STL [R1+0x14], R14 ;  /* 0x0000140e01007387 */ /* 0x000fe80000100800 */
[----:B------:R-:W-:Y:S04]  /*cf40*/  STL [R1+0x930], R91 ;  /* 0x0009305b01007387 */ /* 0x000fe80000100800 */
[----:B------:R3:W-:Y:S02]  /*cf50*/  STL [R1+0x10], R11 ;  /* 0x0000100b01007387 */ /* 0x0007e40000100800 */
[----:B---3--:R-:W-:-:S05]  /*cf60*/  SEL R11, R79, R60, !P5 ;  /* 0x0000003c4f0b7207 */ /* 0x008fca0006800000 */
[----:B------:R-:W-:Y:S01]  /*cf70*/  IMAD R11, R11, UR5, RZ ;  /* 0x000000050b0b7c24 */ /* 0x000fe2000f8e02ff */
[----:B------:R-:W3:Y:S04]  /*cf80*/  LDCU UR5, c[0x0][0x3b0] ;  /* 0x00007600ff0577ac */ /* 0x000ee80008000800 */
[----:B------:R-:W-:-:S04]  /*cf90*/  IADD3 R2, P6, PT, R11, R7, RZ ;  /* 0x000000070b027210 */ /* 0x000fc80007fde0ff */
[----:B------:R-:W-:Y:S02]  /*cfa0*/  LEA.HI.X.SX32 R5, R11, R6, 0x1, P6 ;  /* 0x000000060b057211 */ /* 0x000fe400030f0eff */
[----:B------:R-:W-:-:S04]  /*cfb0*/  IADD3 R3, P6, PT, R52, R7, RZ ;  /* 0x0000000734037210 */ /* 0x000fc80007fde0ff */
[----:B------:R-:W-:Y:S02]  /*cfc0*/  LEA.HI.X.SX32 R4, R52, R6, 0x1, P6 ;  /* 0x0000000634047211 */ /* 0x000fe400030f0eff */
[----:B--2---:R-:W-:Y:S02]  /*cfd0*/  PRMT R89, RZ, 0x7610, R89 ;  /* 0x00007610ff597816 */ /* 0x004fe40000000059 */
[----:B------:R-:W-:-:S04]  /*cfe0*/  PRMT R87, RZ, 0x7610, R87 ;  /* 0x00007610ff577816 */ /* 0x000fc80000000057 */
[----:B------:R2:W4:Y:S01]  /*cff0*/  @P0 LDG.E.U8 R89, desc[UR14][R12.64] ;  /* 0x0000000e0c590981 */ /* 0x000522000c1e1100 */
[----:B------:R-:W-:Y:S01]  /*d000*/  PRMT R86, RZ, 0x7610, R86 ;  /* 0x00007610ff567816 */ /* 0x000fe20000000056 */
[----:B--2---:R-:W-:Y:S02]  /*d010*/  @P0 IMAD.MOV.U32 R12, RZ, RZ, R74 ;  /* 0x000000ffff0c0224 */ /* 0x004fe400078e004a */
[----:B------:R-:W-:-:S05]  /*d020*/  @P0 IMAD.MOV.U32 R13, RZ, RZ, R41 ;  /* 0x000000ffff0d0224 */ /* 0x000fca00078e0029 */
        /* <DEDUP_REMOVED lines=8> */
[----:B------:R2:W4:Y:S02]  /*d0b0*/  @P0 LDG.E.U8 R85, desc[UR14][R12.64] ;  /* 0x0000000e0c550981 */ /* 0x000524000c1e1100 */
[----:B--2---:R-:W-:Y:S02]  /*d0c0*/  @P0 IMAD.MOV.U32 R12, RZ, RZ, R3 ;  /* 0x000000ffff0c0224 */ /* 0x004fe400078e0003 */
[----:B------:R-:W-:-:S05]  /*d0d0*/  @P0 IMAD.MOV.U32 R13, RZ, RZ, R4 ;  /* 0x000000ffff0d0224 */ /* 0x000fca00078e0004 */
[----:B------:R2:W2:Y:S01]  /*d0e0*/  @P0 LDG.E.U8 R83, desc[UR14][R12.64] ;  /* 0x0000000e0c530981 */ /* 0x0004a2000c1e1100 */
[----:B0-----:R-:W-:Y:S01]  /*d0f0*/  IMAD R47, R47, UR12, RZ ;  /* 0x0000000c2f2f7c24 */ /* 0x001fe2000f8e02ff */
[----:B------:R-:W-:Y:S01]  /*d100*/  SEL R45, R79, R45, !P5 ;  /* 0x0000002d4f2d7207 */ /* 0x000fe20006800000 */
[----:B-1----:R-:W-:Y:S01]  /*d110*/  IMAD.SHL.U32 R21, R21, 0x80, RZ ;  /* 0x0000008015157824 */ /* 0x002fe200078e00ff */
[----:B------:R-:W-:Y:S02]  /*d120*/  SEL R17, R79, R17, !P5 ;  /* 0x000000114f117207 */ /* 0x000fe40006800000 */
[----:B------:R-:W-:Y:S01]  /*d130*/  PRMT R82, RZ, 0x7610, R82 ;  /* 0x00007610ff527816 */ /* 0x000fe20000000052 */
[----:B------:R-:W-:Y:S01]  /*d140*/  IMAD R45, R45, UR13, RZ ;  /* 0x0000000d2d2d7c24 */ /* 0x000fe2000f8e02ff */
[----:B------:R-:W-:Y:S01]  /*d150*/  LOP3.LUT R21, R21, 0x80, RZ, 0xc0, !PT ;  /* 0x0000008015157812 */ /* 0x000fe200078ec0ff */
[----:B---3--:R-:W-:Y:S01]  /*d160*/  IMAD R17, R17, UR5, RZ ;  /* 0x0000000511117c24 */ /* 0x008fe2000f8e02ff */
[----:B------:R-:W-:Y:S01]  /*d170*/  PRMT R81, RZ, 0x7610, R81 ;  /* 0x00007610ff517816 */ /* 0x000fe20000000051 */
[----:B------:R-:W-:Y:S01]  /*d180*/  IMAD.MOV.U32 R74, RZ, RZ, R19 ;  /* 0x000000ffff4a7224 */ /* 0x000fe200078e0013 */
[----:B------:R-:W-:Y:S01]  /*d190*/  LOP3.LUT R11, R0, 0x33, R21, 0xfe, !PT ;  /* 0x00000033000b7812 */ /* 0x000fe200078efe15 */
[----:B------:R-:W0:Y:S03]  /*d1a0*/  LDCU UR5, c[0x0][0x3b0] ;  /* 0x00007600ff0577ac */ /* 0x000e260008000800 */
[----:B------:R-:W-:-:S02]  /*d1b0*/  IABS R14, R11 ;  /* 0x0000000b000e7213 */ /* 0x000fc40000000000 */
[----:B------:R-:W-:Y:S01]  /*d1c0*/  PRMT R78, RZ, 0x7610, R78 ;  /* 0x00007610ff4e7816 */ /* 0x000fe2000000004e */
[----:B------:R-:W-:Y:S01]  /*d1d0*/  @!P4 IMAD.MOV R74, RZ, RZ, -R74 ;  /* 0x000000ffff4ac224 */ /* 0x000fe200078e0a4a */
[----:B------:R-:W-:Y:S01]  /*d1e0*/  ISETP.GT.U32.AND P4, PT, R8, R10, PT ;  /* 0x0000000a0800720c */ /* 0x000fe20003f84070 */
[----:B------:R-:W1:Y:S01]  /*d1f0*/  LDCU UR12, c[0x0][0x3b0] ;  /* 0x00007600ff0c77ac */ /* 0x000e620008000800 */
[----:B------:R-:W-:Y:S02]  /*d200*/  PRMT R73, RZ, 0x7610, R73 ;  /* 0x00007610ff497816 */ /* 0x000fe40000000049 */
[----:B------:R-:W-:Y:S01]  /*d210*/  PRMT R68, RZ, 0x7610, R68 ;  /* 0x00007610ff447816 */ /* 0x000fe20000000044 */
[----:B------:R-:W3:Y:S08]  /*d220*/  LDCU UR13, c[0x0][0x3b0] ;  /* 0x00007600ff0d77ac */ /* 0x000ef00008000800 */
[----:B------:R-:W-:-:S05]  /*d230*/  @!P4 IMAD.IADD R10, R10, 0x1, -R8 ;  /* 0x000000010a0ac824 */ /* 0x000fca00078e0a08 */
[----:B------:R-:W-:-:S13]  /*d240*/  ISETP.GT.U32.AND P4, PT, R8, R10, PT ;  /* 0x0000000a0800720c */ /* 0x000fda0003f84070 */
[----:B------:R-:W-:-:S04]  /*d250*/  @!P4 IMAD.IADD R10, R10, 0x1, -R8 ;  /* 0x000000010a0ac824 */ /* 0x000fc800078e0a08 */
[----:B------:R-:W-:-:S04]  /*d260*/  IMAD.MOV.U32 R69, RZ, RZ, R10 ;  /* 0x000000ffff457224 */ /* 0x000fc800078e000a */
[----:B------:R-:W-:Y:S01]  /*d270*/  @!P2 IMAD.MOV R69, RZ, RZ, -R69 ;  /* 0x000000ffff45a224 */ /* 0x000fe200078e0a45 */
[----:B----4-:R-:W-:Y:S04]  /*d280*/  STL [R1+0x934], R89 ;  /* 0x0009345901007387 */ /* 0x010fe80000100800 */
[----:B------:R-:W-:Y:S04]  /*d290*/  STL [R1+0x938], R87 ;  /* 0x0009385701007387 */ /* 0x000fe80000100800 */
[----:B------:R-:W-:Y:S04]  /*d2a0*/  STL [R1+0x93c], R86 ;  /* 0x00093c5601007387 */ /* 0x000fe80000100800 */
[----:B------:R4:W-:Y:S04]  /*d2b0*/  STL [R1+0x270], R2 ;  /* 0x0002700201007387 */ /* 0x0009e80000100800 */
[----:B------:R0:W-:Y:S01]  /*d2c0*/  STL [R1+0x26c], R5 ;  /* 0x00026c0501007387 */ /* 0x0001e20000100800 */
[----:B----4-:R-:W-:-:S03]  /*d2d0*/  IADD3 R2, P6, PT, R47, R7, RZ ;  /* 0x000000072f027210 */ /* 0x010fc60007fde0ff */
[----:B------:R4:W-:Y:S01]  /*d2e0*/  STL [R1+0x2b0], R3 ;  /* 0x0002b00301007387 */ /* 0x0009e20000100800 */
[----:B0-----:R-:W-:-:S03]  /*d2f0*/  LEA.HI.X.SX32 R5, R47, R6, 0x1, P6 ;  /* 0x000000062f057211 */ /* 0x001fc600030f0eff */
[----:B------:R-:W-:Y:S01]  /*d300*/  STL [R1+0x940], R85 ;  /* 0x0009405501007387 */ /* 0x000fe20000100800 */
[----:B--2---:R-:W-:Y:S01]  /*d310*/  @P0 IMAD.MOV.U32 R12, RZ, RZ, R2 ;  /* 0x000000ffff0c0224 */ /* 0x004fe200078e0002 */
[----:B----4-:R-:W-:Y:S02]  /*d320*/  IADD3 R3, P6, PT, R45, R7, RZ ;  /* 0x000000072d037210 */ /* 0x010fe40007fde0ff */
[----:B------:R0:W-:Y:S01]  /*d330*/  STL [R1+0x2ac], R4 ;  /* 0x0002ac0401007387 */ /* 0x0001e20000100800 */
[----:B------:R-:W-:-:S05]  /*d340*/  @P0 IMAD.MOV.U32 R13, RZ, RZ, R5 ;  /* 0x000000ffff0d0224 */ /* 0x000fca00078e0005 */
[----:B------:R2:W4:Y:S01]  /*d350*/  @P0 LDG.E.U8 R82, desc[UR14][R12.64] ;  /* 0x0000000e0c520981 */ /* 0x000522000c1e1100 */
[----:B0-----:R-:W-:-:S03]  /*d360*/  LEA.HI.X.SX32 R4, R45, R6, 0x1, P6 ;  /* 0x000000062d047211 */ /* 0x001fc600030f0eff */
[----:B------:R-:W-:Y:S04]  /*d370*/  STL [R1+0x944], R83 ;  /* 0x0009445301007387 */ /* 0x000fe80000100800 */
[----:B------:R0:W-:Y:S01]  /*d380*/  STL [R1+0x2f0], R2 ;  /* 0x0002f00201007387 */ /* 0x0001e20000100800 */
[----:B--2---:R-:W-:Y:S02]  /*d390*/  @P0 IMAD.MOV.U32 R12, RZ, RZ, R3 ;  /* 0x000000ffff0c0224 */ /* 0x004fe400078e0003 */
[----:B------:R-:W-:Y:S01]  /*d3a0*/  @P0 IMAD.MOV.U32 R13, RZ, RZ, R4 ;  /* 0x000000ffff0d0224 */ /* 0x000fe200078e0004 */
[----:B------:R-:W-:Y:S01]  /*d3b0*/  STL [R1+0x2ec], R5 ;  /* 0x0002ec0501007387 */ /* 0x000fe20000100800 */
[----:B0-----:R-:W-:-:S03]  /*d3c0*/  IADD3 R2, P6, PT, R17, R7, RZ ;  /* 0x0000000711027210 */ /* 0x001fc60007fde0ff */
[----:B------:R0:W-:Y:S04]  /*d3d0*/  STL [R1+0x330], R3 ;  /* 0x0003300301007387 */ /* 0x0001e80000100800 */
[----:B------:R2:W3:Y:S01]  /*d3e0*/  @P0 LDG.E.U8 R81, desc[UR14][R12.64] ;  /* 0x0000000e0c510981 */ /* 0x0004e2000c1e1100 */
[----:B0-----:R-:W-:Y:S02]  /*d3f0*/  LEA.HI.X.SX32 R3, R17, R6, 0x1, P6 ;  /* 0x0000000611037211 */ /* 0x001fe400030f0eff */
[----:B------:R-:W-:Y:S01]  /*d400*/  ISETP.GT.U32.AND P6, PT, R8, R18, PT ;  /* 0x000000120800720c */ /* 0x000fe20003fc4070 */
[----:B--2---:R-:W-:Y:S02]  /*d410*/  IMAD.MOV.U32 R12, RZ, RZ, R14 ;  /* 0x000000ffff0c7224 */ /* 0x004fe400078e000e */
[----:B------:R-:W-:-:S02]  /*d420*/  @P0 IMAD.MOV.U32 R14, RZ, RZ, R2 ;  /* 0x000000ffff0e0224 */ /* 0x000fc400078e0002 */
[----:B------:R-:W-:-:S05]  /*d430*/  @P0 IMAD.MOV.U32 R15, RZ, RZ, R3 ;  /* 0x000000ffff0f0224 */ /* 0x000fca00078e0003 */
[----:B------:R0:W2:Y:S03]  /*d440*/  @P0 LDG.E.U8 R78, desc[UR14][R14.64] ;  /* 0x0000000e0e4e0981 */ /* 0x0000a6000c1e1100 */
[----:B------:R-:W-:Y:S01]  /*d450*/  @!P6 IMAD.IADD R18, R18, 0x1, -R8 ;  /* 0x000000011212e824 */ /* 0x000fe200078e0a08 */
[----:B------:R-:W-:Y:S01]  /*d460*/  ISETP.GE.AND P6, PT, R11, RZ, PT ;  /* 0x000000ff0b00720c */ /* 0x000fe20003fc6270 */
[----:B0-----:R-:W-:-:S04]  /*d470*/  IMAD.HI.U32 R15, R9, R12, RZ ;  /* 0x0000000c090f7227 */ /* 0x001fc800078e00ff */
[----:B------:R-:W-:Y:S01]  /*d480*/  IMAD.MOV R15, RZ, RZ, -R15 ;  /* 0x000000ffff0f7224 */ /* 0x000fe200078e0a0f */
[----:B------:R-:W-:Y:S01]  /*d490*/  LOP3.LUT R14, R0, 0x34, R21, 0xfe, !PT ;  /* 0x00000034000e7812 */ /* 0x000fe200078efe15 */
[----:B------:R-:W-:Y:S02]  /*d4a0*/  IMAD.MOV.U32 R72, RZ, RZ, R18 ;  /* 0x000000ffff487224 */ /* 0x000fe400078e0012 */
[----:B------:R-:W-:Y:S01]  /*d4b0*/  IMAD R11, R8, R15, R12 ;  /* 0x0000000f080b7224 */ /* 0x000fe200078e020c */
[----:B------:R-:W-:Y:S01]  /*d4c0*/  IABS R13, R14 ;  /* 0x0000000e000d7213 */ /* 0x000fe20000000000 */
[----:B------:R-:W-:-:S03]  /*d4d0*/  @!P3 IMAD.MOV R72, RZ, RZ, -R72 ;  /* 0x000000ffff48b224 */ /* 0x000fc600078e0a48 */
[----:B------:R-:W-:Y:S01]  /*d4e0*/  ISETP.GT.U32.AND P3, PT, R8, R11, PT ;  /* 0x0000000b0800720c */ /* 0x000fe20003f64070 */
[----:B------:R-:W-:Y:S01]  /*d4f0*/  IMAD.HI.U32 R12, R9, R13, RZ ;  /* 0x0000000d090c7227 */ /* 0x000fe200078e00ff */
[----:B------:R-:W-:-:S03]  /*d500*/  LOP3.LUT R15, R0, 0x35, R21, 0xfe, !PT ;  /* 0x00000035000f7812 */ /* 0x000fc600078efe15 */
[----:B------:R-:W-:-:S04]  /*d510*/  IMAD.MOV R12, RZ, RZ, -R12 ;  /* 0x000000ffff0c7224 */ /* 0x000fc800078e0a0c */
[----:B------:R-:W-:Y:S01]  /*d520*/  IMAD R13, R8, R12, R13 ;  /* 0x0000000c080d7224 */ /* 0x000fe200078e020d */
[----:B------:R-:W-:-:S03]  /*d530*/  IABS R12, R15 ;  /* 0x0000000f000c7213 */ /* 0x000fc60000000000 */
[----:B------:R-:W-:Y:S01]  /*d540*/  @!P3 IMAD.IADD R11, R11, 0x1, -R8 ;  /* 0x000000010b0bb824 */ /* 0x000fe200078e0a08 */
[----:B------:R-:W-:Y:S01]  /*d550*/  ISETP.GT.U32.AND P4, PT, R8, R13, PT ;  /* 0x0000000d0800720c */ /* 0x000fe20003f84070 */
[----:B------:R-:W-:-:S03]  /*d560*/  IMAD.HI.U32 R16, R9, R12, RZ ;  /* 0x0000000c09107227 */ /* 0x000fc600078e00ff */
[----:B------:R-:W-:Y:S01]  /*d570*/  ISETP.GT.U32.AND P3, PT, R8, R11, PT ;  /* 0x0000000b0800720c */ /* 0x000fe20003f64070 */
[----:B------:R-:W-:-:S04]  /*d580*/  IMAD.MOV R10, RZ, RZ, -R16 ;  /* 0x000000ffff0a7224 */ /* 0x000fc800078e0a10 */
[----:B------:R-:W-:-:S04]  /*d590*/  IMAD R10, R8, R10, R12 ;  /* 0x0000000a080a7224 */ /* 0x000fc800078e020c */
[----:B------:R-:W-:Y:S01]  /*d5a0*/  @!P4 IMAD.IADD R13, R13, 0x1, -R8 ;  /* 0x000000010d0dc824 */ /* 0x000fe200078e0a08 */
[----:B------:R-:W-:-:S03]  /*d5b0*/  ISETP.GE.AND P2, PT, R14, RZ, PT ;  /* 0x000000ff0e00720c */ /* 0x000fc60003f46270 */
[----:B------:R-:W-:Y:S01]  /*d5c0*/  @!P3 IMAD.IADD R11, R11, 0x1, -R8 ;  /* 0x000000010b0bb824 */ /* 0x000fe200078e0a08 */
[----:B------:R-:W-:Y:S02]  /*d5d0*/  ISETP.GT.U32.AND P3, PT, R8, R10, PT ;  /* 0x0000000a0800720c */ /* 0x000fe40003f64070 */
[----:B------:R-:W-:Y:S02]  /*d5e0*/  LOP3.LUT R14, R0, 0x36, R21, 0xfe, !PT ;  /* 0x00000036000e7812 */ /* 0x000fe400078efe15 */
[----:B------:R-:W-:Y:S02]  /*d5f0*/  ISETP.GT.U32.AND P4, PT, R8, R13, PT ;  /* 0x0000000d0800720c */ /* 0x000fe40003f84070 */
[----:B------:R-:W-:Y:S01]  /*d600*/  IABS R12, R14 ;  /* 0x0000000e000c7213 */ /* 0x000fe20000000000 */
[----:B------:R-:W-:-:S04]  /*d610*/  IMAD.MOV.U32 R25, RZ, RZ, R11 ;  /* 0x000000ffff197224 */ /* 0x000fc800078e000b */
[----:B------:R-:W-:-:S04]  /*d620*/  IMAD.HI.U32 R11, R9, R12, RZ ;  /* 0x0000000c090b7227 */ /* 0x000fc800078e00ff */
[--C-:B------:R-:W-:Y:S02]  /*d630*/  @!P3 IMAD.IADD R10, R10, 0x1, -R8.reuse ;  /* 0x000000010a0ab824 */ /* 0x100fe400078e0a08 */
[----:B------:R-:W-:Y:S02]  /*d640*/  @!P4 IMAD.IADD R13, R13, 0x1, -R8 ;  /* 0x000000010d0dc824 */ /* 0x000fe400078e0a08 */
[----:B------:R-:W-:Y:S01]  /*d650*/  IMAD.MOV R11, RZ, RZ, -R11 ;  /* 0x000000ffff0b7224 */ /* 0x000fe200078e0a0b */
[C---:B------:R-:W-:Y:S01]  /*d660*/  ISETP.GT.U32.AND P3, PT, R8.reuse, R10, PT ;  /* 0x0000000a0800720c */ /* 0x040fe20003f64070 */
[----:B------:R-:W-:Y:S02]  /*d670*/  IMAD.MOV.U32 R29, RZ, RZ, R13 ;  /* 0x000000ffff1d7224 */ /* 0x000fe400078e000d */
[----:B------:R-:W-:Y:S01]  /*d680*/  IMAD R12, R8, R11, R12 ;  /* 0x0000000b080c7224 */ /* 0x000fe200078e020c */
[----:B------:R-:W-:Y:S01]  /*d690*/  LOP3.LUT R11, R0, 0x37, R21, 0xfe, !PT ;  /* 0x00000037000b7812 */ /* 0x000fe200078efe15 */
[----:B------:R-:W-:-:S03]  /*d6a0*/  @!P2 IMAD.MOV R29, RZ, RZ, -R29 ;  /* 0x000000ffff1da224 */ /* 0x000fc600078e0a1d */
[----:B------:R-:W-:Y:S02]  /*d6b0*/  ISETP.GT.U32.AND P2, PT, R8, R12, PT ;  /* 0x0000000c0800720c */ /* 0x000fe40003f44070 */
[----:B------:R-:W-:Y:S01]  /*d6c0*/  IABS R13, R11 ;  /* 0x0000000b000d7213 */ /* 0x000fe20000000000 */
[----:B------:R-:W-:Y:S01]  /*d6d0*/  @!P6 IMAD.MOV R25, RZ, RZ, -R25 ;  /* 0x000000ffff19e224 */ /* 0x000fe200078e0a19 */
[----:B------:R-:W-:Y:S01]  /*d6e0*/  ISETP.GE.AND P6, PT, R15, RZ, PT ;  /* 0x000000ff0f00720c */ /* 0x000fe20003fc6270 */
[----:B------:R-:W-:Y:S01]  /*d6f0*/  @!P3 IMAD.IADD R10, R10, 0x1, -R8 ;  /* 0x000000010a0ab824 */ /* 0x000fe200078e0a08 */
[----:B------:R-:W-:Y:S01]  /*d700*/  ISETP.GE.AND P3, PT, R11, RZ, PT ;  /* 0x000000ff0b00720c */ /* 0x000fe20003f66270 */
[----:B------:R-:W-:-:S04]  /*d710*/  IMAD.HI.U32 R11, R9, R13, RZ ;  /* 0x0000000d090b7227 */ /* 0x000fc800078e00ff */
[----:B------:R-:W-:Y:S02]  /*d720*/  IMAD.MOV R11, RZ, RZ, -R11 ;  /* 0x000000ffff0b7224 */ /* 0x000fe400078e0a0b */
[----:B------:R-:W-:Y:S01]  /*d730*/  @!P2 IMAD.IADD R12, R12, 0x1, -R8 ;  /* 0x000000010c0ca824 */ /* 0x000fe200078e0a08 */
[----:B------:R-:W-:Y:S01]  /*d740*/  ISETP.GE.AND P4, PT, R14, RZ, PT ;  /* 0x000000ff0e00720c */ /* 0x000fe20003f86270 */
[C---:B------:R-:W-:Y:S02]  /*d750*/  IMAD R13, R8.reuse, R11, R13 ;  /* 0x0000000b080d7224 */ /* 0x040fe400078e020d */
[----:B------:R-:W-:Y:S01]  /*d760*/  IMAD.MOV.U32 R45, RZ, RZ, R10 ;  /* 0x000000ffff2d7224 */ /* 0x000fe200078e000a */
[----:B------:R-:W-:Y:S02]  /*d770*/  ISETP.GT.U32.AND P2, PT, R8, R12, PT ;  /* 0x0000000c0800720c */ /* 0x000fe40003f44070 */
[----:B------:R-:W-:Y:S01]  /*d780*/  LOP3.LUT R14, R0, 0x3b, R21, 0xfe, !PT ;  /* 0x0000003b000e7812 */ /* 0x000fe200078efe15 */
[----:B------:R-:W-:Y:S01]  /*d790*/  @!P6 IMAD.MOV R45, RZ, RZ, -R45 ;  /* 0x000000ffff2de224 */ /* 0x000fe200078e0a2d */
[----:B------:R-:W-:-:S02]  /*d7a0*/  ISETP.GT.U32.AND P6, PT, R8, R13, PT ;  /* 0x0000000d0800720c */ /* 0x000fc40003fc4070 */
[----:B------:R-:W-:-:S05]  /*d7b0*/  IABS R11, R14 ;  /* 0x0000000e000b7213 */ /* 0x000fca0000000000 */
[----:B------:R-:W-:-:S04]  /*d7c0*/  IMAD.HI.U32 R10, R9, R11, RZ ;  /* 0x0000000b090a7227 */ /* 0x000fc800078e00ff */
[----:B------:R-:W-:Y:S02]  /*d7d0*/  @!P2 IMAD.IADD R12, R12, 0x1, -R8 ;  /* 0x000000010c0ca824 */ /* 0x000fe400078e0a08 */
[----:B------:R-:W-:Y:S02]  /*d7e0*/  IMAD.MOV R10, RZ, RZ, -R10 ;  /* 0x000000ffff0a7224 */ /* 0x000fe400078e0a0a */
[----:B------:R-:W-:Y:S02]  /*d7f0*/  @!P6 IMAD.IADD R13, R13, 0x1, -R8 ;  /* 0x000000010d0de824 */ /* 0x000fe400078e0a08 */
[----:B------:R-:W-:Y:S02]  /*d800*/  IMAD R11, R8, R10, R11 ;  /* 0x0000000a080b7224 */ /* 0x000fe400078e020b */
[----:B------:R-:W-:Y:S01]  /*d810*/  IMAD.MOV.U32 R48, RZ, RZ, R12 ;  /* 0x000000ffff307224 */ /* 0x000fe200078e000c */
[----:B------:R-:W-:Y:S02]  /*d820*/  ISETP.GE.AND P2, PT, R14, RZ, PT ;  /* 0x000000ff0e00720c */ /* 0x000fe40003f46270 */
[----:B------:R-:W-:Y:S01]  /*d830*/  ISETP.GT.U32.AND P6, PT, R8, R13, PT ;  /* 0x0000000d0800720c */ /* 0x000fe20003fc4070 */
[----:B------:R-:W-:Y:S01]  /*d840*/  @!P4 IMAD.MOV R48, RZ, RZ, -R48 ;  /* 0x000000ffff30c224 */ /* 0x000fe200078e0a30 */
[----:B------:R-:W-:-:S02]  /*d850*/  LOP3.LUT R14, R0, 0x3c, R21, 0xfe, !PT ;  /* 0x0000003c000e7812 */ /* 0x000fc400078efe15 */
[----:B------:R-:W-:Y:S02]  /*d860*/  ISETP.GT.U32.AND P4, PT, R8, R11, PT ;  /* 0x0000000b0800720c */ /* 0x000fe40003f84070 */
[----:B------:R-:W-:-:S05]  /*d870*/  IABS R10, R14 ;  /* 0x0000000e000a7213 */ /* 0x000fca0000000000 */
[----:B------:R-:W-:-:S04]  /*d880*/  IMAD.HI.U32 R12, R9, R10, RZ ;  /* 0x0000000a090c7227 */ /* 0x000fc800078e00ff */
[----:B------:R-:W-:Y:S02]  /*d890*/  @!P6 IMAD.IADD R13, R13, 0x1, -R8 ;  /* 0x000000010d0de824 */ /* 0x000fe400078e0a08 */
[----:B------:R-:W-:Y:S02]  /*d8a0*/  IMAD.MOV R12, RZ, RZ, -R12 ;  /* 0x000000ffff0c7224 */ /* 0x000fe400078e0a0c */
[----:B------:R-:W-:Y:S02]  /*d8b0*/  @!P4 IMAD.IADD R11, R11, 0x1, -R8 ;  /* 0x000000010b0bc824 */ /* 0x000fe400078e0a08 */
[C---:B------:R-:W-:Y:S02]  /*d8c0*/  IMAD R10, R8.reuse, R12, R10 ;  /* 0x0000000c080a7224 */ /* 0x040fe400078e020a */
[----:B------:R-:W-:Y:S01]  /*d8d0*/  IMAD.MOV.U32 R46, RZ, RZ, R13 ;  /* 0x000000ffff2e7224 */ /* 0x000fe200078e000d */
[----:B------:R-:W-:-:S03]  /*d8e0*/  ISETP.GT.U32.AND P4, PT, R8, R11, PT ;  /* 0x0000000b0800720c */ /* 0x000fc60003f84070 */
[----:B------:R-:W-:Y:S01]  /*d8f0*/  @!P3 IMAD.MOV R46, RZ, RZ, -R46 ;  /* 0x000000ffff2eb224 */ /* 0x000fe200078e0a2e */
[----:B------:R-:W-:Y:S02]  /*d900*/  ISETP.GT.U32.AND P3, PT, R8, R10, PT ;  /* 0x0000000a0800720c */ /* 0x000fe40003f64070 */
[----:B------:R-:W-:-:S04]  /*d910*/  LOP3.LUT R12, R0, 0x3d, R21, 0xfe, !PT ;  /* 0x0000003d000c7812 */ /* 0x000fc800078efe15 */
[----:B------:R-:W-:-:S03]  /*d920*/  IABS R13, R12 ;  /* 0x0000000c000d7213 */ /* 0x000fc60000000000 */
[----:B------:R-:W-:Y:S01]  /*d930*/  @!P4 IMAD.IADD R11, R11, 0x1, -R8 ;  /* 0x000000010b0bc824 */ /* 0x000fe200078e0a08 */
[----:B------:R-:W-:Y:S01]  /*d940*/  ISETP.GE.AND P4, PT, R12, RZ, PT ;  /* 0x000000ff0c00720c */ /* 0x000fe20003f86270 */
[----:B------:R-:W-:-:S04]  /*d950*/  IMAD.HI.U32 R12, R9, R13, RZ ;  /* 0x0000000d090c7227 */ /* 0x000fc800078e00ff */
[----:B------:R-:W-:Y:S01]  /*d960*/  @!P3 IMAD.IADD R10, R10, 0x1, -R8 ;  /* 0x000000010a0ab824 */ /* 0x000fe200078e0a08 */
[----:B------:R-:W-:Y:S01]  /*d970*/  ISETP.GE.AND P6, PT, R14, RZ, PT ;  /* 0x000000ff0e00720c */ /* 0x000fe20003fc6270 */
[----:B------:R-:W-:Y:S01]  /*d980*/  IMAD.MOV R12, RZ, RZ, -R12 ;  /* 0x000000ffff0c7224 */ /* 0x000fe200078e0a0c */
[----:B------:R-:W-:Y:S02]  /*d990*/  LOP3.LUT R14, R0, 0x3e, R21, 0xfe, !PT ;  /* 0x0000003e000e7812 */ /* 0x000fe400078efe15 */
[C---:B------:R-:W-:Y:S01]  /*d9a0*/  ISETP.GT.U32.AND P3, PT, R8.reuse, R10, PT ;  /* 0x0000000a0800720c */ /* 0x040fe20003f64070 */
[----:B------:R-:W-:Y:S02]  /*d9b0*/  IMAD R13, R8, R12, R13 ;  /* 0x0000000c080d7224 */ /* 0x000fe400078e020d */
[----:B------:R-:W-:Y:S01]  /*d9c0*/  IMAD.MOV.U32 R24, RZ, RZ, R11 ;  /* 0x000000ffff187224 */ /* 0x000fe200078e000b */
[----:B------:R-:W-:-:S03]  /*d9d0*/  IABS R12, R14 ;  /* 0x0000000e000c7213 */ /* 0x000fc60000000000 */
[----:B------:R-:W-:Y:S01]  /*d9e0*/  @!P2 IMAD.MOV R24, RZ, RZ, -R24 ;  /* 0x000000ffff18a224 */ /* 0x000fe200078e0a18 */
[----:B------:R-:W-:Y:S01]  /*d9f0*/  ISETP.GT.U32.AND P2, PT, R8, R13, PT ;  /* 0x0000000d0800720c */ /* 0x000fe20003f44070 */
[----:B------:R-:W-:-:S04]  /*da00*/  IMAD.HI.U32 R11, R9, R12, RZ ;  /* 0x0000000c090b7227 */ /* 0x000fc800078e00ff */
[----:B------:R-:W-:Y:S02]  /*da10*/  @!P3 IMAD.IADD R10, R10, 0x1, -R8 ;  /* 0x000000010a0ab824 */ /* 0x000fe400078e0a08 */
[----:B------:R-:W-:Y:S02]  /*da20*/  IMAD.MOV R11, RZ, RZ, -R11 ;  /* 0x000000ffff0b7224 */ /* 0x000fe400078e0a0b */
[----:B------:R-:W-:Y:S02]  /*da30*/  IMAD.MOV.U32 R42, RZ, RZ, R10 ;  /* 0x000000ffff2a7224 */ /* 0x000fe400078e000a */
[C---:B------:R-:W-:Y:S02]  /*da40*/  IMAD R12, R8.reuse, R11, R12 ;  /* 0x0000000b080c7224 */ /* 0x040fe400078e020c */
[----:B------:R-:W-:Y:S02]  /*da50*/  @!P2 IMAD.IADD R13, R13, 0x1, -R8 ;  /* 0x000000010d0da824 */ /* 0x000fe400078e0a08 */
[----:B------:R-:W-:Y:S01]  /*da60*/  @!P6 IMAD.MOV R42, RZ, RZ, -R42 ;  /* 0x000000ffff2ae224 */ /* 0x000fe200078e0a2a */
[----:B------:R-:W-:-:S02]  /*da70*/  ISETP.GT.U32.AND P6, PT, R8, R12, PT ;  /* 0x0000000c0800720c */ /* 0x000fc40003fc4070 */
[----:B------:R-:W-:Y:S02]  /*da80*/  ISETP.GE.AND P3, PT, R14, RZ, PT ;  /* 0x000000ff0e00720c */ /* 0x000fe40003f66270 */
[----:B------:R-:W-:Y:S02]  /*da90*/  ISETP.GT.U32.AND P2, PT, R8, R13, PT ;  /* 0x0000000d0800720c */ /* 0x000fe40003f44070 */
[----:B------:R-:W-:-:S04]  /*daa0*/  LOP3.LUT R14, R0, 0x3f, R21, 0xfe, !PT ;  /* 0x0000003f000e7812 */ /* 0x000fc800078efe15 */
[----:B------:R-:W-:-:S03]  /*dab0*/  IABS R11, R14 ;  /* 0x0000000e000b7213 */ /* 0x000fc60000000000 */
[----:B------:R-:W-:Y:S02]  /*dac0*/  @!P6 IMAD.IADD R12, R12, 0x1, -R8 ;  /* 0x000000010c0ce824 */ /* 0x000fe400078e0a08 */
[----:B------:R-:W-:-:S04]  /*dad0*/  IMAD.HI.U32 R10, R9, R11, RZ ;  /* 0x0000000b090a7227 */ /* 0x000fc800078e00ff */
[----:B------:R-:W-:Y:S01]  /*dae0*/  @!P2 IMAD.IADD R13, R13, 0x1, -R8 ;  /* 0x000000010d0da824 */ /* 0x000fe200078e0a08 */
[----:B------:R-:W-:Y:S01]  /*daf0*/  ISETP.GE.AND P2, PT, R14, RZ, PT ;  /* 0x000000ff0e00720c */ /* 0x000fe20003f46270 */
[----:B------:R-:W-:Y:S01]  /*db00*/  IMAD.MOV R10, RZ, RZ, -R10 ;  /* 0x000000ffff0a7224 */ /* 0x000fe200078e0a0a */
[----:B------:R-:W-:Y:S02]  /*db10*/  ISETP.GT.U32.AND P6, PT, R8, R12, PT ;  /* 0x0000000c0800720c */ /* 0x000fe40003fc4070 */
[----:B------:R-:W-:Y:S01]  /*db20*/  LOP3.LUT R14, R0, 0x42, R21, 0xfe, !PT ;  /* 0x00000042000e7812 */ /* 0x000fe200078efe15 */
        /* <DEDUP_REMOVED lines=13> */
[----:B------:R-:W-:Y:S02]  /*dc00*/  ISETP.GT.U32.AND P4, PT, R8, R11, PT ;  /* 0x0000000b0800720c */ /* 0x000fe40003f84070 */
[----:B------:R-:W-:-:S04]  /*dc10*/  LOP3.LUT R12, R0, 0x43, R21, 0xfe, !PT ;  /* 0x00000043000c7812 */ /* 0x000fc800078efe15 */
[----:B------:R-:W-:-:S05]  /*dc20*/  IABS R13, R12 ;  /* 0x0000000c000d7213 */ /* 0x000fca0000000000 */
[--C-:B------:R-:W-:Y:S02]  /*dc30*/  @!P3 IMAD.IADD R10, R10, 0x1, -R8.reuse ;  /* 0x000000010a0ab824 */ /* 0x100fe400078e0a08 */
[----:B------:R-:W-:Y:S01]  /*dc40*/  @!P4 IMAD.IADD R11, R11, 0x1, -R8 ;  /* 0x000000010b0bc824 */ /* 0x000fe200078e0a08 */
[----:B------:R-:W-:Y:S01]  /*dc50*/  ISETP.GE.AND P4, PT, R12, RZ, PT ;  /* 0x000000ff0c00720c */ /* 0x000fe20003f86270 */
[----:B------:R-:W-:Y:S01]  /*dc60*/  IMAD.HI.U32 R12, R9, R13, RZ ;  /* 0x0000000d090c7227 */ /* 0x000fe200078e00ff */
[----:B------:R-:W-:-:S03]  /*dc70*/  ISETP.GT.U32.AND P3, PT, R8, R10, PT ;  /* 0x0000000a0800720c */ /* 0x000fc60003f64070 */
[----:B------:R-:W-:-:S04]  /*dc80*/  IMAD.MOV R12, RZ, RZ, -R12 ;  /* 0x000000ffff0c7224 */ /* 0x000fc800078e0a0c */
[----:B------:R-:W-:-:S06]  /*dc90*/  IMAD R12, R8, R12, R13 ;  /* 0x0000000c080c7224 */ /* 0x000fcc00078e020d */
[----:B------:R-:W-:Y:S01]  /*dca0*/  @!P3 IMAD.IADD R10, R10, 0x1, -R8 ;  /* 0x000000010a0ab824 */ /* 0x000fe200078e0a08 */
[----:B------:R-:W-:Y:S02]  /*dcb0*/  ISETP.GT.U32.AND P3, PT, R8, R12, PT ;  /* 0x0000000c0800720c */ /* 0x000fe40003f64070 */
[----:B------:R-:W-:Y:S01]  /*dcc0*/  LOP3.LUT R13, R0, 0x44, R21, 0xfe, !PT ;  /* 0x00000044000d7812 */ /* 0x000fe200078efe15 */
[----:B------:R-:W-:Y:S01]  /*dcd0*/  IMAD.MOV.U32 R39, RZ, RZ, R11 ;  /* 0x000000ffff277224 */ /* 0x000fe200078e000b */
[----:B------:R-:W-:Y:S02]  /*dce0*/  ISETP.GE.AND P6, PT, R14, RZ, PT ;  /* 0x000000ff0e00720c */ /* 0x000fe40003fc6270 */
[----:B------:R-:W-:Y:S01]  /*dcf0*/  IABS R14, R13 ;  /* 0x0000000d000e7213 */ /* 0x000fe20000000000 */
[----:B------:R-:W-:Y:S01]  /*dd00*/  @!P2 IMAD.MOV R39, RZ, RZ, -R39 ;  /* 0x000000ffff27a224 */ /* 0x000fe200078e0a27 */
[----:B------:R-:W-:-:S05]  /*dd10*/  ISETP.GE.AND P2, PT, R13, RZ, PT ;  /* 0x000000ff0d00720c */ /* 0x000fca0003f46270 */
[----:B------:R-:W-:Y:S01]  /*dd20*/  @!P3 IMAD.IADD R12, R12, 0x1, -R8 ;  /* 0x000000010c0cb824 */ /* 0x000fe200078e0a08 */
[----:B------:R-:W-:Y:S01]  /*dd30*/  LOP3.LUT R11, R0, 0x45, R21, 0xfe, !PT ;  /* 0x00000045000b7812 */ /* 0x000fe200078efe15 */
[----:B------:R-:W-:-:S03]  /*dd40*/  IMAD.HI.U32 R13, R9, R14, RZ ;  /* 0x0000000e090d7227 */ /* 0x000fc600078e00ff */
[----:B------:R-:W-:Y:S01]  /*dd50*/  ISETP.GT.U32.AND P3, PT, R8, R12, PT ;  /* 0x0000000c0800720c */ /* 0x000fe20003f64070 */
[----:B------:R-:W-:Y:S01]  /*dd60*/  IMAD.MOV.U32 R16, RZ, RZ, R10 ;  /* 0x000000ffff107224 */ /* 0x000fe200078e000a */
[----:B------:R-:W-:Y:S01]  /*dd70*/  IABS R15, R11 ;  /* 0x0000000b000f7213 */ /* 0x000fe20000000000 */
[----:B------:R-:W-:-:S04]  /*dd80*/  IMAD.MOV R10, RZ, RZ, -R13 ;  /* 0x000000ffff0a7224 */ /* 0x000fc800078e0a0d */
[----:B------:R-:W-:Y:S02]  /*dd90*/  IMAD R10, R8, R10, R14 ;  /* 0x0000000a080a7224 */ /* 0x000fe400078e020e */
[----:B------:R-:W-:Y:S02]  /*dda0*/  IMAD.MOV.U32 R13, RZ, RZ, R15 ;  /* 0x000000ffff0d7224 */ /* 0x000fe400078e000f */
[----:B------:R-:W-:Y:S01]  /*ddb0*/  @!P6 IMAD.MOV R16, RZ, RZ, -R16 ;  /* 0x000000ffff10e224 */ /* 0x000fe200078e0a10 */
[----:B------:R-:W-:Y:S01]  /*ddc0*/  ISETP.GE.AND P6, PT, R11, RZ, PT ;  /* 0x000000ff0b00720c */ /* 0x000fe20003fc6270 */
[----:B------:R-:W-:Y:S01]  /*ddd0*/  @!P3 IMAD.IADD R12, R12, 0x1, -R8 ;  /* 0x000000010c0cb824 */ /* 0x000fe200078e0a08 */
[----:B------:R-:W-:Y:S01]  /*dde0*/  ISETP.GT.U32.AND P3, PT, R8, R10, PT ;  /* 0x0000000a0800720c */ /* 0x000fe20003f64070 */
[----:B------:R-:W-:-:S04]  /*ddf0*/  IMAD.HI.U32 R11, R9, R13, RZ ;  /* 0x0000000d090b7227 */ /* 0x000fc800078e00ff */
[----:B------:R-:W-:Y:S02]  /*de00*/  IMAD.MOV R11, RZ, RZ, -R11 ;  /* 0x000000ffff0b7224 */ /* 0x000fe400078e0a0b */
[----:B------:R-:W-:Y:S02]  /*de10*/  IMAD.MOV.U32 R23, RZ, RZ, R12 ;  /* 0x000000ffff177224 */ /* 0x000fe400078e000c */
[----:B------:R-:W-:Y:S01]  /*de20*/  IMAD R13, R8, R11, R13 ;  /* 0x0000000b080d7224 */ /* 0x000fe200078e020d */
[----:B------:R-:W-:Y:S01]  /*de30*/  LOP3.LUT R17, R0, 0x46, R21, 0xfe, !PT ;  /* 0x0000004600117812 */ /* 0x000fe200078efe15 */
[----:B------:R-:W-:Y:S02]  /*de40*/  @!P4 IMAD.MOV R23, RZ, RZ, -R23 ;  /* 0x000000ffff17c224 */ /* 0x000fe400078e0a17 */
[----:B------:R-:W-:Y:S01]  /*de50*/  @!P3 IMAD.IADD R10, R10, 0x1, -R8 ;  /* 0x000000010a0ab824 */ /* 0x000fe200078e0a08 */
[----:B------:R-:W-:Y:S02]  /*de60*/  ISETP.GT.U32.AND P4, PT, R8, R13, PT ;  /* 0x0000000d0800720c */ /* 0x000fe40003f84070 */
[----:B------:R-:W-:-:S02]  /*de70*/  IABS R14, R17 ;  /* 0x00000011000e7213 */ /* 0x000fc40000000000 */
[----:B------:R-:W-:-:S03]  /*de80*/  ISETP.GT.U32.AND P3, PT, R8, R10, PT ;  /* 0x0000000a0800720c */ /* 0x000fc60003f64070 */
[----:B------:R-:W-:Y:S01]  /*de90*/  IMAD.HI.U32 R15, R9, R14, RZ ;  /* 0x0000000e090f7227 */ /* 0x000fe200078e00ff */
[----:B------:R-:W-:-:S03]  /*dea0*/  LOP3.LUT R18, R0, 0x47, R21, 0xfe, !PT ;  /* 0x0000004700127812 */ /* 0x000fc600078efe15 */
[----:B------:R-:W-:Y:S01]  /*deb0*/  IMAD.MOV R12, RZ, RZ, -R15 ;  /* 0x000000ffff0c7224 */ /* 0x000fe200078e0a0f */
[----:B------:R-:W-:Y:S01]  /*dec0*/  IABS R11, R18 ;  /* 0x00000012000b7213 */ /* 0x000fe20000000000 */
[----:B------:R-:W-:Y:S02]  /*ded0*/  @!P4 IMAD.IADD R13, R13, 0x1, -R8 ;  /* 0x000000010d0dc824 */ /* 0x000fe400078e0a08 */
[----:B------:R-:W-:Y:S02]  /*dee0*/  IMAD R12, R8, R12, R14 ;  /* 0x0000000c080c7224 */ /* 0x000fe400078e020e */
[----:B------:R-:W-:Y:S01]  /*def0*/  @!P3 IMAD.IADD R10, R10, 0x1, -R8 ;  /* 0x000000010a0ab824 */ /* 0x000fe200078e0a08 */
[C---:B------:R-:W-:Y:S01]  /*df00*/  ISETP.GT.U32.AND P4, PT, R8.reuse, R13, PT ;  /* 0x0000000d0800720c */ /* 0x040fe20003f84070 */
[----:B------:R-:W-:Y:S01]  /*df10*/  IMAD.HI.U32 R14, R9, R11, RZ ;  /* 0x0000000b090e7227 */ /* 0x000fe200078e00ff */
[----:B------:R-:W-:-:S03]  /*df20*/  ISETP.GT.U32.AND P3, PT, R8, R12, PT ;  /* 0x0000000c0800720c */ /* 0x000fc60003f64070 */
[----:B------:R-:W-:Y:S01]  /*df30*/  IMAD.MOV R14, RZ, RZ, -R14 ;  /* 0x000000ffff0e7224 */ /* 0x000fe200078e0a0e */
[----:B------:R-:W-:-:S03]  /*df40*/  LOP3.LUT R15, R0, 0x4a, R21, 0xfe, !PT ;  /* 0x0000004a000f7812 */ /* 0x000fc600078efe15 */
[----:B------:R-:W-:Y:S01]  /*df50*/  IMAD R11, R8, R14, R11 ;  /* 0x0000000e080b7224 */ /* 0x000fe200078e020b */
[----:B------:R-:W-:-:S03]  /*df60*/  IABS R14, R15 ;  /* 0x0000000f000e7213 */ /* 0x000fc60000000000 */
[--C-:B------:R-:W-:Y:S01]  /*df70*/  @!P4 IMAD.IADD R13, R13, 0x1, -R8.reuse ;  /* 0x000000010d0dc824 */ /* 0x100fe200078e0a08 */
[----:B------:R-:W-:Y:S01]  /*df80*/  ISETP.GT.U32.AND P4, PT, R8, R11, PT ;  /* 0x0000000b0800720c */ /* 0x000fe20003f84070 */
[----:B------:R-:W-:Y:S02]  /*df90*/  @!P3 IMAD.IADD R12, R12, 0x1, -R8 ;  /* 0x000000010c0cb824 */ /* 0x000fe400078e0a08 */
[----:B------:R-:W-:Y:S02]  /*dfa0*/  IMAD.MOV.U32 R37, RZ, RZ, R10 ;  /* 0x000000ffff257224 */ /* 0x000fe400078e000a */
[----:B------:R-:W-:Y:S01]  /*dfb0*/  IMAD.HI.U32 R10, R9, R14, RZ ;  /* 0x0000000e090a7227 */ /* 0x000fe200078e00ff */
[----:B------:R-:W-:-:S03]  /*dfc0*/  ISETP.GT.U32.AND P3, PT, R8, R12, PT ;  /* 0x0000000c0800720c */ /* 0x000fc60003f64070 */
[----:B------:R-:W-:-:S04]  /*dfd0*/  IMAD.MOV R10, RZ, RZ, -R10 ;  /* 0x000000ffff0a7224 */ /* 0x000fc800078e0a0a */
[----:B------:R-:W-:Y:S02]  /*dfe0*/  @!P4 IMAD.IADD R11, R11, 0x1, -R8 ;  /* 0x000000010b0bc824 */ /* 0x000fe400078e0a08 */
[----:B------:R-:W-:-:S03]  /*dff0*/  IMAD R10, R8, R10, R14 ;  /* 0x0000000a080a7224 */ /* 0x000fc600078e020e */
[----:B------:R-:W-:Y:S01]  /*e000*/  ISETP.GT.U32.AND P4, PT, R8, R11, PT ;  /* 0x0000000b0800720c */ /* 0x000fe20003f84070 */
[----:B------:R-:W-:Y:S01]  /*e010*/  @!P3 IMAD.IADD R12, R12, 0x1, -R8 ;  /* 0x000000010c0cb824 */ /* 0x000fe200078e0a08 */
[----:B------:R-:W-:Y:S01]  /*e020*/  ISETP.GT.U32.AND P3, PT, R8, R10, PT ;  /* 0x0000000a0800720c */ /* 0x000fe20003f64070 */
[----:B------:R-:W-:Y:S01]  /*e030*/  @!P2 IMAD.MOV R37, RZ, RZ, -R37 ;  /* 0x000000ffff25a224 */ /* 0x000fe200078e0a25 */
[----:B------:R-:W-:Y:S01]  /*e040*/  ISETP.GE.AND P2, PT, R17, RZ, PT ;  /* 0x000000ff1100720c */ /* 0x000fe20003f46270 */
[----:B------:R-:W-:Y:S02]  /*e050*/  IMAD.MOV.U32 R36, RZ, RZ, R13 ;  /* 0x000000ffff247224 */ /* 0x000fe400078e000d */
[----:B------:R-:W-:Y:S01]  /*e060*/  IMAD.MOV.U32 R38, RZ, RZ, R12 ;  /* 0x000000ffff267224 */ /* 0x000fe200078e000c */
[----:B------:R-:W-:Y:S01]  /*e070*/  LOP3.LUT R12, R0, 0x4b, R21, 0xfe, !PT ;  /* 0x0000004b000c7812 */ /* 0x000fe200078efe15 */
[----:B------:R-:W-:Y:S01]  /*e080*/  @!P6 IMAD.MOV R36, RZ, RZ, -R36 ;  /* 0x000000ffff24e224 */ /* 0x000fe200078e0a24 */
[----:B------:R-:W-:-:S02]  /*e090*/  ISETP.GE.AND P6, PT, R18, RZ, PT ;  /* 0x000000ff1200720c */ /* 0x000fc40003fc6270 */
[----:B------:R-:W-:Y:S01]  /*e0a0*/  IABS R13, R12 ;  /* 0x0000000c000d7213 */ /* 0x000fe20000000000 */
[--C-:B------:R-:W-:Y:S01]  /*e0b0*/  @!P4 IMAD.IADD R11, R11, 0x1, -R8.reuse ;  /* 0x000000010b0bc824 */ /* 0x100fe200078e0a08 */
[----:B------:R-:W-:Y:S01]  /*e0c0*/  ISETP.GE.AND P4, PT, R12, RZ, PT ;  /* 0x000000ff0c00720c */ /* 0x000fe20003f86270 */
[----:B------:R-:W-:Y:S01]  /*e0d0*/  @!P3 IMAD.IADD R10, R10, 0x1, -R8 ;  /* 0x000000010a0ab824 */ /* 0x000fe200078e0a08 */
[----:B------:R-:W-:Y:S01]  /*e0e0*/  LOP3.LUT R12, R0, 0x4c, R21, 0xfe, !PT ;  /* 0x0000004c000c7812 */ /* 0x000fe200078efe15 */
[----:B------:R-:W-:Y:S01]  /*e0f0*/  @!P2 IMAD.MOV R38, RZ, RZ, -R38 ;  /* 0x000000ffff26a224 */ /* 0x000fe200078e0a26 */
[----:B------:R-:W-:Y:S01]  /*e100*/  ISETP.GE.AND P2, PT, R15, RZ, PT ;  /* 0x000000ff0f00720c */ /* 0x000fe20003f46270 */
[----:B------:R-:W-:Y:S01]  /*e110*/  IMAD.HI.U32 R14, R9, R13, RZ ;  /* 0x0000000d090e7227 */ /* 0x000fe200078e00ff */
[----:B------:R-:W-:Y:S02]  /*e120*/  ISETP.GT.U32.AND P3, PT, R8, R10, PT ;  /* 0x0000000a0800720c */ /* 0x000fe40003f64070 */
[----:B------:R-:W-:Y:S01]  /*e130*/  IABS R15, R12 ;  /* 0x0000000c000f7213 */ /* 0x000fe20000000000 */
[----:B------:R-:W-:-:S02]  /*e140*/  IMAD.MOV.U32 R35, RZ, RZ, R11 ;  /* 0x000000ffff237224 */ /* 0x000fc400078e000b */
[----:B------:R-:W-:Y:S02]  /*e150*/  IMAD.MOV R11, RZ, RZ, -R14 ;  /* 0x000000ffff0b7224 */ /* 0x000fe400078e0a0e */
[----:B------:R-:W-:Y:S02]  /*e160*/  IMAD.MOV.U32 R14, RZ, RZ, R15 ;  /* 0x000000ffff0e7224 */ /* 0x000fe400078e000f */
[----:B------:R-:W-:Y:S01]  /*e170*/  @!P6 IMAD.MOV R35, RZ, RZ, -R35 ;  /* 0x000000ffff23e224 */ /* 0x000fe200078e0a23 */
[----:B------:R-:W-:Y:S01]  /*e180*/  ISETP.GE.AND P6, PT, R12, RZ, PT ;  /* 0x000000ff0c00720c */ /* 0x000fe20003fc6270 */
[----:B------:R-:W-:Y:S02]  /*e190*/  IMAD R12, R8, R11, R13 ;  /* 0x0000000b080c7224 */ /* 0x000fe400078e020d */
[----:B------:R-:W-:-:S04]  /*e1a0*/  IMAD.HI.U32 R11, R9, R14, RZ ;  /* 0x0000000e090b7227 */ /* 0x000fc800078e00ff */
[----:B------:R-:W-:Y:S02]  /*e1b0*/  IMAD.MOV R11, RZ, RZ, -R11 ;  /* 0x000000ffff0b7224 */ /* 0x000fe400078e0a0b */
[----:B------:R-:W-:Y:S01]  /*e1c0*/  @!P3 IMAD.IADD R10, R10, 0x1, -R8 ;  /* 0x000000010a0ab824 */ /* 0x000fe200078e0a08 */
[C---:B------:R-:W-:Y:S01]  /*e1d0*/  ISETP.GT.U32.AND P3, PT, R8.reuse, R12, PT ;  /* 0x0000000c0800720c */ /* 0x040fe20003f64070 */
[----:B------:R-:W-:Y:S02]  /*e1e0*/  IMAD R14, R8, R11, R14 ;  /* 0x0000000b080e7224 */ /* 0x000fe400078e020e */
[----:B------:R-:W-:-:S04]  /*e1f0*/  IMAD.MOV.U32 R15, RZ, RZ, R10 ;  /* 0x000000ffff0f7224 */ /* 0x000fc800078e000a */
[----:B------:R-:W-:Y:S01]  /*e200*/  @!P2 IMAD.MOV R15, RZ, RZ, -R15 ;  /* 0x000000ffff0fa224 */ /* 0x000fe200078e0a0f */
[----:B------:R-:W-:Y:S02]  /*e210*/  ISETP.GT.U32.AND P2, PT, R8, R14, PT ;  /* 0x0000000e0800720c */ /* 0x000fe40003f44070 */
[----:B------:R-:W-:-:S03]  /*e220*/  LOP3.LUT R19, R0, 0x4e, R21, 0xfe, !PT ;  /* 0x0000004e00137812 */ /* 0x000fc600078efe15 */
[--C-:B------:R-:W-:Y:S01]  /*e230*/  @!P3 IMAD.IADD R12, R12, 0x1, -R8.reuse ;  /* 0x000000010c0cb824 */ /* 0x100fe200078e0a08 */
[----:B------:R-:W-:Y:S02]  /*e240*/  IABS R17, R19 ;  /* 0x0000001300117213 */ /* 0x000fe40000000000 */
[----:B------:R-:W-:Y:S02]  /*e250*/  LOP3.LUT R11, R0, 0x4d, R21, 0xfe, !PT ;  /* 0x0000004d000b7812 */ /* 0x000fe400078efe15 */
[----:B------:R-:W-:Y:S01]  /*e260*/  ISETP.GT.U32.AND P3, PT, R8, R12, PT ;  /* 0x0000000c0800720c */ /* 0x000fe20003f64070 */
[----:B------:R-:W-:Y:S02]  /*e270*/  IMAD.MOV.U32 R10, RZ, RZ, R17 ;  /* 0x000000ffff0a7224 */ /* 0x000fe400078e0011 */
[----:B------:R-:W-:Y:S01]  /*e280*/  @!P2 IMAD.IADD R14, R14, 0x1, -R8 ;  /* 0x000000010e0ea824 */ /* 0x000fe200078e0a08 */
[----:B------:R-:W-:Y:S01]  /*e290*/  IABS R13, R11 ;  /* 0x0000000b000d7213 */ /* 0x000fe20000000000 */
[----:B------:R-:W-:-:S03]  /*e2a0*/  IMAD.HI.U32 R18, R9, R10, RZ ;  /* 0x0000000a09127227 */ /* 0x000fc600078e00ff */
[----:B------:R-:W-:Y:S01]  /*e2b0*/  ISETP.GT.U32.AND P2, PT, R8, R14, PT ;  /* 0x0000000e0800720c */ /* 0x000fe20003f44070 */
[----:B------:R-:W-:-:S04]  /*e2c0*/  IMAD.HI.U32 R17, R9, R13, RZ ;  /* 0x0000000d09117227 */ /* 0x000fc800078e00ff */
[----:B------:R-:W-:Y:S02]  /*e2d0*/  IMAD.MOV R18, RZ, RZ, -R18 ;  /* 0x000000ffff127224 */ /* 0x000fe400078e0a12 */
[----:B------:R-:W-:Y:S02]  /*e2e0*/  IMAD.MOV R17, RZ, RZ, -R17 ;  /* 0x000000ffff117224 */ /* 0x000fe400078e0a11 */
[----:B------:R-:W-:Y:S01]  /*e2f0*/  @!P3 IMAD.IADD R12, R12, 0x1, -R8 ;  /* 0x000000010c0cb824 */ /* 0x000fe200078e0a08 */
[----:B------:R-:W-:Y:S01]  /*e300*/  ISETP.GE.AND P3, PT, R11, RZ, PT ;  /* 0x000000ff0b00720c */ /* 0x000fe20003f66270 */
[C---:B------:R-:W-:Y:S02]  /*e310*/  IMAD R10, R8.reuse, R18, R10 ;  /* 0x00000012080a7224 */ /* 0x040fe400078e020a */
[----:B------:R-:W-:Y:S01]  /*e320*/  IMAD R11, R8, R17, R13 ;  /* 0x00000011080b7224 */ /* 0x000fe200078e020d */
[----:B------:R-:W-:Y:S01]  /*e330*/  LOP3.LUT R17, R0, 0x4f, R21, 0xfe, !PT ;  /* 0x0000004f00117812 */ /* 0x000fe200078efe15 */
[----:B------:R-:W-:Y:S01]  /*e340*/  @!P2 IMAD.IADD R14, R14, 0x1, -R8 ;  /* 0x000000010e0ea824 */ /* 0x000fe200078e0a08 */
[----:B------:R-:W-:Y:S01]  /*e350*/  ISETP.GT.U32.AND P2, PT, R8, R10, PT ;  /* 0x0000000a0800720c */ /* 0x000fe20003f44070 */
[----:B------:R-:W-:Y:S01]  /*e360*/  IMAD.MOV.U32 R22, RZ, RZ, R12 ;  /* 0x000000ffff167224 */ /* 0x000fe200078e000c */
[----:B------:R-:W-:-:S03]  /*e370*/  IABS R13, R17 ;  /* 0x00000011000d7213 */ /* 0x000fc60000000000 */
[----:B------:R-:W-:Y:S01]  /*e380*/  @!P4 IMAD.MOV R22, RZ, RZ, -R22 ;  /* 0x000000ffff16c224 */ /* 0x000fe200078e0a16 */
[----:B------:R-:W-:Y:S01]  /*e390*/  ISETP.GT.U32.AND P4, PT, R8, R11, PT ;  /* 0x0000000b0800720c */ /* 0x000fe20003f84070 */
[----:B------:R-:W-:Y:S01]  /*e3a0*/  IMAD.MOV.U32 R12, RZ, RZ, R13 ;  /* 0x000000ffff0c7224 */ /* 0x000fe200078e000d */
[----:B------:R-:W-:-:S03]  /*e3b0*/  LOP3.LUT R18, R0, 0x52, R21, 0xfe, !PT ;  /* 0x0000005200127812 */ /* 0x000fc600078efe15 */
[----:B------:R-:W-:Y:S01]  /*e3c0*/  IMAD.HI.U32 R20, R9, R12, RZ ;  /* 0x0000000c09147227 */ /* 0x000fe200078e00ff */
[----:B------:R-:W-:-:S03]  /*e3d0*/  IABS R13, R18 ;  /* 0x00000012000d7213 */ /* 0x000fc60000000000 */
[----:B------:R-:W-:Y:S02]  /*e3e0*/  @!P2 IMAD.IADD R10, R10, 0x1, -R8 ;  /* 0x000000010a0aa824 */ /* 0x000fe400078e0a08 */
[----:B------:R-:W-:Y:S02]  /*e3f0*/  IMAD.MOV R20, RZ, RZ, -R20 ;  /* 0x000000ffff147224 */ /* 0x000fe400078e0a14 */
[----:B------:R-:W-:Y:S01]  /*e400*/  @!P4 IMAD.IADD R11, R11, 0x1, -R8 ;  /* 0x000000010b0bc824 */ /* 0x000fe200078e0a08 */
[C---:B------:R-:W-:Y:S01]  /*e410*/  ISETP.GT.U32.AND P2, PT, R8.reuse, R10, PT ;  /* 0x0000000a0800720c */ /* 0x040fe20003f44070 */
[C---:B------:R-:W-:Y:S02]  /*e420*/  IMAD R12, R8.reuse, R20, R12 ;  /* 0x00000014080c7224 */ /* 0x040fe400078e020c */
[----:B------:R-:W-:Y:S01]  /*e430*/  IMAD.HI.U32 R20, R9, R13, RZ ;  /* 0x0000000d09147227 */ /* 0x000fe200078e00ff */
[----:B------:R-:W-:-:S03]  /*e440*/  ISETP.GT.U32.AND P4, PT, R8, R11, PT ;  /* 0x0000000b0800720c */ /* 0x000fc60003f84070 */
[----:B------:R-:W-:-:S04]  /*e450*/  IMAD.MOV R20, RZ, RZ, -R20 ;  /* 0x000000ffff147224 */ /* 0x000fc800078e0a14 */
[----:B------:R-:W-:Y:S02]  /*e460*/  IMAD R13, R8, R20, R13 ;  /* 0x00000014080d7224 */ /* 0x000fe400078e020d */
[----:B------:R-:W-:-:S03]  /*e470*/  @!P2 IMAD.IADD R10, R10, 0x1, -R8 ;  /* 0x000000010a0aa824 */ /* 0x000fc600078e0a08 */
[C---:B------:R-:W-:Y:S01]  /*e480*/  ISETP.GT.U32.AND P2, PT, R8.reuse, R13, PT ;  /* 0x0000000d0800720c */ /* 0x040fe20003f44070 */
[----:B------:R-:W-:Y:S01]  /*e490*/  @!P4 IMAD.IADD R11, R11, 0x1, -R8 ;  /* 0x000000010b0bc824 */ /* 0x000fe200078e0a08 */
[----:B------:R-:W-:Y:S01]  /*e4a0*/  ISETP.GT.U32.AND P4, PT, R8, R12, PT ;  /* 0x0000000c0800720c */ /* 0x000fe20003f84070 */
[----:B------:R-:W-:Y:S01]  /*e4b0*/  IMAD.MOV.U32 R33, RZ, RZ, R14 ;  /* 0x000000ffff217224 */ /* 0x000fe200078e000e */
[----:B------:R-:W-:Y:S01]  /*e4c0*/  LOP3.LUT R14, R0, 0x53, R21, 0xfe, !PT ;  /* 0x00000053000e7812 */ /* 0x000fe200078efe15 */
[----:B------:R-:W-:-:S03]  /*e4d0*/  IMAD.MOV.U32 R32, RZ, RZ, R11 ;  /* 0x000000ffff207224 */ /* 0x000fc600078e000b */
[----:B------:R-:W-:-:S05]  /*e4e0*/  IABS R11, R14 ;  /* 0x0000000e000b7213 */ /* 0x000fca0000000000 */
[--C-:B------:R-:W-:Y:S02]  /*e4f0*/  @!P2 IMAD.IADD R13, R13, 0x1, -R8.reuse ;  /* 0x000000010d0da824 */ /* 0x100fe400078e0a08 */
[----:B------:R-:W-:Y:S02]  /*e500*/  @!P4 IMAD.IADD R12, R12, 0x1, -R8 ;  /* 0x000000010c0cc824 */ /* 0x000fe400078e0a08 */
[----:B------:R-:W-:Y:S01]  /*e510*/  IMAD.MOV.U32 R31, RZ, RZ, R10 ;  /* 0x000000ffff1f7224 */ /* 0x000fe200078e000a */
[C---:B------:R-:W-:Y:S01]  /*e520*/  ISETP.GT.U32.AND P2, PT, R8.reuse, R13, PT ;  /* 0x0000000d0800720c */ /* 0x040fe20003f44070 */
[----:B------:R-:W-:Y:S01]  /*e530*/  IMAD.HI.U32 R10, R9, R11, RZ ;  /* 0x0000000b090a7227 */ /* 0x000fe200078e00ff */
[----:B------:R-:W-:-:S03]  /*e540*/  ISETP.GT.U32.AND P4, PT, R8, R12, PT ;  /* 0x0000000c0800720c */ /* 0x000fc60003f84070 */
[----:B------:R-:W-:-:S04]  /*e550*/  IMAD.MOV R10, RZ, RZ, -R10 ;  /* 0x000000ffff0a7224 */ /* 0x000fc800078e0a0a */
[C---:B------:R-:W-:Y:S02]  /*e560*/  IMAD R11, R8.reuse, R10, R11 ;  /* 0x0000000a080b7224 */ /* 0x040fe400078e020b */
[----:B------:R-:W-:Y:S01]  /*e570*/  @!P3 IMAD.MOV R32, RZ, RZ, -R32 ;  /* 0x000000ffff20b224 */ /* 0x000fe200078e0a20 */
[----:B------:R-:W-:Y:S01]  /*e580*/  ISETP.GE.AND P3, PT, R17, RZ, PT ;  /* 0x000000ff1100720c */ /* 0x000fe20003f66270 */
[--C-:B------:R-:W-:Y:S01]  /*e590*/  @!P2 IMAD.IADD R13, R13, 0x1, -R8.reuse ;  /* 0x000000010d0da824 */ /* 0x100fe200078e0a08 */
[----:B------:R-:W-:Y:S01]  /*e5a0*/  ISETP.GT.U32.AND P2, PT, R8, R11, PT ;  /* 0x0000000b0800720c */ /* 0x000fe20003f44070 */
[----:B------:R-:W-:Y:S01]  /*e5b0*/  @!P4 IMAD.IADD R12, R12, 0x1, -R8 ;  /* 0x000000010c0cc824 */ /* 0x000fe200078e0a08 */
[----:B------:R-:W-:-:S03]  /*e5c0*/  LOP3.LUT R10, R0, 0x54, R21, 0xfe, !PT ;  /* 0x00000054000a7812 */ /* 0x000fc600078efe15 */
[----:B------:R-:W-:Y:S02]  /*e5d0*/  IMAD.MOV.U32 R30, RZ, RZ, R12 ;  /* 0x000000ffff1e7224 */ /* 0x000fe400078e000c */
[----:B------:R-:W-:-:S04]  /*e5e0*/  @!P6 IMAD.MOV R33, RZ, RZ, -R33 ;  /* 0x000000ffff21e224 */ /* 0x000fc800078e0a21 */
[----:B------:R-:W-:Y:S01]  /*e5f0*/  @!P3 IMAD.MOV R30, RZ, RZ, -R30 ;  /* 0x000000ffff1eb224 */ /* 0x000fe200078e0a1e */
[----:B------:R-:W-:Y:S01]  /*e600*/  ISETP.GE.AND P3, PT, R10, RZ, PT ;  /* 0x000000ff0a00720c */ /* 0x000fe20003f66270 */
[----:B------:R-:W-:Y:S01]  /*e610*/  @!P2 IMAD.IADD R11, R11, 0x1, -R8 ;  /* 0x000000010b0ba824 */ /* 0x000fe200078e0a08 */
[----:B------:R-:W-:Y:S02]  /*e620*/  IABS R10, R10 ;  /* 0x0000000a000a7213 */ /* 0x000fe40000000000 */
[----:B------:R-:W-:Y:S02]  /*e630*/  ISETP.GE.AND P6, PT, R19, RZ, PT ;  /* 0x000000ff1300720c */ /* 0x000fe40003fc6270 */
[----:B------:R-:W-:Y:S01]  /*e640*/  ISETP.GT.U32.AND P2, PT, R8, R11, PT ;  /* 0x0000000b0800720c */ /* 0x000fe20003f44070 */
[----:B------:R-:W-:-:S04]  /*e650*/  IMAD.HI.U32 R12, R9, R10, RZ ;  /* 0x0000000a090c7227 */ /* 0x000fc800078e00ff */
[----:B------:R-:W-:-:S04]  /*e660*/  IMAD.MOV R12, RZ, RZ, -R12 ;  /* 0x000000ffff0c7224 */ /* 0x000fc800078e0a0c */
[----:B------:R-:W-:Y:S02]  /*e670*/  IMAD R10, R8, R12, R10 ;  /* 0x0000000c080a7224 */ /* 0x000fe400078e020a */
[----:B------:R-:W-:Y:S01]  /*e680*/  @!P6 IMAD.MOV R31, RZ, RZ, -R31 ;  /* 0x000000ffff1fe224 */ /* 0x000fe200078e0a1f */
[----:B------:R-:W-:Y:S01]  /*e690*/  ISETP.GE.AND P6, PT, R18, RZ, PT ;  /* 0x000000ff1200720c */ /* 0x000fe20003fc6270 */
[----:B------:R-:W-:Y:S01]  /*e6a0*/  @!P2 IMAD.IADD R11, R11, 0x1, -R8 ;  /* 0x000000010b0ba824 */ /* 0x000fe200078e0a08 */
[----:B------:R-:W-:Y:S02]  /*e6b0*/  ISETP.GT.U32.AND P2, PT, R8, R10, PT ;  /* 0x0000000a0800720c */ /* 0x000fe40003f44070 */
[----:B------:R-:W-:Y:S01]  /*e6c0*/  LOP3.LUT R26, R0, 0x55, R21, 0xfe, !PT ;  /* 0x00000055001a7812 */ /* 0x000fe200078efe15 */
[----:B------:R-:W-:Y:S01]  /*e6d0*/  IMAD.MOV.U32 R18, RZ, RZ, R13 ;  /* 0x000000ffff127224 */ /* 0x000fe200078e000d */
[----:B------:R-:W-:Y:S02]  /*e6e0*/  ISETP.GE.AND P4, PT, R14, RZ, PT ;  /* 0x000000ff0e00720c */ /* 0x000fe40003f86270 */
[----:B------:R-:W-:-:S02]  /*e6f0*/  LOP3.LUT R12, R0, 0x5a, R21, 0xfe, !PT ;  /* 0x0000005a000c7812 */ /* 0x000fc400078efe15 */
[----:B------:R-:W-:-:S03]  /*e700*/  IABS R14, R26 ;  /* 0x0000001a000e7213 */ /* 0x000fc60000000000 */
[----:B------:R-:W-:Y:S01]  /*e710*/  @!P6 IMAD.MOV R18, RZ, RZ, -R18 ;  /* 0x000000ffff12e224 */ /* 0x000fe200078e0a12 */
[----:B------:R-:W-:Y:S01]  /*e720*/  ISETP.GE.AND P6, PT, R12, RZ, PT ;  /* 0x000000ff0c00720c */ /* 0x000fe20003fc6270 */
[----:B------:R-:W-:Y:S01]  /*e730*/  @!P2 IMAD.IADD R10, R10, 0x1, -R8 ;  /* 0x000000010a0aa824 */ /* 0x000fe200078e0a08 */
[----:B------:R-:W-:Y:S01]  /*e740*/  IABS R12, R12 ;  /* 0x0000000c000c7213 */ /* 0x000fe20000000000 */
[----:B------:R-:W-:-:S03]  /*e750*/  IMAD.HI.U32 R17, R9, R14, RZ ;  /* 0x0000000e09117227 */ /* 0x000fc600078e00ff */
[----:B------:R-:W-:Y:S01]  /*e760*/  ISETP.GT.U32.AND P2, PT, R8, R10, PT ;  /* 0x0000000a0800720c */ /* 0x000fe20003f44070 */
[----:B------:R-:W-:Y:S02]  /*e770*/  IMAD.MOV R13, RZ, RZ, -R17 ;  /* 0x000000ffff0d7224 */ /* 0x000fe400078e0a11 */
[----:B------:R-:W-:Y:S01]  /*e780*/  IMAD.HI.U32 R19, R9, R12, RZ ;  /* 0x0000000c09137227 */ /* 0x000fe200078e00ff */
[----:B------:R-:W-:-:S03]  /*e790*/  LOP3.LUT R17, R0, 0x62, R21, 0xfe, !PT ;  /* 0x0000006200117812 */ /* 0x000fc600078efe15 */
[C---:B------:R-:W-:Y:S02]  /*e7a0*/  IMAD R14, R8.reuse, R13, R14 ;  /* 0x0000000d080e7224 */ /* 0x040fe400078e020e */
[----:B------:R-:W-:Y:S02]  /*e7b0*/  IMAD.MOV R19, RZ, RZ, -R19 ;  /* 0x000000ffff137224 */ /* 0x000fe400078e0a13 */
[----:B------:R-:W-:Y:S02]  /*e7c0*/  IMAD.MOV.U32 R20, RZ, RZ, R11 ;  /* 0x000000ffff147224 */ /* 0x000fe400078e000b */
[C---:B------:R-:W-:Y:S02]  /*e7d0*/  IMAD R12, R8.reuse, R19, R12 ;  /* 0x00000013080c7224 */ /* 0x040fe400078e020c */
[----:B------:R-:W-:Y:S01]  /*e7e0*/  @!P4 IMAD.MOV R20, RZ, RZ, -R20 ;  /* 0x000000ffff14c224 */ /* 0x000fe200078e0a14 */
[----:B------:R-:W-:Y:S02]  /*e7f0*/  ISETP.GT.U32.AND P4, PT, R8, R14, PT ;  /* 0x0000000e0800720c */ /* 0x000fe40003f84070 */
[----:B------:R-:W-:Y:S01]  /*e800*/  IABS R13, R17 ;  /* 0x00000011000d7213 */ /* 0x000fe20000000000 */
[----:B------:R-:W-:Y:S01]  /*e810*/  @!P2 IMAD.IADD R10, R10, 0x1, -R8 ;  /* 0x000000010a0aa824 */ /* 0x000fe200078e0a08 */
[----:B------:R-:W-:-:S03]  /*e820*/  ISETP.GT.U32.AND P2, PT, R8, R12, PT ;  /* 0x0000000c0800720c */ /* 0x000fc60003f44070 */
[----:B------:R-:W-:-:S04]  /*e830*/  IMAD.HI.U32 R19, R9, R13, RZ ;  /* 0x0000000d09137227 */ /* 0x000fc800078e00ff */
[----:B------:R-:W-:Y:S02]  /*e840*/  IMAD.MOV R19, RZ, RZ, -R19 ;  /* 0x000000ffff137224 */ /* 0x000fe400078e0a13 */
[--C-:B------:R-:W-:Y:S02]  /*e850*/  @!P4 IMAD.IADD R14, R14, 0x1, -R8.reuse ;  /* 0x000000010e0ec824 */ /* 0x100fe400078e0a08 */
[----:B------:R-:W-:Y:S01]  /*e860*/  IMAD R11, R8, R19, R13 ;  /* 0x00000013080b7224 */ /* 0x000fe200078e020d */
[----:B------:R-:W-:Y:S01]  /*e870*/  LOP3.LUT R19, R0, 0x6a, R21, 0xfe, !PT ;  /* 0x0000006a00137812 */ /* 0x000fe200078efe15 */
[----:B------:R-:W-:Y:S01]  /*e880*/  @!P2 IMAD.IADD R12, R12, 0x1, -R8 ;  /* 0x000000010c0ca824 */ /* 0x000fe200078e0a08 */
[C---:B------:R-:W-:Y:S02]  /*e890*/  ISETP.GT.U32.AND P2, PT, R8.reuse, R14, PT ;  /* 0x0000000e0800720c */ /* 0x040fe40003f44070 */
[----:B------:R-:W-:Y:S02]  /*e8a0*/  IABS R13, R19 ;  /* 0x00000013000d7213 */ /* 0x000fe40000000000 */
[----:B------:R-:W-:-:S02]  /*e8b0*/  ISETP.GT.U32.AND P4, PT, R8, R11, PT ;  /* 0x0000000b0800720c */ /* 0x000fc40003f84070 */
[----:B------:R-:W-:Y:S01]  /*e8c0*/  SEL R16, R79, R16, !P5 ;  /* 0x000000104f107207 */ /* 0x000fe20006800000 */
[----:B------:R-:W-:Y:S01]  /*e8d0*/  IMAD.HI.U32 R27, R9, R13, RZ ;  /* 0x0000000d091b7227 */ /* 0x000fe200078e00ff */
[----:B----4-:R-:W-:Y:S03]  /*e8e0*/  STL [R1+0x948], R82 ;  /* 0x0009485201007387 */ /* 0x010fe60000100800 */
[----:B------:R-:W-:Y:S02]  /*e8f0*/  IMAD R16, R16, UR5, RZ ;  /* 0x0000000510107c24 */ /* 0x000fe4000f8e02ff */
[----:B------:R-:W-:Y:S01]  /*e900*/  IMAD.MOV R27, RZ, RZ, -R27 ;  /* 0x000000ffff1b7224 */ /* 0x000fe200078e0a1b */
[----:B------:R-:W-:Y:S01]  /*e910*/  STL [R1+0x32c], R4 ;  /* 0x00032c0401007387 */ /* 0x000fe20000100800 */
[--C-:B------:R-:W-:Y:S01]  /*e920*/  @!P2 IMAD.IADD R14, R14, 0x1, -R8.reuse ;  /* 0x000000010e0ea824 */ /* 0x100fe200078e0a08 */
[----:B------:R-:W0:Y:S01]  /*e930*/  LDCU UR5, c[0x0][0x3b0] ;  /* 0x00007600ff0577ac */ /* 0x000e220008000800 */
[C---:B------:R-:W-:Y:S01]  /*e940*/  IMAD R13, R8.reuse, R27, R13 ;  /* 0x0000001b080d7224 */ /* 0x040fe200078e020d */
[----:B------:R4:W-:Y:S01]  /*e950*/  STL [R1+0x370], R2 ;  /* 0x0003700201007387 */ /* 0x0009e20000100800 */
[----:B------:R-:W-:Y:S01]  /*e960*/  @!P4 IMAD.IADD R11, R11, 0x1, -R8 ;  /* 0x000000010b0bc824 */ /* 0x000fe200078e0a08 */
[----:B------:R-:W-:-:S02]  /*e970*/  ISETP.GT.U32.AND P4, PT, R8, R12, PT ;  /* 0x0000000c0800720c */ /* 0x000fc40003f84070 */
[----:B---3--:R-:W-:Y:S01]  /*e980*/  STL [R1+0x94c], R81 ;  /* 0x00094c5101007387 */ /* 0x008fe20000100800 */
[----:B----4-:R-:W-:-:S03]  /*e990*/  IADD3 R2, P2, PT, R16, R7, RZ ;  /* 0x0000000710027210 */ /* 0x010fc60007f5e0ff */
[----:B------:R3:W-:Y:S02]  /*e9a0*/  STL [R1+0x36c], R3 ;  /* 0x00036c0301007387 */ /* 0x0007e40000100800 */
[----:B---3--:R-:W-:Y:S02]  /*e9b0*/  LEA.HI.X.SX32 R3, R16, R6, 0x1, P2 ;  /* 0x0000000610037211 */ /* 0x008fe400010f0eff */
[----:B------:R-:W-:-:S03]  /*e9c0*/  ISETP.GT.U32.AND P2, PT, R8, R13, PT ;  /* 0x0000000d0800720c */ /* 0x000fc60003f44070 */
[----:B------:R-:W-:Y:S01]  /*e9d0*/  @!P4 IMAD.IADD R12, R12, 0x1, -R8 ;  /* 0x000000010c0cc824 */ /* 0x000fe200078e0a08 */
[----:B------:R-:W-:-:S03]  /*e9e0*/  ISETP.GE.AND P4, PT, R17, RZ, PT ;  /* 0x000000ff1100720c */ /* 0x000fc60003f86270 */
[----:B------:R-:W-:Y:S01]  /*e9f0*/  IMAD.MOV.U32 R17, RZ, RZ, R12 ;  /* 0x000000ffff117224 */ /* 0x000fe200078e000c */
[----:B--2---:R-:W-:Y:S03]  /*ea00*/  STL [R1+0x950], R78 ;  /* 0x0009504e01007387 */ /* 0x004fe60000100800 */
[----:B------:R-:W-:Y:S02]  /*ea10*/  @!P6 IMAD.MOV R17, RZ, RZ, -R17 ;  /* 0x000000ffff11e224 */ /* 0x000fe400078e0a11 */
[----:B------:R-:W-:Y:S01]  /*ea20*/  @!P2 IMAD.IADD R13, R13, 0x1, -R8 ;  /* 0x000000010d0da824 */ /* 0x000fe200078e0a08 */
[----:B------:R-:W-:Y:S04]  /*ea30*/  STL [R1+0x954], R74 ;  /* 0x0009544a01007387 */ /* 0x000fe80000100800 */
[----:B------:R-:W-:Y:S01]  /*ea40*/  STL [R1+0x958], R72 ;  /* 0x0009584801007387 */ /* 0x000fe20000100800 */
[----:B------:R-:W-:-:S03]  /*ea50*/  ISETP.GT.U32.AND P6, PT, R8, R13, PT ;  /* 0x0000000d0800720c */ /* 0x000fc60003fc4070 */
[----:B------:R-:W-:Y:S01]  /*ea60*/  STL [R1+0x95c], R69 ;  /* 0x00095c4501007387 */ /* 0x000fe20000100800 */
[----:B------:R-:W-:-:S03]  /*ea70*/  SEL R15, R79, R15, !P5 ;  /* 0x0000000f4f0f7207 */ /* 0x000fc60006800000 */
[----:B------:R-:W-:Y:S04]  /*ea80*/  STL [R1+0x960], R45 ;  /* 0x0009602d01007387 */ /* 0x000fe80000100800 */
[----:B------:R-:W-:Y:S04]  /*ea90*/  STL [R1+0x964], R48 ;  /* 0x0009643001007387 */ /* 0x000fe80000100800 */
[----:B------:R-:W-:Y:S04]  /*eaa0*/  STL [R1+0x968], R46 ;  /* 0x0009682e01007387 */ /* 0x000fe80000100800 */
[----:B------:R-:W-:Y:S01]  /*eab0*/  STL [R1+0x96c], R42 ;  /* 0x00096c2a01007387 */ /* 0x000fe20000100800 */
[----:B0-----:R-:W-:-:S03]  /*eac0*/  IMAD R15, R15, UR5, RZ ;  /* 0x000000050f0f7c24 */ /* 0x001fc6000f8e02ff */
[----:B------:R-:W-:Y:S04]  /*ead0*/  STL [R1+0x970], R41 ;  /* 0x0009702901007387 */ /* 0x000fe80000100800 */
[----:B------:R-:W-:Y:S04]  /*eae0*/  STL [R1+0x974], R40 ;  /* 0x0009742801007387 */ /* 0x000fe80000100800 */
[----:B------:R-:W-:Y:S04]  /*eaf0*/  STL [R1+0x978], R39 ;  /* 0x0009782701007387 */ /* 0x000fe80000100800 */
[----:B------:R-:W-:Y:S01]  /*eb00*/  STL [R1+0x97c], R37 ;  /* 0x00097c2501007387 */ /* 0x000fe20000100800 */
[----:B------:R-:W-:-:S03]  /*eb10*/  @P0 IMAD.MOV.U32 R50, RZ, RZ, R2 ;  /* 0x000000ffff320224 */ /* 0x000fc600078e0002 */
[----:B------:R-:W-:Y:S01]  /*eb20*/  STL [R1+0x980], R36 ;  /* 0x0009802401007387 */ /* 0x000fe20000100800 */
[----:B------:R-:W-:-:S03]  /*eb30*/  @!P6 IMAD.IADD R13, R13, 0x1, -R8 ;  /* 0x000000010d0de824 */ /* 0x000fc600078e0a08 */
[----:B------:R-:W-:Y:S04]  /*eb40*/  STL [R1+0x984], R38 ;  /* 0x0009842601007387 */ /* 0x000fe80000100800 */
[----:B------:R-:W-:Y:S04]  /*eb50*/  STL [R1+0x988], R35 ;  /* 0x0009882301007387 */ /* 0x000fe80000100800 */
[----:B------:R0:W-:Y:S01]  /*eb60*/  STL [R1+0x3b0], R2 ;  /* 0x0003b00201007387 */ /* 0x0001e20000100800 */
[----:B------:R-:W-:-:S03]  /*eb70*/  @P0 IMAD.MOV.U32 R51, RZ, RZ, R3 ;  /* 0x000000ffff330224 */ /* 0x000fc600078e0003 */
[----:B------:R2:W-:Y:S01]  /*eb80*/  STL [R1+0x3ac], R3 ;  /* 0x0003ac0301007387 */ /* 0x0005e20000100800 */
[----:B------:R-:W-:Y:S01]  /*eb90*/  IMAD.MOV.U32 R28, RZ, RZ, R10 ;  /* 0x000000ffff1c7224 */ /* 0x000fe200078e000a */
[----:B------:R-:W-:Y:S02]  /*eba0*/  ISETP.GE.AND P2, PT, R19, RZ, PT ;  /* 0x000000ff1300720c */ /* 0x000fe40003f46270 */
[----:B------:R-:W-:Y:S02]  /*ebb0*/  SEL R18, R79, R18, !P5 ;  /* 0x000000124f127207 */ /* 0x000fe40006800000 */
[C---:B0-----:R-:W-:Y:S01]  /*ebc0*/  IADD3 R2, P6, PT, R15.reuse, R7, RZ ;  /* 0x000000070f027210 */ /* 0x041fe20007fde0ff */
[----:B------:R0:W3:Y:S03]  /*ebd0*/  @P0 LDG.E.U8 R73, desc[UR14][R50.64] ;  /* 0x0000000e32490981 */ /* 0x0000e6000c1e1100 */
[----:B--2---:R-:W-:Y:S01]  /*ebe0*/  LEA.HI.X.SX32 R3, R15, R6, 0x1, P6 ;  /* 0x000000060f037211 */ /* 0x004fe200030f0eff */
[----:B------:R2:W-:Y:S04]  /*ebf0*/  STL [R1+0x3f0], R2 ;  /* 0x0003f00201007387 */ /* 0x0005e80000100800 */
[----:B------:R4:W-:Y:S04]  /*ec00*/  STL [R1+0x3ec], R3 ;  /* 0x0003ec0301007387 */ /* 0x0009e80000100800 */
[----:B------:R-:W3:Y:S04]  /*ec10*/  LDL.LU R93, [R1+0xdc] ;  /* 0x0000dc00015d7983 */ /* 0x000ee80000300800 */
[----:B------:R-:W3:Y:S01]  /*ec20*/  LDL.LU R5, [R1+0xe0] ;  /* 0x0000e00001057983 */ /* 0x000ee20000300800 */
[----:B------:R-:W-:Y:S01]  /*ec30*/  @!P3 IMAD.MOV R28, RZ, RZ, -R28 ;  /* 0x000000ffff1cb224 */ /* 0x000fe200078e0a1c */
[----:B------:R-:W-:-:S02]  /*ec40*/  ISETP.GT.U32.AND P3, PT, R8, R11, PT ;  /* 0x0000000b0800720c */ /* 0x000fc40003f64070 */
[----:B------:R-:W-:-:S04]  /*ec50*/  LOP3.LUT R10, R0, 0x56, R21, 0xfe, !PT ;  /* 0x00000056000a7812 */ /* 0x000fc800078efe15 */
[----:B------:R-:W-:-:S07]  /*ec60*/  IABS R12, R10 ;  /* 0x0000000a000c7213 */ /* 0x000fce0000000000 */
[----:B------:R-:W-:-:S04]  /*ec70*/  @!P3 IMAD.IADD R11, R11, 0x1, -R8 ;  /* 0x000000010b0bb824 */ /* 0x000fc800078e0a08 */
[----:B------:R-:W-:Y:S02]  /*ec80*/  IMAD.MOV.U32 R19, RZ, RZ, R11 ;  /* 0x000000ffff137224 */ /* 0x000fe400078e000b */
[----:B------:R-:W-:-:S04]  /*ec90*/  IMAD.HI.U32 R11, R9, R12, RZ ;  /* 0x0000000c090b7227 */ /* 0x000fc800078e00ff */
[----:B------:R-:W-:Y:S01]  /*eca0*/  @!P4 IMAD.MOV R19, RZ, RZ, -R19 ;  /* 0x000000ffff13c224 */ /* 0x000fe200078e0a13 */
[----:B------:R-:W-:Y:S01]  /*ecb0*/  ISETP.GE.AND P4, PT, R10, RZ, PT ;  /* 0x000000ff0a00720c */ /* 0x000fe20003f86270 */
[----:B------:R-:W-:Y:S01]  /*ecc0*/  IMAD.MOV R11, RZ, RZ, -R11 ;  /* 0x000000ffff0b7224 */ /* 0x000fe200078e0a0b */
[----:B------:R-:W-:-:S03]  /*ecd0*/  LOP3.LUT R10, R0, 0x57, R21, 0xfe, !PT ;  /* 0x00000057000a7812 */ /* 0x000fc600078efe15 */
[----:B------:R-:W-:Y:S01]  /*ece0*/  IMAD R12, R8, R11, R12 ;  /* 0x0000000b080c7224 */ /* 0x000fe200078e020c */
[----:B------:R-:W-:Y:S02]  /*ecf0*/  IABS R15, R10 ;  /* 0x0000000a000f7213 */ /* 0x000fe40000000000 */
[----:B------:R-:W-:Y:S02]  /*ed00*/  LOP3.LUT R11, R0, 0x72, R21, 0xfe, !PT ;  /* 0x00000072000b7812 */ /* 0x000fe400078efe15 */
[----:B------:R-:W-:Y:S01]  /*ed10*/  ISETP.GE.AND P6, PT, R10, RZ, PT ;  /* 0x000000ff0a00720c */ /* 0x000fe20003fc6270 */
[----:B------:R-:W-:Y:S01]  /*ed20*/  IMAD.HI.U32 R10, R9, R15, RZ ;  /* 0x0000000f090a7227 */ /* 0x000fe200078e00ff */
[----:B------:R-:W-:-:S03]  /*ed30*/  IABS R27, R11 ;  /* 0x0000000b001b7213 */ /* 0x000fc60000000000 */
[----:B------:R-:W-:Y:S02]  /*ed40*/  IMAD.MOV R34, RZ, RZ, -R10 ;  /* 0x000000ffff227224 */ /* 0x000fe400078e0a0a */
[----:B------:R-:W-:Y:S02]  /*ed50*/  IMAD.MOV.U32 R10, RZ, RZ, R27 ;  /* 0x000000ffff0a7224 */ /* 0x000fe400078e001b */
[----:B------:R-:W-:Y:S02]  /*ed60*/  IMAD R15, R8, R34, R15 ;  /* 0x00000022080f7224 */ /* 0x000fe400078e020f */
[----:B------:R-:W-:-:S04]  /*ed70*/  IMAD.HI.U32 R34, R9, R10, RZ ;  /* 0x0000000a09227227 */ /* 0x000fc800078e00ff */
[----:B------:R-:W-:Y:S02]  /*ed80*/  IMAD R18, R18, UR11, RZ ;  /* 0x0000000b12127c24 */ /* 0x000fe4000f8e02ff */
[----:B0-----:R-:W-:Y:S02]  /*ed90*/  @P0 IMAD.MOV.U32 R50, RZ, RZ, R2 ;  /* 0x000000ffff320224 */ /* 0x001fe400078e0002 */
[----:B------:R-:W-:Y:S02]  /*eda0*/  @!P2 IMAD.MOV R13, RZ, RZ, -R13 ;  /* 0x000000ffff0da224 */ /* 0x000fe400078e0a0d */
[----:B------:R-:W-:Y:S01]  /*edb0*/  IMAD.MOV R34, RZ, RZ, -R34 ;  /* 0x000000ffff227224 */ /* 0x000fe200078e0a22 */
[----:B--2---:R-:W-:Y:S01]  /*edc0*/  IADD3 R2, P2, PT, R18, R7, RZ ;  /* 0x0000000712027210 */ /* 0x004fe20007f5e0ff */
[----:B------:R-:W-:-:S04]  /*edd0*/  @!UP1 UIADD3 UR4, UPT, UPT, -UR4, 0x100000, URZ ;  /* 0x0010000004049890 */ /* 0x000fc8000fffe1ff */
[----:B------:R-:W-:Y:S02]  /*ede0*/  @!UP1 USHF.L.U32 UR5, UR4, 0xb, URZ ;  /* 0x0000000b04059899 */ /* 0x000fe400080006ff */
[----:B------:R-:W-:Y:S01]  /*edf0*/  @!UP1 USHF.L.U32 UR4, UR4, 0x1, URZ ;  /* 0x0000000104049899 */ /* 0x000fe200080006ff */
[----:B------:R-:W-:Y:S02]  /*ee00*/  IMAD R10, R8, R34, R10 ;  /* 0x00000022080a7224 */ /* 0x000fe400078e020a */
[----:B------:R-:W-:Y:S01]  /*ee10*/  @P0 IMAD.MOV.U32 R51, RZ, RZ, R3 ;  /* 0x000000ffff330224 */ /* 0x000fe200078e0003 */
[----:B----4-:R-:W-:Y:S01]  /*ee20*/  LEA.HI.X.SX32 R3, R18, R6, 0x1, P2 ;  /* 0x0000000612037211 */ /* 0x010fe200010f0eff */
[----:B------:R-:W0:Y:S01]  /*ee30*/  S2R R4, SR_TID.X ;  /* 0x0000000000047919 */ /* 0x000e220000002100 */
[----:B------:R-:W-:Y:S01]  /*ee40*/  ISETP.GT.U32.AND P2, PT, R8, R10, PT ;  /* 0x0000000a0800720c */ /* 0x000fe20003f44070 */
[----:B------:R-:W-:Y:S01]  /*ee50*/  VOTEU.ALL UP1, P1 ;  /* 0x0000000000ff7886 */ /* 0x000fe20000820000 */
[----:B------:R-:W-:Y:S01]  /*ee60*/  ISETP.GE.AND P3, PT, R26, RZ, PT ;  /* 0x000000ff1a00720c */ /* 0x000fe20003f66270 */
[----:B------:R2:W4:Y:S01]  /*ee70*/  @P0 LDG.E.U8 R68, desc[UR14][R50.64] ;  /* 0x0000000e32440981 */ /* 0x000522000c1e1100 */
[----:B------:R-:W-:Y:S01]  /*ee80*/  SEL R17, R79, R17, !P5 ;  /* 0x000000114f117207 */ /* 0x000fe20006800000 */
[----:B------:R-:W0:Y:S01]  /*ee90*/  LDCU UR11, c[0x0][0x3b0] ;  /* 0x00007600ff0b77ac */ /* 0x000e220008000800 */
[----:B------:R1:W0:Y:S01]  /*eea0*/  @!UP1 SYNCS.EXCH.64 URZ, [UR6+0x10008], UR4 ;  /* 0x0100080406ff95b2 */ /* 0x0002220008000100 */
[----:B------:R-:W-:-:S06]  /*eeb0*/  LOP3.LUT R26, R0, 0x5b, R21, 0xfe, !PT ;  /* 0x0000005b001a7812 */ /* 0x000fcc00078efe15 */
[----:B------:R-:W-:Y:S01]  /*eec0*/  @!P2 IMAD.IADD R10, R10, 0x1, -R8 ;  /* 0x000000010a0aa824 */ /* 0x000fe200078e0a08 */
[----:B-1----:R-:W1:Y:S04]  /*eed0*/  LDCU UR4, c[0x0][0x3b0] ;  /* 0x00007600ff0477ac */ /* 0x002e680008000800 */
[----:B------:R-:W-:Y:S02]  /*eee0*/  ISETP.GT.U32.AND P2, PT, R8, R10, PT ;  /* 0x0000000a0800720c */ /* 0x000fe40003f44070 */
[----:B------:R-:W-:Y:S01]  /*eef0*/  IABS R16, R26 ;  /* 0x0000001a00107213 */ /* 0x000fe20000000000 */
[----:B------:R0:W-:Y:S01]  /*ef00*/  STL [R1+0x430], R2 ;  /* 0x0004300201007387 */ /* 0x0001e20000100800 */
[----:B--2---:R-:W-:Y:S01]  /*ef10*/  @P0 IMAD.MOV.U32 R50, RZ, RZ, R2 ;  /* 0x000000ffff320224 */ /* 0x004fe200078e0002 */
[----:B------:R-:W-:Y:S01]  /*ef20*/  SEL R19, R79, R19, !P5 ;  /* 0x000000134f137207 */ /* 0x000fe20006800000 */
[----:B------:R-:W-:Y:S01]  /*ef30*/  @P0 IMAD.MOV.U32 R51, RZ, RZ, R3 ;  /* 0x000000ffff330224 */ /* 0x000fe200078e0003 */
[----:B------:R-:W-:Y:S01]  /*ef40*/  PRMT R67, RZ, 0x7610, R67 ;  /* 0x00007610ff437816 */ /* 0x000fe20000000043 */
[----:B------:R-:W-:Y:S01]  /*ef50*/  IMAD.HI.U32 R27, R9, R16, RZ ;  /* 0x00000010091b7227 */ /* 0x000fe200078e00ff */
[----:B------:R2:W-:Y:S01]  /*ef60*/  STL [R1+0x42c], R3 ;  /* 0x00042c0301007387 */ /* 0x0005e20000100800 */
[----:B------:R-:W-:Y:S01]  /*ef70*/  SEL R13, R79, R13, !P5 ;  /* 0x0000000d4f0d7207 */ /* 0x000fe20006800000 */
[----:B------:R-:W3:Y:S01]  /*ef80*/  LDCU UR5, c[0x0][0x3b0] ;  /* 0x00007600ff0577ac */ /* 0x000ee20008000800 */
[----:B------:R-:W-:Y:S01]  /*ef90*/  IMAD.MOV R27, RZ, RZ, -R27 ;  /* 0x000000ffff1b7224 */ /* 0x000fe200078e0a1b */
[----:B0-----:R-:W4:Y:S01]  /*efa0*/  LDL.LU R2, [R1+0xe4] ;  /* 0x0000e40001027983 */ /* 0x001f220000300800 */
[----:B-1----:R-:W-:Y:S01]  /*efb0*/  IMAD R17, R17, UR4, RZ ;  /* 0x0000000411117c24 */ /* 0x002fe2000f8e02ff */
[----:B------:R-:W-:Y:S01]  /*efc0*/  LOP3.LUT R4, R4, 0x7f, RZ, 0xc0, !PT ;  /* 0x0000007f04047812 */ /* 0x000fe200078ec0ff */
[----:B------:R-:W-:Y:S01]  /*efd0*/  @!P2 IMAD.IADD R10, R10, 0x1, -R8 ;  /* 0x000000010a0aa824 */ /* 0x000fe200078e0a08 */
[----:B------:R-:W0:Y:S01]  /*efe0*/  LDCU UR4, c[0x0][0x3b0] ;  /* 0x00007600ff0477ac */ /* 0x000e220008000800 */
[----:B------:R1:W4:Y:S01]  /*eff0*/  @P0 LDG.E.U8 R67, desc[UR14][R50.64] ;  /* 0x0000000e32430981 */ /* 0x000322000c1e1100 */
[----:B--2---:R-:W-:Y:S01]  /*f000*/  IADD3 R3, P2, PT, R17, R7, RZ ;  /* 0x0000000711037210 */ /* 0x004fe20007f5e0ff */
[----:B------:R-:W-:-:S02]  /*f010*/  IMAD R16, R8, R27, R16 ;  /* 0x0000001b08107224 */ /* 0x000fc400078e0210 */
[----:B------:R-:W-:Y:S01]  /*f020*/  STS.U8 [R4+UR6], R63 ;  /* 0x0000003f04007988 */ /* 0x000fe20008000006 */
[----:B------:R-:W-:-:S03]  /*f030*/  LEA.HI.X.SX32 R27, R17, R6, 0x1, P2 ;  /* 0x00000006111b7211 */ /* 0x000fc600010f0eff */
[----:B------:R-:W-:Y:S04]  /*f040*/  STS.U8 [R4+UR6+0x400], R65 ;  /* 0x0004004104007988 */ /* 0x000fe80008000006 */
[----:B------:R-:W-:Y:S04]  /*f050*/  STS.U8 [R4+UR6+0x800], R64 ;  /* 0x0008004004007988 */ /* 0x000fe80008000006 */
[----:B------:R-:W-:Y:S04]  /*f060*/  STL [R1+0x470], R3 ;  /* 0x0004700301007387 */ /* 0x000fe80000100800 */
[----:B------:R-:W-:Y:S04]  /*f070*/  STL [R1+0x46c], R27 ;  /* 0x00046c1b01007387 */ /* 0x000fe80000100800 */
[----:B------:R-:W2:Y:S04]  /*f080*/  LDL.LU R91, [R1+0xec] ;  /* 0x0000ec00015b7983 */ /* 0x000ea80000300800 */
[----:B---3--:R-:W-:Y:S04]  /*f090*/  STS.U8 [R4+UR6+0xc00], R93 ;  /* 0x000c005d04007988 */ /* 0x008fe80008000006 */
[----:B------:R-:W-:Y:S04]  /*f0a0*/  STS.U8 [R4+UR6+0x1000], R66 ;  /* 0x0010004204007988 */ /* 0x000fe80008000006 */
[----:B------:R3:W-:Y:S04]  /*f0b0*/  STS.U8 [R4+UR6+0x1400], R5 ;  /* 0x0014000504007988 */ /* 0x0007e80008000006 */
[----:B---3--:R-:W3:Y:S01]  /*f0c0*/  LDL.LU R5, [R1+0xe8] ;  /* 0x0000e80001057983 */ /* 0x008ee20000300800 */
[----:B------:R-:W-:-:S02]  /*f0d0*/  LOP3.LUT R17, R0, 0x7a, R21, 0xfe, !PT ;  /* 0x0000007a00117812 */ /* 0x000fc400078efe15 */
[----:B------:R-:W-:Y:S02]  /*f0e0*/  ISETP.GE.AND P2, PT, R11, RZ, PT ;  /* 0x000000ff0b00720c */ /* 0x000fe40003f46270 */
[----:B------:R-:W-:Y:S01]  /*f0f0*/  IABS R11, R17 ;  /* 0x00000011000b7213 */ /* 0x000fe20000000000 */
[----:B0-----:R-:W-:Y:S01]  /*f100*/  IMAD R19, R19, UR4, RZ ;  /* 0x0000000413137c24 */ /* 0x001fe2000f8e02ff */
[----:B------:R-:W0:Y:S03]  /*f110*/  LDCU UR4, c[0x0][0x3b0] ;  /* 0x00007600ff0477ac */ /* 0x000e260008000800 */
[----:B------:R-:W-:-:S04]  /*f120*/  IMAD.HI.U32 R18, R9, R11, RZ ;  /* 0x0000000b09127227 */ /* 0x000fc800078e00ff */
[----:B------:R-:W-:Y:S02]  /*f130*/  IMAD.MOV R18, RZ, RZ, -R18 ;  /* 0x000000ffff127224 */ /* 0x000fe400078e0a12 */
[----:B-1----:R-:W-:Y:S02]  /*f140*/  @P0 IMAD.MOV.U32 R50, RZ, RZ, R3 ;  /* 0x000000ffff320224 */ /* 0x002fe400078e0003 */
[----:B------:R-:W-:Y:S01]  /*f150*/  @!P2 IMAD.MOV R10, RZ, RZ, -R10 ;  /* 0x000000ffff0aa224 */ /* 0x000fe200078e0a0a */
[----:B------:R-:W-:Y:S01]  /*f160*/  IADD3 R3, P2, PT, R19, R7, RZ ;  /* 0x0000000713037210 */ /* 0x000fe20007f5e0ff */
[----:B------:R-:W-:-:S03]  /*f170*/  IMAD R11, R8, R18, R11 ;  /* 0x00000012080b7224 */ /* 0x000fc600078e020b */
[----:B------:R-:W-:Y:S02]  /*f180*/  LEA.HI.X.SX32 R18, R19, R6, 0x1, P2 ;  /* 0x0000000613127211 */ /* 0x000fe400010f0eff */
[----:B------:R-:W-:-:S13]  /*f190*/  ISETP.GT.U32.AND P2, PT, R8, R11, PT ;  /* 0x0000000b0800720c */ /* 0x000fda0003f44070 */
[----:B------:R-:W-:-:S05]  /*f1a0*/  @!P2 IMAD.IADD R11, R11, 0x1, -R8 ;  /* 0x000000010b0ba824 */ /* 0x000fca00078e0a08 */
[----:B------:R-:W-:Y:S01]  /*f1b0*/  ISETP.GT.U32.AND P2, PT, R8, R11, PT ;  /* 0x0000000b0800720c */ /* 0x000fe20003f44070 */
[----:B0-----:R-:W-:Y:S01]  /*f1c0*/  IMAD R13, R13, UR4, RZ ;  /* 0x000000040d0d7c24 */ /* 0x001fe2000f8e02ff */
[----:B------:R-:W0:Y:S01]  /*f1d0*/  LDCU UR4, c[0x0][0x3b0] ;  /* 0x00007600ff0477ac */ /* 0x000e220008000800 */
[----:B------:R-:W-:-:S10]  /*f1e0*/  @P0 IMAD.MOV.U32 R51, RZ, RZ, R27 ;  /* 0x000000ffff330224 */ /* 0x000fd400078e001b */
[----:B------:R-:W-:Y:S01]  /*f1f0*/  @!P2 IMAD.IADD R11, R11, 0x1, -R8 ;  /* 0x000000010b0ba824 */ /* 0x000fe200078e0a08 */
[----:B------:R-:W-:-:S04]  /*f200*/  IADD3 R27, P2, PT, R13, R7, RZ ;  /* 0x000000070d1b7210 */ /* 0x000fc80007f5e0ff */
[----:B------:R-:W-:Y:S02]  /*f210*/  LEA.HI.X.SX32 R34, R13, R6, 0x1, P2 ;  /* 0x000000060d227211 */ /* 0x000fe400010f0eff */
[----:B------:R-:W-:Y:S01]  /*f220*/  ISETP.GE.AND P2, PT, R17, RZ, PT ;  /* 0x000000ff1100720c */ /* 0x000fe20003f46270 */
[----:B------:R-:W-:Y:S01]  /*f230*/  STL [R1+0x4b0], R3 ;  /* 0x0004b00301007387 */ /* 0x000fe20000100800 */
[----:B------:R-:W-:Y:S01]  /*f240*/  SEL R10, R79, R10, !P5 ;  /* 0x0000000a4f0a7207 */ /* 0x000fe20006800000 */
[----:B------:R-:W-:Y:S01]  /*f250*/  @P0 IMAD.MOV.U32 R19, RZ, RZ, R18 ;  /* 0x000000ffff130224 */ /* 0x000fe200078e0012 */
[----:B------:R-:W-:Y:S01]  /*f260*/  PRMT R65, RZ, 0x7610, R65 ;  /* 0x00007610ff417816 */ /* 0x000fe20000000041 */
[----:B------:R1:W-:Y:S02]  /*f270*/  STL [R1+0x4ac], R18 ;  /* 0x0004ac1201007387 */ /* 0x0003e40000100800 */
[----:B0-----:R-:W-:Y:S01]  /*f280*/  IMAD R10, R10, UR4, RZ ;  /* 0x000000040a0a7c24 */ /* 0x001fe2000f8e02ff */
[----:B------:R-:W0:Y:S01]  /*f290*/  LDCU UR4, c[0x0][0x3b0] ;  /* 0x00007600ff0477ac */ /* 0x000e220008000800 */
[----:B------:R-:W3:Y:S04]  /*f2a0*/  LDL.LU R92, [R1+0x1a8] ;  /* 0x0001a800015c7983 */ /* 0x000ee80000300800 */
[----:B------:R-:W3:Y:S01]  /*f2b0*/  LDL.LU R93, [R1+0x1a4] ;  /* 0x0001a400015d7983 */ /* 0x000ee20000300800 */
[----:B-1----:R-:W-:-:S03]  /*f2c0*/  @P0 IMAD.MOV.U32 R18, RZ, RZ, R3 ;  /* 0x000000ffff120224 */ /* 0x002fc600078e0003 */
[----:B------:R-:W3:Y:S01]  /*f2d0*/  LDL.LU R3, [R1+0x1a0] ;  /* 0x0001a00001037983 */ /* 0x000ee20000300800 */
[----:B------:R-:W-:-:S03]  /*f2e0*/  @!P2 IMAD.MOV R11, RZ, RZ, -R11 ;  /* 0x000000ffff0ba224 */ /* 0x000fc600078e0a0b */
[----:B------:R-:W-:Y:S04]  /*f2f0*/  STL [R1+0x4f0], R27 ;  /* 0x0004f01b01007387 */ /* 0x000fe80000100800 */
[----:B----4-:R1:W-:Y:S04]  /*f300*/  STS.U8 [R4+UR6+0x1800], R2 ;  /* 0x0018000204007988 */ /* 0x0103e80008000006 */
[----:B------:R4:W-:Y:S04]  /*f310*/  STL [R1+0x4ec], R34 ;  /* 0x0004ec2201007387 */ /* 0x0009e80000100800 */
[----:B------:R0:W3:Y:S04]  /*f320*/  @P0 LDG.E.U8 R65, desc[UR14][R18.64] ;  /* 0x0000000e12410981 */ /* 0x0000e8000c1e1100 */
[----:B-1----:R-:W3:Y:S01]  /*f330*/  LDL.LU R2, [R1+0x19c] ;  /* 0x00019c0001027983 */ /* 0x002ee20000300800 */
[----:B0-----:R-:W-:Y:S01]  /*f340*/  @P0 IMAD.MOV.U32 R18, RZ, RZ, R27 ;  /* 0x000000ffff120224 */ /* 0x001fe200078e001b */
[----:B------:R-:W-:Y:S01]  /*f350*/  IADD3 R27, P2, PT, R10, R7, RZ ;  /* 0x000000070a1b7210 */ /* 0x000fe20007f5e0ff */
[----:B------:R-:W-:-:S03]  /*f360*/  @P0 IMAD.MOV.U32 R19, RZ, RZ, R34 ;  /* 0x000000ffff130224 */ /* 0x000fc600078e0022 */
[----:B----4-:R-:W-:Y:S01]  /*f370*/  LEA.HI.X.SX32 R34, R10, R6, 0x1, P2 ;  /* 0x000000060a227211 */ /* 0x010fe200010f0eff */
[----:B------:R-:W-:Y:S04]  /*f380*/  STL [R1+0x530], R27 ;  /* 0x0005301b01007387 */ /* 0x000fe80000100800 */
[----:B--2---:R-:W-:Y:S04]  /*f390*/  STS.U8 [R4+UR6+0x1c00], R91 ;  /* 0x001c005b04007988 */ /* 0x004fe80008000006 */
[----:B------:R-:W-:Y:S04]  /*f3a0*/  STL [R1+0x52c], R34 ;  /* 0x00052c2201007387 */ /* 0x000fe80000100800 */
[----:B---3--:R0:W-:Y:S04]  /*f3b0*/  STS.U8 [R4+UR6+0x2000], R5 ;  /* 0x0020000504007988 */ /* 0x0081e80008000006 */
[----:B0-----:R-:W2:Y:S01]  /*f3c0*/  LDL.LU R5, [R1+0x1dc] ;  /* 0x0001dc0001057983 */ /* 0x001ea20000300800 */
[----:B------:R-:W-:-:S02]  /*f3d0*/  PRMT R64, RZ, 0x7610, R64 ;  /* 0x00007610ff407816 */ /* 0x000fc40000000040 */
[----:B------:R-:W-:Y:S01]  /*f3e0*/  SEL R11, R79, R11, !P5 ;  /* 0x0000000b4f0b7207 */ /* 0x000fe20006800000 */
[----:B------:R-:W3:Y:S04]  /*f3f0*/  LDL.LU R89, [R1+0x224] ;  /* 0x0002240001597983 */ /* 0x000ee80000300800 */
[----:B------:R0:W4:Y:S01]  /*f400*/  @P0 LDG.E.U8 R64, desc[UR14][R18.64] ;  /* 0x0000000e12400981 */ /* 0x000122000c1e1100 */
[----:B------:R-:W-:Y:S01]  /*f410*/  IMAD R11, R11, UR4, RZ ;  /* 0x000000040b0b7c24 */ /* 0x000fe2000f8e02ff */
[----:B------:R-:W-:Y:S01]  /*f420*/  PRMT R63, RZ, 0x7610, R63 ;  /* 0x00007610ff3f7816 */ /* 0x000fe2000000003f */
[----:B------:R-:W1:Y:S01]  /*f430*/  LDCU UR4, c[0x0][0x3b0] ;  /* 0x00007600ff0477ac */ /* 0x000e620008000800 */
[----:B0-----:R-:W-:Y:S02]  /*f440*/  @P0 IMAD.MOV.U32 R18, RZ, RZ, R27 ;  /* 0x000000ffff120224 */ /* 0x001fe400078e001b */
[----:B------:R-:W-:-:S04]  /*f450*/  IMAD.MOV.U32 R27, RZ, RZ, R14 ;  /* 0x000000ffff1b7224 */ /* 0x000fc800078e000e */
[----:B------:R-:W-:Y:S01]  /*f460*/  @!P3 IMAD.MOV R27, RZ, RZ, -R27 ;  /* 0x000000ffff1bb224 */ /* 0x000fe200078e0a1b */
[----:B------:R-:W-:Y:S04]  /*f470*/  STS.U8 [R4+UR6+0x2400], R92 ;  /* 0x0024005c04007988 */ /* 0x000fe80008000006 */
[----:B------:R-:W-:Y:S04]  /*f480*/  STS.U8 [R4+UR6+0x2800], R93 ;  /* 0x0028005d04007988 */ /* 0x000fe80008000006 */
[----:B------:R0:W-:Y:S04]  /*f490*/  STS.U8 [R4+UR6+0x2c00], R3 ;  /* 0x002c000304007988 */ /* 0x0001e80008000006 */
[----:B0-----:R-:W4:Y:S04]  /*f4a0*/  LDL.LU R3, [R1+0x1e8] ;  /* 0x0001e80001037983 */ /* 0x001f280000300800 */
[----:B------:R-:W4:Y:S04]  /*f4b0*/  LDL.LU R91, [R1+0x1e4] ;  /* 0x0001e400015b7983 */ /* 0x000f280000300800 */
[----:B------:R0:W-:Y:S02]  /*f4c0*/  STS.U8 [R4+UR6+0x3000], R2 ;  /* 0x0030000204007988 */ /* 0x0001e40008000006 */
[----:B0-----:R-:W-:-:S04]  /*f4d0*/  IADD3 R2, P3, PT, R11, R7, RZ ;  /* 0x000000070b027210 */ /* 0x001fc80007f7e0ff */
[----:B------:R-:W-:Y:S01]  /*f4e0*/  LEA.HI.X.SX32 R14, R11, R6, 0x1, P3 ;  /* 0x000000060b0e7211 */ /* 0x000fe200018f0eff */
[----:B------:R-:W-:Y:S04]  /*f4f0*/  STL [R1+0x568], R2 ;  /* 0x0005680201007387 */ /* 0x000fe80000100800 */
[----:B------:R-:W-:Y:S04]  /*f500*/  STL [R1+0x564], R14 ;  /* 0x0005640e01007387 */ /* 0x000fe80000100800 */
[----:B------:R-:W4:Y:S04]  /*f510*/  LDL.LU R92, [R1+0x220] ;  /* 0x00022000015c7983 */ /* 0x000f280000300800 */
[----:B------:R-:W4:Y:S04]  /*f520*/  LDL.LU R93, [R1+0x21c] ;  /* 0x00021c00015d7983 */ /* 0x000f280000300800 */
[----:B--2---:R0:W-:Y:S04]  /*f530*/  STS.U8 [R4+UR6+0x3400], R5 ;  /* 0x0034000504007988 */ /* 0x0041e80008000006 */
[----:B0-----:R-:W2:Y:S01]  /*f540*/  LDL.LU R5, [R1+0x240] ;  /* 0x0002400001057983 */ /* 0x001ea20000300800 */
[----:B------:R-:W-:-:S02]  /*f550*/  ISETP.GT.U32.AND P3, PT, R8, R12, PT ;  /* 0x0000000c0800720c */ /* 0x000fc40003f64070 */
[----:B------:R-:W-:Y:S01]  /*f560*/  SEL R11, R79, R84, !P5 ;  /* 0x000000544f0b7207 */ /* 0x000fe20006800000 */
[----:B------:R-:W-:-:S04]  /*f570*/  @P0 IMAD.MOV.U32 R19, RZ, RZ, R34 ;  /* 0x000000ffff130224 */ /* 0x000fc800078e0022 */
[----:B------:R-:W-:Y:S01]  /*f580*/  IMAD R11, R11, UR10, RZ ;  /* 0x0000000a0b0b7c24 */ /* 0x000fe2000f8e02ff */
[----:B------:R0:W2:Y:S05]  /*f590*/  @P0 LDG.E.U8 R63, desc[UR14][R18.64] ;  /* 0x0000000e123f0981 */ /* 0x0000aa000c1e1100 */
[----:B------:R-:W-:Y:S02]  /*f5a0*/  @!P3 IMAD.IADD R12, R12, 0x1, -R8 ;  /* 0x000000010c0cb824 */ /* 0x000fe400078e0a08 */
[----:B0-----:R-:W-:Y:S01]  /*f5b0*/  @P0 IMAD.MOV.U32 R18, RZ, RZ, R2 ;  /* 0x000000ffff120224 */ /* 0x001fe200078e0002 */
[----:B------:R-:W-:Y:S01]  /*f5c0*/  IADD3 R2, P3, PT, R11, R7, RZ ;  /* 0x000000070b027210 */ /* 0x000fe20007f7e0ff */
[----:B------:R-:W-:Y:S01]  /*f5d0*/  @P0 IMAD.MOV.U32 R19, RZ, RZ, R14 ;  /* 0x000000ffff130224 */ /* 0x000fe200078e000e */
[----:B------:R-:W-:-:S02]  /*f5e0*/  LOP3.LUT R10, R0, 0x5c, R21, 0xfe, !PT ;  /* 0x0000005c000a7812 */ /* 0x000fc400078efe15 */
[----:B------:R-:W-:Y:S02]  /*f5f0*/  LEA.HI.X.SX32 R14, R11, R6, 0x1, P3 ;  /* 0x000000060b0e7211 */ /* 0x000fe400018f0eff */
[----:B------:R-:W-:Y:S02]  /*f600*/  ISETP.GT.U32.AND P3, PT, R8, R12, PT ;  /* 0x0000000c0800720c */ /* 0x000fe40003f64070 */
[----:B------:R-:W-:Y:S02]  /*f610*/  IABS R13, R10 ;  /* 0x0000000a000d7213 */ /* 0x000fe40000000000 */
[----:B------:R-:W-:Y:S02]  /*f620*/  SEL R11, R79, R77, !P5 ;  /* 0x0000004d4f0b7207 */ /* 0x000fe40006800000 */
[----:B------:R-:W-:Y:S01]  /*f630*/  PRMT R61, RZ, 0x7610, R61 ;  /* 0x00007610ff3d7816 */ /* 0x000fe2000000003d */
[----:B------:R-:W-:-:S04]  /*f640*/  IMAD.HI.U32 R17, R9, R13, RZ ;  /* 0x0000000d09117227 */ /* 0x000fc800078e00ff */
[----:B------:R-:W-:Y:S01]  /*f650*/  IMAD R11, R11, UR10, RZ ;  /* 0x0000000a0b0b7c24 */ /* 0x000fe2000f8e02ff */
[----:B------:R0:W2:Y:S01]  /*f660*/  @P0 LDG.E.U8 R61, desc[UR14][R18.64] ;  /* 0x0000000e123d0981 */ /* 0x0000a2000c1e1100 */
[----:B------:R-:W-:Y:S02]  /*f670*/  IMAD.MOV R17, RZ, RZ, -R17 ;  /* 0x000000ffff117224 */ /* 0x000fe400078e0a11 */
[----:B------:R-:W-:Y:S01]  /*f680*/  @!P3 IMAD.IADD R12, R12, 0x1, -R8 ;  /* 0x000000010c0cb824 */ /* 0x000fe200078e0a08 */
[----:B------:R1:W-:Y:S01]  /*f690*/  STL [R1+0x1a0], R2 ;  /* 0x0001a00201007387 */ /* 0x0003e20000100800 */
[----:B------:R-:W-:Y:S02]  /*f6a0*/  IMAD R13, R8, R17, R13 ;  /* 0x00000011080d7224 */ /* 0x000fe400078e020d */
[----:B0-----:R-:W-:Y:S01]  /*f6b0*/  @P0 IMAD.MOV.U32 R18, RZ, RZ, R2 ;  /* 0x000000ffff120224 */ /* 0x001fe200078e0002 */
[----:B---3--:R0:W-:Y:S01]  /*f6c0*/  STS.U8 [R4+UR6+0x3800], R89 ;  /* 0x0038005904007988 */ /* 0x0081e20008000006 */
[----:B-1----:R-:W-:-:S03]  /*f6d0*/  IADD3 R2, P3, PT, R11, R7, RZ ;  /* 0x000000070b027210 */ /* 0x002fc60007f7e0ff */
[----:B------:R-:W-:Y:S01]  /*f6e0*/  STL [R1+0x19c], R14 ;  /* 0x00019c0e01007387 */ /* 0x000fe20000100800 */
[----:B------:R-:W-:-:S03]  /*f6f0*/  LEA.HI.X.SX32 R17, R11, R6, 0x1, P3 ;  /* 0x000000060b117211 */ /* 0x000fc600018f0eff */
[----:B------:R-:W-:Y:S04]  /*f700*/  STL [R1+0x1e0], R2 ;  /* 0x0001e00201007387 */ /* 0x000fe80000100800 */
[----:B------:R-:W-:Y:S04]  /*f710*/  STL [R1+0x1dc], R17 ;  /* 0x0001dc1101007387 */ /* 0x000fe80000100800 */
[----:B0-----:R-:W3:Y:S04]  /*f720*/  LDL.LU R89, [R1+0x28c] ;  /* 0x00028c0001597983 */ /* 0x001ee80000300800 */
[----:B----4-:R0:W-:Y:S02]  /*f730*/  STS.U8 [R4+UR6+0x3c00], R3 ;  /* 0x003c000304007988 */ /* 0x0101e40008000006 */
[----:B0-----:R-:W-:-:S05]  /*f740*/  LOP3.LUT R3, R4, 0x10, RZ, 0x3c, !PT ;  /* 0x0000001004037812 */ /* 0x001fca00078e3cff */
[----:B------:R0:W-:Y:S04]  /*f750*/  STS.U8 [R3+UR6+0x480], R91 ;  /* 0x0004805b03007988 */ /* 0x0001e80008000006 */
[----:B0-----:R-:W4:Y:S04]  /*f760*/  LDL.LU R91, [R1+0x27c] ;  /* 0x00027c00015b7983 */ /* 0x001f280000300800 */
[----:B------:R0:W-:Y:S04]  /*f770*/  STS.U8 [R3+UR6+0x880], R92 ;  /* 0x0008805c03007988 */ /* 0x0001e80008000006 */
[----:B------:R1:W-:Y:S04]  /*f780*/  STS.U8 [R3+UR6+0xc80], R93 ;  /* 0x000c805d03007988 */ /* 0x0003e80008000006 */
[----:B0-----:R-:W3:Y:S04]  /*f790*/  LDL.LU R92, [R1+0x2b8] ;  /* 0x0002b800015c7983 */ /* 0x001ee80000300800 */
[----:B-1----:R-:W3:Y:S04]  /*f7a0*/  LDL.LU R93, [R1+0x280] ;  /* 0x00028000015d7983 */ /* 0x002ee80000300800 */
[----:B--2---:R0:W-:Y:S04]  /*f7b0*/  STS.U8 [R3+UR6+0x1080], R5 ;  /* 0x0010800503007988 */ /* 0x0041e80008000006 */
[----:B0-----:R-:W2:Y:S01]  /*f7c0*/  LDL.LU R5, [R1+0x2b4] ;  /* 0x0002b40001057983 */ /* 0x001ea20000300800 */
[----:B------:R-:W-:-:S02]  /*f7d0*/  ISETP.GE.AND P3, PT, R10, RZ, PT ;  /* 0x000000ff0a00720c */ /* 0x000fc40003f66270 */
[----:B------:R-:W-:Y:S01]  /*f7e0*/  LOP3.LUT R10, R0, 0x5d, R21, 0xfe, !PT ;  /* 0x0000005d000a7812 */ /* 0x000fe200078efe15 */
[----:B------:R-:W-:-:S03]  /*f7f0*/  @P0 IMAD.MOV.U32 R19, RZ, RZ, R14 ;  /* 0x000000ffff130224 */ /* 0x000fc600078e000e */
[----:B------:R-:W-:-:S05]  /*f800*/  IABS R14, R10 ;  /* 0x0000000a000e7213 */ /* 0x000fca0000000000 */
[----:B------:R-:W-:-:S04]  /*f810*/  IMAD.HI.U32 R11, R9, R14, RZ ;  /* 0x0000000e090b7227 */ /* 0x000fc800078e00ff */
[----:B------:R-:W-:Y:S01]  /*f820*/  IMAD.MOV R11, RZ, RZ, -R11 ;  /* 0x000000ffff0b7224 */ /* 0x000fe200078e0a0b */
[----:B------:R-:W-:-:S03]  /*f830*/  PRMT R62, RZ, 0x7610, R62 ;  /* 0x00007610ff3e7816 */ /* 0x000fc6000000003e */
[----:B------:R-:W-:Y:S01]  /*f840*/  IMAD R14, R8, R11, R14 ;  /* 0x0000000b080e7224 */ /* 0x000fe200078e020e */
[----:B------:R-:W-:Y:S02]  /*f850*/  SEL R11, R79, R76, !P5 ;  /* 0x0000004c4f0b7207 */ /* 0x000fe40006800000 */
[----:B------:R-:W-:Y:S01]  /*f860*/  ISETP.GE.AND P2, PT, R26, RZ, PT ;  /* 0x000000ff1a00720c */ /* 0x000fe20003f46270 */
[----:B------:R-:W-:Y:S01]  /*f870*/  IMAD.MOV.U32 R26, RZ, RZ, R12 ;  /* 0x000000ffff1a7224 */ /* 0x000fe200078e000c */
[----:B------:R0:W2:Y:S01]  /*f880*/  @P0 LDG.E.U8 R62, desc[UR14][R18.64] ;  /* 0x0000000e123e0981 */ /* 0x0000a2000c1e1100 */
[----:B------:R-:W-:Y:S01]  /*f890*/  IMAD R11, R11, UR4, RZ ;  /* 0x000000040b0b7c24 */ /* 0x000fe2000f8e02ff */
[----:B------:R-:W1:Y:S01]  /*f8a0*/  LDCU UR4, c[0x0][0x3b0] ;  /* 0x00007600ff0477ac */ /* 0x000e620008000800 */
[----:B------:R-:W-:Y:S02]  /*f8b0*/  @!P4 IMAD.MOV R26, RZ, RZ, -R26 ;  /* 0x000000ffff1ac224 */ /* 0x000fe400078e0a1a */
[----:B0-----:R-:W-:Y:S01]  /*f8c0*/  @P0 IMAD.MOV.U32 R18, RZ, RZ, R2 ;  /* 0x000000ffff120224 */ /* 0x001fe200078e0002 */
[----:B------:R-:W-:-:S04]  /*f8d0*/  IADD3 R2, P4, PT, R11, R7, RZ ;  /* 0x000000070b027210 */ /* 0x000fc80007f9e0ff */
[----:B------:R-:W-:Y:S02]  /*f8e0*/  LEA.HI.X.SX32 R12, R11, R6, 0x1, P4 ;  /* 0x000000060b0c7211 */ /* 0x000fe400020f0eff */
[----:B------:R-:W-:Y:S02]  /*f8f0*/  ISETP.GT.U32.AND P4, PT, R8, R15, PT ;  /* 0x0000000f0800720c */ /* 0x000fe40003f84070 */
[----:B------:R-:W-:-:S11]  /*f900*/  SEL R11, R79, R75, !P5 ;  /* 0x0000004b4f0b7207 */ /* 0x000fd60006800000 */
[----:B------:R-:W-:-:S05]  /*f910*/  @!P4 IMAD.IADD R15, R15, 0x1, -R8 ;  /* 0x000000010f0fc824 */ /* 0x000fca00078e0a08 */
[----:B------:R-:W-:Y:S01]  /*f920*/  ISETP.GT.U32.AND P4, PT, R8, R15, PT ;  /* 0x0000000f0800720c */ /* 0x000fe20003f84070 */
[----:B------:R-:W-:Y:S01]  /*f930*/  @P0 IMAD.MOV.U32 R19, RZ, RZ, R17 ;  /* 0x000000ffff130224 */ /* 0x000fe200078e0011 */
[----:B------:R-:W-:Y:S01]  /*f940*/  PRMT R60, RZ, 0x7610, R60 ;  /* 0x00007610ff3c7816 */ /* 0x000fe2000000003c */
[----:B-1----:R-:W-:Y:S01]  /*f950*/  IMAD R11, R11, UR4, RZ ;  /* 0x000000040b0b7c24 */ /* 0x002fe2000f8e02ff */
[----:B------:R0:W-:Y:S01]  /*f960*/  STL [R1+0x220], R2 ;  /* 0x0002200201007387 */ /* 0x0001e20000100800 */
[----:B------:R-:W1:Y:S03]  /*f970*/  LDCU UR4, c[0x0][0x3b0] ;  /* 0x00007600ff0477ac */ /* 0x000e660008000800 */
[----:B------:R0:W2:Y:S05]  /*f980*/  @P0 LDG.E.U8 R60, desc[UR14][R18.64] ;  /* 0x0000000e123c0981 */ /* 0x0000aa000c1e1100 */
[----:B------:R-:W-:-:S02]  /*f990*/  @!P4 IMAD.IADD R15, R15, 0x1, -R8 ;  /* 0x000000010f0fc824 */ /* 0x000fc400078e0a08 */
[----:B0-----:R-:W-:Y:S01]  /*f9a0*/  @P0 IMAD.MOV.U32 R18, RZ, RZ, R2 ;  /* 0x000000ffff120224 */ /* 0x001fe200078e0002 */
[----:B------:R-:W-:-:S04]  /*f9b0*/  IADD3 R2, P4, PT, R11, R7, RZ ;  /* 0x000000070b027210 */ /* 0x000fc80007f9e0ff */
[----:B------:R-:W-:Y:S02]  /*f9c0*/  LEA.HI.X.SX32 R17, R11, R6, 0x1, P4 ;  /* 0x000000060b117211 */ /* 0x000fe400020f0eff */
[----:B------:R-:W-:Y:S02]  /*f9d0*/  ISETP.GE.AND P4, PT, R10, RZ, PT ;  /* 0x000000ff0a00720c */ /* 0x000fe40003f86270 */
[----:B------:R-:W-:Y:S01]  /*f9e0*/  LOP3.LUT R10, R0, 0x5e, R21, 0xfe, !PT ;  /* 0x0000005e000a7812 */ /* 0x000fe200078efe15 */
[----:B------:R0:W-:Y:S01]  /*f9f0*/  STL [R1+0x21c], R12 ;  /* 0x00021c0c01007387 */ /* 0x0001e20000100800 */
[----:B------:R-:W-:Y:S01]  /*fa00*/  @P0 IMAD.MOV.U32 R19, RZ, RZ, R12 ;  /* 0x000000ffff130224 */ /* 0x000fe200078e000c */
[----:B------:R-:W-:Y:S02]  /*fa10*/  PRMT R59, RZ, 0x7610, R59 ;  /* 0x00007610ff3b7816 */ /* 0x000fe4000000003b */
[----:B------:R-:W-:-:S04]  /*fa20*/  PRMT R58, RZ, 0x7610, R58 ;  /* 0x00007610ff3a7816 */ /* 0x000fc8000000003a */
[----:B------:R1:W2:Y:S01]  /*fa30*/  @P0 LDG.E.U8 R59, desc[UR14][R18.64] ;  /* 0x0000000e123b0981 */ /* 0x0002a2000c1e1100 */
[----:B0-----:R-:W-:-:S05]  /*fa40*/  IABS R12, R10 ;  /* 0x0000000a000c7213 */ /* 0x001fca0000000000 */
[----:B------:R-:W-:-:S04]  /*fa50*/  IMAD.HI.U32 R11, R9, R12, RZ ;  /* 0x0000000c090b7227 */ /* 0x000fc800078e00ff */
[----:B------:R-:W-:Y:S02]  /*fa60*/  IMAD.MOV R11, RZ, RZ, -R11 ;  /* 0x000000ffff0b7224 */ /* 0x000fe400078e0a0b */
[----:B-1----:R-:W-:Y:S02]  /*fa70*/  @P0 IMAD.MOV.U32 R18, RZ, RZ, R2 ;  /* 0x000000ffff120224 */ /* 0x002fe400078e0002 */
[----:B------:R-:W-:Y:S01]  /*fa80*/  IMAD R12, R8, R11, R12 ;  /* 0x0000000b080c7224 */ /* 0x000fe200078e020c */
[----:B------:R-:W-:Y:S01]  /*fa90*/  SEL R11, R79, R71, !P5 ;  /* 0x000000474f0b7207 */ /* 0x000fe20006800000 */
[----:B------:R-:W-:-:S04]  /*faa0*/  @P0 IMAD.MOV.U32 R19, RZ, RZ, R17 ;  /* 0x000000ffff130224 */ /* 0x000fc800078e0011 */
[----:B------:R-:W-:Y:S01]  /*fab0*/  IMAD R11, R11, UR4, RZ ;  /* 0x000000040b0b7c24 */ /* 0x000fe2000f8e02ff */
[----:B------:R0:W2:Y:S01]  /*fac0*/  @P0 LDG.E.U8 R58, desc[UR14][R18.64] ;  /* 0x0000000e123a0981 */ /* 0x0000a2000c1e1100 */
[----:B------:R-:W-:Y:S01]  /*fad0*/  PRMT R66, RZ, 0x7610, R66 ;  /* 0x00007610ff427816 */ /* 0x000fe20000000042 */
[----:B------:R-:W1:Y:S02]  /*fae0*/  LDCU UR4, c[0x0][0x3b0] ;  /* 0x00007600ff0477ac */ /* 0x000e640008000800 */
[----:B---3--:R-:W-:Y:S01]  /*faf0*/  STS.U8 [R3+UR6+0x1480], R89 ;  /* 0x0014805903007988 */ /* 0x008fe20008000006 */
[----:B0-----:R-:W-:-:S03]  /*fb00*/  IMAD.MOV.U32 R19, RZ, RZ, R15 ;  /* 0x000000ffff137224 */ /* 0x001fc600078e000f */
[----:B------:R0:W-:Y:S01]  /*fb10*/  STL [R1+0x278], R2 ;  /* 0x0002780201007387 */ /* 0x0001e20000100800 */
[----:B------:R-:W-:-:S03]  /*fb20*/  @!P6 IMAD.MOV R19, RZ, RZ, -R19 ;  /* 0x000000ffff13e224 */ /* 0x000fc600078e0a13 */
[----:B----4-:R3:W-:Y:S04]  /*fb30*/  STS.U8 [R3+UR6+0x1880], R91 ;  /* 0x0018805b03007988 */ /* 0x0107e80008000006 */
[----:B------:R-:W-:Y:S01]  /*fb40*/  STS.U8 [R3+UR6+0x1c80], R92 ;  /* 0x001c805c03007988 */ /* 0x000fe20008000006 */
[----:B0-----:R-:W-:-:S03]  /*fb50*/  IADD3 R2, P6, PT, R11, R7, RZ ;  /* 0x000000070b027210 */ /* 0x001fc60007fde0ff */
[----:B------:R-:W-:Y:S04]  /*fb60*/  STS.U8 [R3+UR6+0x2080], R93 ;  /* 0x0020805d03007988 */ /* 0x000fe80008000006 */
[----:B------:R-:W-:Y:S04]  /*fb70*/  STL [R1+0x274], R17 ;  /* 0x0002741101007387 */ /* 0x000fe80000100800 */
[----:B------:R-:W4:Y:S04]  /*fb80*/  LDL.LU R86, [R1+0x2fc] ;  /* 0x0002fc0001567983 */ /* 0x000f280000300800 */
[----:B------:R-:W4:Y:S04]  /*fb90*/  LDL.LU R87, [R1+0x2d4] ;  /* 0x0002d40001577983 */ /* 0x000f280000300800 */
[----:B------:R-:W4:Y:S04]  /*fba0*/  LDL.LU R89, [R1+0x2d0] ;  /* 0x0002d00001597983 */ /* 0x000f280000300800 */
[----:B---3--:R-:W3:Y:S04]  /*fbb0*/  LDL.LU R91, [R1+0x2c0] ;  /* 0x0002c000015b7983 */ /* 0x008ee80000300800 */
[----:B------:R-:W-:Y:S04]  /*fbc0*/  STL [R1+0x2b8], R2 ;  /* 0x0002b80201007387 */ /* 0x000fe80000100800 */
[----:B------:R0:W3:Y:S02]  /*fbd0*/  @P0 LDG.E.U8 R66, desc[UR14][R50.64] ;  /* 0x0000000e32420981 */ /* 0x0000e4000c1e1100 */
[----:B0-----:R-:W-:-:S02]  /*fbe0*/  @P0 IMAD.MOV.U32 R50, RZ, RZ, R2 ;  /* 0x000000ffff320224 */ /* 0x001fc400078e0002 */
[----:B--2---:R0:W-:Y:S02]  /*fbf0*/  STS.U8 [R3+UR6+0x2480], R5 ;  /* 0x0024800503007988 */ /* 0x0041e40008000006 */
[----:B0-----:R-:W-:-:S05]  /*fc00*/  LEA.HI.X.SX32 R5, R11, R6, 0x1, P6 ;  /* 0x000000060b057211 */ /* 0x001fca00030f0eff */
[----:B------:R0:W-:Y:S04]  /*fc10*/  STL [R1+0x2b4], R5 ;  /* 0x0002b40501007387 */ /* 0x0001e80000100800 */
[----:B------:R-:W2:Y:S04]  /*fc20*/  LDL.LU R92, [R1+0x2cc] ;  /* 0x0002cc00015c7983 */ /* 0x000ea80000300800 */
[----:B------:R-:W2:Y:S04]  /*fc30*/  LDL.LU R93, [R1+0x2bc] ;  /* 0x0002bc00015d7983 */ /* 0x000ea80000300800 */
[----:B------:R-:W2:Y:S01]  /*fc40*/  LDL.LU R2, [R1+0x2c8] ;  /* 0x0002c80001027983 */ /* 0x000ea20000300800 */
[----:B------:R-:W-:-:S03]  /*fc50*/  @P0 IMAD.MOV.U32 R51, RZ, RZ, R5 ;  /* 0x000000ffff330224 */ /* 0x000fc600078e0005 */
[----:B0-----:R-:W2:Y:S01]  /*fc60*/  LDL.LU R5, [R1+0x2d8] ;  /* 0x0002d80001057983 */ /* 0x001ea20000300800 */
[----:B------:R-:W-:Y:S02]  /*fc70*/  ISETP.GT.U32.AND P6, PT, R8, R16, PT ;  /* 0x000000100800720c */ /* 0x000fe40003fc4070 */
[----:B------:R-:W-:-:S11]  /*fc80*/  SEL R11, R79, R70, !P5 ;  /* 0x000000464f0b7207 */ /* 0x000fd60006800000 */
[----:B------:R-:W-:-:S05]  /*fc90*/  @!P6 IMAD.IADD R16, R16, 0x1, -R8 ;  /* 0x000000011010e824 */ /* 0x000fca00078e0a08 */
[----:B------:R-:W-:Y:S01]  /*fca0*/  ISETP.GT.U32.AND P6, PT, R8, R16, PT ;  /* 0x000000100800720c */ /* 0x000fe20003fc4070 */
[----:B-1----:R-:W-:Y:S01]  /*fcb0*/  IMAD R11, R11, UR4, RZ ;  /* 0x000000040b0b7c24 */ /* 0x002fe2000f8e02ff */
[----:B------:R-:W-:Y:S01]  /*fcc0*/  LOP3.LUT R34, R0, 0x5f, R21, 0xfe, !PT ;  /* 0x0000005f00227812 */ /* 0x000fe200078efe15 */
[----:B------:R-:W0:Y:S10]  /*fcd0*/  LDCU UR4, c[0x0][0x3b0] ;  /* 0x00007600ff0477ac */ /* 0x000e340008000800 */
[----:B------:R-:W-:Y:S01]  /*fce0*/  @!P6 IMAD.IADD R16, R16, 0x1, -R8 ;  /* 0x000000011010e824 */ /* 0x000fe200078e0a08 */
[----:B------:R-:W-:-:S04]  /*fcf0*/  IADD3 R18, P6, PT, R11, R7, RZ ;  /* 0x000000070b127210 */ /* 0x000fc80007fde0ff */
[----:B------:R-:W-:Y:S01]  /*fd00*/  LEA.HI.X.SX32 R35, R11, R6, 0x1, P6 ;  /* 0x000000060b237211 */ /* 0x000fe200030f0eff */
[----:B------:R-:W-:Y:S04]  /*fd10*/  STL [R1+0x2f8], R18 ;  /* 0x0002f81201007387 */ /* 0x000fe80000100800 */
[----:B------:R-:W-:Y:S04]  /*fd20*/  STL [R1+0x2f4], R35 ;  /* 0x0002f42301007387 */ /* 0x000fe80000100800 */
[----:B----4-:R-:W-:Y:S04]  /*fd30*/  STS.U8 [R3+UR6+0x2880], R86 ;  /* 0x0028805603007988 */ /* 0x010fe80008000006 */
[----:B------:R-:W-:Y:S04]  /*fd40*/  STS.U8 [R3+UR6+0x2c80], R87 ;  /* 0x002c805703007988 */ /* 0x000fe80008000006 */
[----:B------:R1:W-:Y:S04]  /*fd50*/  STS.U8 [R3+UR6+0x3080], R89 ;  /* 0x0030805903007988 */ /* 0x0003e80008000006 */
[----:B---3--:R3:W-:Y:S04]  /*fd60*/  STS.U8 [R3+UR6+0x3480], R91 ;  /* 0x0034805b03007988 */ /* 0x0087e80008000006 */
[----:B-1----:R-:W4:Y:S04]  /*fd70*/  LDL.LU R89, [R1+0x340] ;  /* 0x0003400001597983 */ /* 0x002f280000300800 */
[----:B---3--:R-:W3:Y:S04]  /*fd80*/  LDL.LU R91, [R1+0x300] ;  /* 0x00030000015b7983 */ /* 0x008ee80000300800 */
[----:B--2---:R1:W-:Y:S04]  /*fd90*/  STS.U8 [R3+UR6+0x3880], R92 ;  /* 0x0038805c03007988 */ /* 0x0043e80008000006 */
[----:B------:R2:W-:Y:S04]  /*fda0*/  STS.U8 [R3+UR6+0x3c80], R93 ;  /* 0x003c805d03007988 */ /* 0x0005e80008000006 */
[----:B-1----:R-:W3:Y:S04]  /*fdb0*/  LDL.LU R92, [R1+0x310] ;  /* 0x00031000015c7983 */ /* 0x002ee80000300800 */
[----:B--2---:R-:W2:Y:S04]  /*fdc0*/  LDL.LU R93, [R1+0x308] ;  /* 0x00030800015d7983 */ /* 0x004ea80000300800 */
[----:B------:R1:W-:Y:S02]  /*fdd0*/  STS.U8 [R3+UR6+0x80], R2 ;  /* 0x0000800203007988 */ /* 0x0003e40008000006 */
[----:B-1----:R-:W-:-:S05]  /*fde0*/  LOP3.LUT R3, R4, 0x20, RZ, 0x3c, !PT ;  /* 0x0000002004037812 */ /* 0x002fca00078e3cff */
[----:B------:R1:W-:Y:S04]  /*fdf0*/  STS.U8 [R3+UR6+0x100], R5 ;  /* 0x0001000503007988 */ /* 0x0003e80008000006 */
[----:B-1----:R-:W2:Y:S01]  /*fe00*/  LDL.LU R5, [R1+0x33c] ;  /* 0x00033c0001057983 */ /* 0x002ea20000300800 */
[----:B------:R-:W-:Y:S02]  /*fe10*/  IABS R15, R34 ;  /* 0x00000022000f7213 */ /* 0x000fe40000000000 */
[----:B------:R-:W-:-:S03]  /*fe20*/  ISETP.GE.AND P6, PT, R10, RZ, PT ;  /* 0x000000ff0a00720c */ /* 0x000fc60003fc6270 */
[----:B------:R-:W-:Y:S01]  /*fe30*/  IMAD.HI.U32 R10, R9, R15, RZ ;  /* 0x0000000f090a7227 */ /* 0x000fe200078e00ff */
[----:B------:R-:W-:-:S03]  /*fe40*/  LOP3.LUT R11, R0, 0x63, R21, 0xfe, !PT ;  /* 0x00000063000b7812 */ /* 0x000fc600078efe15 */
[----:B------:R-:W-:-:S04]  /*fe50*/  IMAD.MOV R10, RZ, RZ, -R10 ;  /* 0x000000ffff0a7224 */ /* 0x000fc800078e0a0a */
[----:B------:R-:W-:Y:S01]  /*fe60*/  IMAD R15, R8, R10, R15 ;  /* 0x0000000a080f7224 */ /* 0x000fe200078e020f */
[----:B------:R-:W-:Y:S02]  /*fe70*/  IABS R10, R11 ;  /* 0x0000000b000a7213 */ /* 0x000fe40000000000 */
[----:B------:R-:W-:-:S03]  /*fe80*/  SEL R25, R79, R25, !P5 ;  /* 0x000000194f197207 */ /* 0x000fc60006800000 */
[----:B------:R-:W-:-:S04]  /*fe90*/  IMAD.HI.U32 R17, R9, R10, RZ ;  /* 0x0000000a09117227 */ /* 0x000fc800078e00ff */
[----:B0-----:R-:W-:Y:S01]  /*fea0*/  IMAD R25, R25, UR4, RZ ;  /* 0x0000000419197c24 */ /* 0x001fe2000f8e02ff */
[----:B------:R-:W0:Y:S01]  /*feb0*/  LDCU UR4, c[0x0][0x3b0] ;  /* 0x00007600ff0477ac */ /* 0x000e220008000800 */
[----:B------:R-:W-:Y:S02]  /*fec0*/  IMAD.MOV R17, RZ, RZ, -R17 ;  /* 0x000000ffff117224 */ /* 0x000fe400078e0a11 */
[----:B------:R-:W-:Y:S01]  /*fed0*/  @!P2 IMAD.MOV R16, RZ, RZ, -R16 ;  /* 0x000000ffff10a224 */ /* 0x000fe200078e0a10 */
[----:B------:R-:W-:Y:S01]  /*fee0*/  IADD3 R2, P2, PT, R25, R7, RZ ;  /* 0x0000000719027210 */ /* 0x000fe20007f5e0ff */
[----:B------:R-:W-:-:S03]  /*fef0*/  IMAD R10, R8, R17, R10 ;  /* 0x00000011080a7224 */ /* 0x000fc600078e020a */
[----:B------:R-:W-:Y:S02]  /*ff00*/  LEA.HI.X.SX32 R17, R25, R6, 0x1, P2 ;  /* 0x0000000619117211 */ /* 0x000fe400010f0eff */
[----:B------:R-:W-:Y:S02]  /*ff10*/  ISETP.GT.U32.AND P2, PT, R8, R10, PT ;  /* 0x0000000a0800720c */ /* 0x000fe40003f44070 */
[----:B------:R-:W-:Y:S02]  /*ff20*/  PRMT R57, RZ, 0x7610, R57 ;  /* 0x00007610ff397816 */ /* 0x000fe40000000039 */
[----:B------:R-:W-:Y:S02]  /*ff30*/  SEL R24, R79, R24, !P5 ;  /* 0x000000184f187207 */ /* 0x000fe40006800000 */
[----:B------:R-:W-:Y:S02]  /*ff40*/  PRMT R56, RZ, 0x7610, R56 ;  /* 0x00007610ff387816 */ /* 0x000fe40000000038 */
[----:B------:R1:W2:Y:S05]  /*ff50*/  @P0 LDG.E.U8 R57, desc[UR14][R50.64] ;  /* 0x0000000e32390981 */ /* 0x0002aa000c1e1100 */
[----:B------:R-:W-:-:S05]  /*ff60*/  @!P2 IMAD.IADD R10, R10, 0x1, -R8 ;  /* 0x000000010a0aa824 */ /* 0x000fca00078e0a08 */
[----:B------:R-:W-:Y:S01]  /*ff70*/  ISETP.GT.U32.AND P2, PT, R8, R10, PT ;  /* 0x0000000a0800720c */ /* 0x000fe20003f44070 */
[----:B-1----:R-:W-:Y:S02]  /*ff80*/  @P0 IMAD.MOV.U32 R50, RZ, RZ, R18 ;  /* 0x000000ffff320224 */ /* 0x002fe400078e0012 */
[----:B------:R-:W-:Y:S02]  /*ff90*/  @P0 IMAD.MOV.U32 R51, RZ, RZ, R35 ;  /* 0x000000ffff330224 */ /* 0x000fe400078e0023 */
[----:B0-----:R-:W-:Y:S01]  /*ffa0*/  IMAD R24, R24, UR4, RZ ;  /* 0x0000000418187c24 */ /* 0x001fe2000f8e02ff */
[----:B------:R0:W-:Y:S07]  /*ffb0*/  STL [R1+0x338], R2 ;  /* 0x0003380201007387 */ /* 0x0001ee0000100800 */
[----:B------:R-:W-:Y:S01]  /*ffc0*/  @!P2 IMAD.IADD R10, R10, 0x1, -R8 ;  /* 0x000000010a0aa824 */ /* 0x000fe200078e0a08 */
[----:B------:R1:W2:Y:S04]  /*ffd0*/  @P0 LDG.E.U8 R56, desc[UR14][R50.64] ;  /* 0x0000000e32380981 */ /* 0x0002a8000c1e1100 */
[----:B----4-:R4:W-:Y:S01]  /*ffe0*/  STS.U8 [R3+UR6+0x500], R89 ;  /* 0x0005005903007988 */ /* 0x0109e20008000006 */
[----:B-1----:R-:W-:Y:S01]  /*fff0*/  @P0 IMAD.MOV.U32 R50, RZ, RZ, R2 ;  /* 0x000000ffff320224 */ /* 0x002fe200078e0002 */
[C---:B0-----:R-:W-:Y:S01]  /*10000*/  IADD3 R2, P2, PT, R24.reuse, R7, RZ ;  /* 0x0000000718027210 */ /* 0x041fe20007f5e0ff */
[----:B------:R-:W0:Y:S03]  /*10010*/  LDCU UR4, c[0x0][0x3b0] ;  /* 0x00007600ff0477ac */ /* 0x000e260008000800 */
[----:B------:R-:W-:Y:S01]  /*10020*/  LEA.HI.X.SX32 R25, R24, R6, 0x1, P2 ;  /* 0x0000000618197211 */ /* 0x000fe200010f0eff */
[----:B------:R-:W-:Y:S04]  /*10030*/  STL [R1+0x334], R17 ;  /* 0x0003341101007387 */ /* 0x000fe80000100800 */
[----:B------:R-:W-:Y:S04]  /*10040*/  STL [R1+0x378], R2 ;  /* 0x0003780201007387 */ /* 0x000fe80000100800 */
[----:B------:R-:W-:Y:S04]  /*10050*/  STL [R1+0x374], R25 ;  /* 0x0003741901007387 */ /* 0x000fe80000100800 */
[----:B---3--:R1:W-:Y:S04]  /*10060*/  STS.U8 [R3+UR6+0x900], R91 ;  /* 0x0009005b03007988 */ /* 0x0083e80008000006 */
[----:B----4-:R-:W3:Y:S04]  /*10070*/  LDL.LU R89, [R1+0x350] ;  /* 0x0003500001597983 */ /* 0x010ee80000300800 */
[----:B-1----:R-:W4:Y:S04]  /*10080*/  LDL.LU R91, [R1+0x318] ;  /* 0x00031800015b7983 */ /* 0x002f280000300800 */
[----:B------:R1:W-:Y:S04]  /*10090*/  STS.U8 [R3+UR6+0xd00], R92 ;  /* 0x000d005c03007988 */ /* 0x0003e80008000006 */
[----:B--2---:R2:W-:Y:S04]  /*100a0*/  STS.U8 [R3+UR6+0x1100], R93 ;  /* 0x0011005d03007988 */ /* 0x0045e80008000006 */
[----:B-1----:R-:W4:Y:S04]  /*100b0*/  LDL.LU R92, [R1+0x354] ;  /* 0x00035400015c7983 */ /* 0x002f280000300800 */
[----:B--2---:R-:W2:Y:S04]  /*100c0*/  LDL.LU R93, [R1+0x34c] ;  /* 0x00034c00015d7983 */ /* 0x004ea80000300800 */
[----:B------:R1:W-:Y:S04]  /*100d0*/  STS.U8 [R3+UR6+0x1500], R5 ;  /* 0x0015000503007988 */ /* 0x0003e80008000006 */
[----:B-1----:R-:W2:Y:S01]  /*100e0*/  LDL.LU R5, [R1+0x348] ;  /* 0x0003480001057983 */ /* 0x002ea20000300800 */
[----:B------:R-:W-:-:S02]  /*100f0*/  LOP3.LUT R18, R0, 0x6b, R21, 0xfe, !PT ;  /* 0x0000006b00127812 */ /* 0x000fc400078efe15 */
[----:B------:R-:W-:Y:S02]  /*10100*/  ISETP.GE.AND P2, PT, R11, RZ, PT ;  /* 0x000000ff0b00720c */ /* 0x000fe40003f46270 */
[----:B------:R-:W-:Y:S01]  /*10110*/  IABS R11, R18 ;  /* 0x00000012000b7213 */ /* 0x000fe20000000000 */
[----:B------:R-:W-:-:S04]  /*10120*/  @P0 IMAD.MOV.U32 R51, RZ, RZ, R17 ;  /* 0x000000ffff330224 */ /* 0x000fc800078e0011 */
[----:B------:R-:W-:Y:S01]  /*10130*/  IMAD.HI.U32 R17, R9, R11, RZ ;  /* 0x0000000b09117227 */ /* 0x000fe200078e00ff */
[----:B------:R-:W-:-:S03]  /*10140*/  SEL R23, R79, R23, !P5 ;  /* 0x000000174f177207 */ /* 0x000fc60006800000 */
[----:B------:R-:W-:Y:S02]  /*10150*/  IMAD.MOV R17, RZ, RZ, -R17 ;  /* 0x000000ffff117224 */ /* 0x000fe400078e0a11 */
[----:B0-----:R-:W-:Y:S01]  /*10160*/  IMAD R23, R23, UR4, RZ ;  /* 0x0000000417177c24 */ /* 0x001fe2000f8e02ff */
[----:B------:R-:W0:Y:S01]  /*10170*/  LDCU UR4, c[0x0][0x3b0] ;  /* 0x00007600ff0477ac */ /* 0x000e220008000800 */
[----:B------:R-:W-:Y:S02]  /*10180*/  IMAD R11, R8, R17, R11 ;  /* 0x00000011080b7224 */ /* 0x000fe400078e020b */
[----:B------:R-:W-:Y:S02]  /*10190*/  IMAD.MOV.U32 R17, RZ, RZ, R10 ;  /* 0x000000ffff117224 */ /* 0x000fe400078e000a */
[----:B------:R-:W-:Y:S02]  /*101a0*/  @P0 IMAD.MOV.U32 R24, RZ, RZ, R2 ;  /* 0x000000ffff180224 */ /* 0x000fe400078e0002 */
[----:B------:R-:W-:Y:S01]  /*101b0*/  @!P2 IMAD.MOV R17, RZ, RZ, -R17 ;  /* 0x000000ffff11a224 */ /* 0x000fe200078e0a11 */
[----:B------:R-:W-:-:S04]  /*101c0*/  IADD3 R2, P2, PT, R23, R7, RZ ;  /* 0x0000000717027210 */ /* 0x000fc80007f5e0ff */
[----:B------:R-:W-:Y:S02]  /*101d0*/  LEA.HI.X.SX32 R10, R23, R6, 0x1, P2 ;  /* 0x00000006170a7211 */ /* 0x000fe400010f0eff */
[----:B------:R-:W-:Y:S02]  /*101e0*/  ISETP.GT.U32.AND P2, PT, R8, R11, PT ;  /* 0x0000000b0800720c */ /* 0x000fe40003f44070 */
[----:B------:R-:W-:-:S11]  /*101f0*/  SEL R22, R79, R22, !P5 ;  /* 0x000000164f167207 */ /* 0x000fd60006800000 */
[----:B------:R-:W-:-:S05]  /*10200*/  @!P2 IMAD.IADD R11, R11, 0x1, -R8 ;  /* 0x000000010b0ba824 */ /* 0x000fca00078e0a08 */
[----:B------:R-:W-:Y:S02]  /*10210*/  ISETP.GT.U32.AND P2, PT, R8, R11, PT ;  /* 0x0000000b0800720c */ /* 0x000fe40003f44070 */
[----:B------:R-:W-:Y:S01]  /*10220*/  PRMT R54, RZ, 0x7610, R54 ;  /* 0x00007610ff367816 */ /* 0x000fe20000000036 */
[----:B0-----:R-:W-:Y:S01]  /*10230*/  IMAD R22, R22, UR4, RZ ;  /* 0x0000000416167c24 */ /* 0x001fe2000f8e02ff */
[----:B------:R0:W-:Y:S01]  /*10240*/  STL [R1+0x3b8], R2 ;  /* 0x0003b80201007387 */ /* 0x0001e20000100800 */
[----:B------:R-:W1:Y:S03]  /*10250*/  LDCU UR4, c[0x0][0x3b0] ;  /* 0x00007600ff0477ac */ /* 0x000e660008000800 */
[----:B------:R0:W2:Y:S05]  /*10260*/  @P0 LDG.E.U8 R54, desc[UR14][R24.64] ;  /* 0x0000000e18360981 */ /* 0x0000aa000c1e1100 */
[----:B------:R-:W-:-:S02]  /*10270*/  @!P2 IMAD.IADD R11, R11, 0x1, -R8 ;  /* 0x000000010b0ba824 */ /* 0x000fc400078e0a08 */
[----:B0-----:R-:W-:Y:S01]  /*10280*/  @P0 IMAD.MOV.U32 R24, RZ, RZ, R2 ;  /* 0x000000ffff180224 */ /* 0x001fe200078e0002 */
[----:B------:R-:W-:-:S04]  /*10290*/  IADD3 R2, P2, PT, R22, R7, RZ ;  /* 0x0000000716027210 */ /* 0x000fc80007f5e0ff */
[----:B------:R-:W-:Y:S02]  /*102a0*/  LEA.HI.X.SX32 R23, R22, R6, 0x1, P2 ;  /* 0x0000000616177211 */ /* 0x000fe400010f0eff */
[----:B------:R-:W-:Y:S01]  /*102b0*/  LOP3.LUT R22, R0, 0x73, R21, 0xfe, !PT ;  /* 0x0000007300167812 */ /* 0x000fe200078efe15 */
[----:B------:R0:W-:Y:S01]  /*102c0*/  STL [R1+0x3b4], R10 ;  /* 0x0003b40a01007387 */ /* 0x0001e20000100800 */
[----:B------:R-:W-:Y:S01]  /*102d0*/  @P0 IMAD.MOV.U32 R25, RZ, RZ, R10 ;  /* 0x000000ffff190224 */ /* 0x000fe200078e000a */
[----:B------:R-:W-:Y:S02]  /*102e0*/  PRMT R53, RZ, 0x7610, R53 ;  /* 0x00007610ff357816 */ /* 0x000fe40000000035 */
[----:B------:R-:W-:Y:S01]  /*102f0*/  ISETP.GE.AND P2, PT, R18, RZ, PT ;  /* 0x000000ff1200720c */ /* 0x000fe20003f46270 */
[----:B------:R-:W-:Y:S01]  /*10300*/  STL [R1+0x3f8], R2 ;  /* 0x0003f80201007387 */ /* 0x000fe20000100800 */
[----:B0-----:R-:W-:-:S03]  /*10310*/  IABS R10, R22 ;  /* 0x00000016000a7213 */ /* 0x001fc60000000000 */
[----:B------:R-:W-:Y:S02]  /*10320*/  STL [R1+0x3f4], R23 ;  /* 0x0003f41701007387 */ /* 0x000fe40000100800 */
[----:B------:R-:W-:Y:S02]  /*10330*/  IMAD.HI.U32 R18, R9, R10, RZ ;  /* 0x0000000a09127227 */ /* 0x000fe400078e00ff */
[----:B------:R0:W2:Y:S01]  /*10340*/  @P0 LDG.E.U8 R53, desc[UR14][R24.64] ;  /* 0x0000000e18350981 */ /* 0x0000a2000c1e1100 */
[----:B------:R-:W-:Y:S01]  /*10350*/  SEL R20, R79, R20, !P5 ;  /* 0x000000144f147207 */ /* 0x000fe20006800000 */
[----:B------:R-:W-:-:S04]  /*10360*/  IMAD.MOV R18, RZ, RZ, -R18 ;  /* 0x000000ffff127224 */ /* 0x000fc800078e0a12 */
[----:B-1----:R-:W-:Y:S01]  /*10370*/  IMAD R20, R20, UR4, RZ ;  /* 0x0000000414147c24 */ /* 0x002fe2000f8e02ff */
[----:B------:R-:W-:Y:S01]  /*10380*/  PRMT R52, RZ, 0x7610, R52 ;  /* 0x00007610ff347816 */ /* 0x000fe20000000034 */
[----:B0-----:R-:W-:Y:S01]  /*10390*/  @P0 IMAD.MOV.U32 R24, RZ, RZ, R2 ;  /* 0x000000ffff180224 */ /* 0x001fe200078e0002 */
[----:B------:R-:W0:Y:S01]  /*103a0*/  LDCU UR4, c[0x0][0x3b0] ;  /* 0x00007600ff0477ac */ /* 0x000e220008000800 */
[----:B------:R-:W-:Y:S02]  /*103b0*/  IMAD R10, R8, R18, R10 ;  /* 0x00000012080a7224 */ /* 0x000fe400078e020a */
[----:B------:R-:W-:Y:S01]  /*103c0*/  IMAD.MOV.U32 R18, RZ, RZ, R11 ;  /* 0x000000ffff127224 */ /* 0x000fe200078e000b */
[----:B---3--:R1:W-:Y:S04]  /*103d0*/  STS.U8 [R3+UR6+0x1900], R89 ;  /* 0x0019005903007988 */ /* 0x0083e80008000006 */
[----:B----4-:R3:W-:Y:S04]  /*103e0*/  STS.U8 [R3+UR6+0x1d00], R91 ;  /* 0x001d005b03007988 */ /* 0x0107e80008000006 */
[----:B-1----:R-:W4:Y:S04]  /*103f0*/  LDL.LU R89, [R1+0x390] ;  /* 0x0003900001597983 */ /* 0x002f280000300800 */
[----:B---3--:R-:W3:Y:S01]  /*10400*/  LDL.LU R91, [R1+0x380] ;  /* 0x00038000015b7983 */ /* 0x008ee20000300800 */
[----:B------:R-:W-:-:S02]  /*10410*/  @!P2 IMAD.MOV R18, RZ, RZ, -R18 ;  /* 0x000000ffff12a224 */ /* 0x000fc400078e0a12 */
[----:B------:R-:W-:-:S05]  /*10420*/  @P0 IMAD.MOV.U32 R25, RZ, RZ, R23 ;  /* 0x000000ffff190224 */ /* 0x000fca00078e0017 */
[----:B------:R1:W3:Y:S04]  /*10430*/  @P0 LDG.E.U8 R52, desc[UR14][R24.64] ;  /* 0x0000000e18340981 */ /* 0x0002e8000c1e1100 */
[----:B------:R0:W-:Y:S04]  /*10440*/  STS.U8 [R3+UR6+0x2100], R92 ;  /* 0x0021005c03007988 */ /* 0x0001e80008000006 */
[----:B--2---:R2:W-:Y:S04]  /*10450*/  STS.U8 [R3+UR6+0x2500], R93 ;  /* 0x0025005d03007988 */ /* 0x0045e80008000006 */
[----:B0-----:R-:W3:Y:S04]  /*10460*/  LDL.LU R92, [R1+0x3c4] ;  /* 0x0003c400015c7983 */ /* 0x001ee80000300800 */
[----:B--2---:R-:W2:Y:S04]  /*10470*/  LDL.LU R93, [R1+0x37c] ;  /* 0x00037c00015d7983 */ /* 0x004ea80000300800 */
[----:B------:R-:W2:Y:S04]  /*10480*/  LDL.LU R2, [R1+0x358] ;  /* 0x0003580001027983 */ /* 0x000ea80000300800 */
[----:B------:R0:W-:Y:S02]  /*10490*/  STS.U8 [R3+UR6+0x2900], R5 ;  /* 0x0029000503007988 */ /* 0x0001e40008000006 */
[----:B0-----:R-:W-:-:S04]  /*104a0*/  IADD3 R5, P2, PT, R20, R7, RZ ;  /* 0x0000000714057210 */ /* 0x001fc80007f5e0ff */
[----:B------:R-:W-:Y:S01]  /*104b0*/  LEA.HI.X.SX32 R11, R20, R6, 0x1, P2 ;  /* 0x00000006140b7211 */ /* 0x000fe200010f0eff */
[----:B------:R0:W-:Y:S01]  /*104c0*/  STL [R1+0x438], R5 ;  /* 0x0004380501007387 */ /* 0x0001e20000100800 */
[----:B-1----:R-:W-:-:S03]  /*104d0*/  @P0 IMAD.MOV.U32 R24, RZ, RZ, R5 ;  /* 0x000000ffff180224 */ /* 0x002fc600078e0005 */
[----:B------:R1:W-:Y:S04]  /*104e0*/  STL [R1+0x434], R11 ;  /* 0x0004340b01007387 */ /* 0x0003e80000100800 */
[----:B0-----:R-:W2:Y:S01]  /*104f0*/  LDL.LU R5, [R1+0x38c] ;  /* 0x00038c0001057983 */ /* 0x001ea20000300800 */
[----:B------:R-:W-:Y:S02]  /*10500*/  ISETP.GT.U32.AND P2, PT, R8, R10, PT ;  /* 0x0000000a0800720c */ /* 0x000fe40003f44070 */
[----:B------:R-:W-:-:S11]  /*10510*/  SEL R16, R79, R16, !P5 ;  /* 0x000000104f107207 */ /* 0x000fd60006800000 */
[----:B------:R-:W-:-:S05]  /*10520*/  @!P2 IMAD.IADD R10, R10, 0x1, -R8 ;  /* 0x000000010a0aa824 */ /* 0x000fca00078e0a08 */
[----:B------:R-:W-:Y:S01]  /*10530*/  ISETP.GT.U32.AND P2, PT, R8, R10, PT ;  /* 0x0000000a0800720c */ /* 0x000fe20003f44070 */
[----:B------:R-:W-:Y:S01]  /*10540*/  IMAD R16, R16, UR4, RZ ;  /* 0x0000000410107c24 */ /* 0x000fe2000f8e02ff */
[----:B------:R-:W0:Y:S11]  /*10550*/  LDCU UR4, c[0x0][0x3b0] ;  /* 0x00007600ff0477ac */ /* 0x000e360008000800 */
[----:B------:R-:W-:Y:S01]  /*10560*/  @!P2 IMAD.IADD R10, R10, 0x1, -R8 ;  /* 0x000000010a0aa824 */ /* 0x000fe200078e0a08 */
[----:B------:R-:W-:-:S04]  /*10570*/  IADD3 R23, P2, PT, R16, R7, RZ ;  /* 0x0000000710177210 */ /* 0x000fc80007f5e0ff */
[----:B------:R-:W-:Y:S01]  /*10580*/  LEA.HI.X.SX32 R35, R16, R6, 0x1, P2 ;  /* 0x0000000610237211 */ /* 0x000fe200010f0eff */
[----:B------:R0:W-:Y:S04]  /*10590*/  STL [R1+0x478], R23 ;  /* 0x0004781701007387 */ /* 0x0001e80000100800 */
[----:B------:R-:W-:Y:S01]  /*105a0*/  STL [R1+0x474], R35 ;  /* 0x0004742301007387 */ /* 0x000fe20000100800 */
[----:B------:R-:W-:Y:S02]  /*105b0*/  ISETP.GE.AND P2, PT, R22, RZ, PT ;  /* 0x000000ff1600720c */ /* 0x000fe40003f46270 */
[----:B------:R-:W-:Y:S01]  /*105c0*/  LOP3.LUT R16, R0, 0x7b, R21, 0xfe, !PT ;  /* 0x0000007b00107812 */ /* 0x000fe200078efe15 */
[----:B------:R-:W-:Y:S01]  /*105d0*/  @P0 IMAD.MOV.U32 R25, RZ, RZ, R11 ;  /* 0x000000ffff190224 */ /* 0x000fe200078e000b */
[----:B------:R-:W-:-:S02]  /*105e0*/  SEL R17, R79, R17, !P5 ;  /* 0x000000114f117207 */ /* 0x000fc40006800000 */
[----:B-1----:R-:W-:Y:S02]  /*105f0*/  IABS R11, R16 ;  /* 0x00000010000b7213 */ /* 0x002fe40000000000 */
[----:B------:R-:W-:Y:S01]  /*10600*/  LOP3.LUT R84, R4, 0x30, RZ, 0x3c, !PT ;  /* 0x0000003004547812 */ /* 0x000fe200078e3cff */
[----:B0-----:R-:W-:Y:S01]  /*10610*/  IMAD R17, R17, UR4, RZ ;  /* 0x0000000411117c24 */ /* 0x001fe2000f8e02ff */
[----:B------:R-:W-:Y:S01]  /*10620*/  PRMT R55, RZ, 0x7610, R55 ;  /* 0x00007610ff377816 */ /* 0x000fe20000000037 */
[----:B------:R-:W-:Y:S01]  /*10630*/  IMAD.HI.U32 R20, R9, R11, RZ ;  /* 0x0000000b09147227 */ /* 0x000fe200078e00ff */
[----:B------:R-:W0:Y:S03]  /*10640*/  LDCU UR4, c[0x0][0x3b0] ;  /* 0x00007600ff0477ac */ /* 0x000e260008000800 */
[----:B------:R-:W-:Y:S01]  /*10650*/  IMAD.MOV R20, RZ, RZ, -R20 ;  /* 0x000000ffff147224 */ /* 0x000fe200078e0a14 */
[----:B------:R1:W2:Y:S01]  /*10660*/  @P0 LDG.E.U8 R55, desc[UR14][R50.64] ;  /* 0x0000000e32370981 */ /* 0x0002a2000c1e1100 */
[----:B------:R-:W-:-:S02]  /*10670*/  @!P2 IMAD.MOV R10, RZ, RZ, -R10 ;  /* 0x000000ffff0aa224 */ /* 0x000fc400078e0a0a */
[----:B------:R-:W-:Y:S02]  /*10680*/  @P0 IMAD.MOV.U32 R22, RZ, RZ, R23 ;  /* 0x000000ffff160224 */ /* 0x000fe400078e0017 */
[----:B------:R-:W-:Y:S02]  /*10690*/  IMAD R11, R8, R20, R11 ;  /* 0x00000014080b7224 */ /* 0x000fe400078e020b */
[----:B------:R-:W-:Y:S01]  /*106a0*/  @P0 IMAD.MOV.U32 R23, RZ, RZ, R35 ;  /* 0x000000ffff170224 */ /* 0x000fe200078e0023 */
[----:B-1----:R-:W-:-:S06]  /*106b0*/  PRMT R50, RZ, 0x7610, R50 ;  /* 0x00007610ff327816 */ /* 0x002fcc0000000032 */
[----:B------:R1:W2:Y:S04]  /*106c0*/  @P0 LDG.E.U8 R50, desc[UR14][R22.64] ;  /* 0x0000000e16320981 */ /* 0x0002a8000c1e1100 */
[----:B----4-:R-:W-:Y:S04]  /*106d0*/  STS.U8 [R3+UR6+0x2d00], R89 ;  /* 0x002d005903007988 */ /* 0x010fe80008000006 */
[----:B---3--:R-:W-:Y:S04]  /*106e0*/  STS.U8 [R3+UR6+0x3100], R91 ;  /* 0x0031005b03007988 */ /* 0x008fe80008000006 */
[----:B------:R3:W-:Y:S04]  /*106f0*/  STS.U8 [R3+UR6+0x3500], R92 ;  /* 0x0035005c03007988 */ /* 0x0007e80008000006 */
[----:B--2---:R2:W-:Y:S04]  /*10700*/  STS.U8 [R3+UR6+0x3900], R93 ;  /* 0x0039005d03007988 */ /* 0x0045e80008000006 */
[----:B------:R4:W-:Y:S04]  /*10710*/  STS.U8 [R3+UR6+0x3d00], R2 ;  /* 0x003d000203007988 */ /* 0x0009e80008000006 */
[----:B---3--:R-:W3:Y:S04]  /*10720*/  LDL.LU R92, [R1+0x3cc] ;  /* 0x0003cc00015c7983 */ /* 0x008ee80000300800 */
[----:B--2---:R-:W2:Y:S04]  /*10730*/  LDL.LU R93, [R1+0x3c0] ;  /* 0x0003c000015d7983 */ /* 0x004ea80000300800 */
[----:B----4-:R-:W4:Y:S04]  /*10740*/  LDL.LU R3, [R1+0x398] ;  /* 0x0003980001037983 */ /* 0x010f280000300800 */
[----:B------:R-:W4:Y:S04]  /*10750*/  LDL.LU R2, [R1+0x394] ;  /* 0x0003940001027983 */ /* 0x000f280000300800 */
[----:B------:R0:W-:Y:S02]  /*10760*/  STS.U8 [R84+UR6+0x180], R5 ;  /* 0x0001800554007988 */ /* 0x0001e40008000006 */
[----:B0-----:R-:W-:-:S04]  /*10770*/  IADD3 R5, P2, PT, R17, R7, RZ ;  /* 0x0000000711057210 */ /* 0x001fc80007f5e0ff */
[----:B------:R-:W-:Y:S01]  /*10780*/  LEA.HI.X.SX32 R20, R17, R6, 0x1, P2 ;  /* 0x0000000611147211 */ /* 0x000fe200010f0eff */
[----:B------:R0:W-:Y:S01]  /*10790*/  STL [R1+0x4b8], R5 ;  /* 0x0004b80501007387 */ /* 0x0001e20000100800 */
[----:B-1----:R-:W-:-:S03]  /*107a0*/  @P0 IMAD.MOV.U32 R22, RZ, RZ, R5 ;  /* 0x000000ffff160224 */ /* 0x002fc600078e0005 */
[----:B------:R1:W-:Y:S04]  /*107b0*/  STL [R1+0x4b4], R20 ;  /* 0x0004b41401007387 */ /* 0x0003e80000100800 */
[----:B0-----:R-:W4:Y:S01]  /*107c0*/  LDL.LU R5, [R1+0x3d4] ;  /* 0x0003d40001057983 */ /* 0x001f220000300800 */
[----:B------:R-:W-:Y:S02]  /*107d0*/  ISETP.GT.U32.AND P2, PT, R8, R11, PT ;  /* 0x0000000b0800720c */ /* 0x000fe40003f44070 */
[----:B------:R-:W-:-:S11]  /*107e0*/  SEL R18, R79, R18, !P5 ;  /* 0x000000124f127207 */ /* 0x000fd60006800000 */
[----:B------:R-:W-:-:S05]  /*107f0*/  @!P2 IMAD.IADD R11, R11, 0x1, -R8 ;  /* 0x000000010b0ba824 */ /* 0x000fca00078e0a08 */
[----:B------:R-:W-:Y:S01]  /*10800*/  ISETP.GT.U32.AND P2, PT, R8, R11, PT ;  /* 0x0000000b0800720c */ /* 0x000fe20003f44070 */
[----:B------:R-:W-:Y:S01]  /*10810*/  IMAD R18, R18, UR4, RZ ;  /* 0x0000000412127c24 */ /* 0x000fe2000f8e02ff */
[----:B------:R-:W0:Y:S01]  /*10820*/  LDCU UR4, c[0x0][0x3b0] ;  /* 0x00007600ff0477ac */ /* 0x000e220008000800 */
[----:B------:R-:W-:-:S10]  /*10830*/  @P0 IMAD.MOV.U32 R23, RZ, RZ, R20 ;  /* 0x000000ffff170224 */ /* 0x000fd400078e0014 */
[----:B------:R-:W-:Y:S01]  /*10840*/  @!P2 IMAD.IADD R11, R11, 0x1, -R8 ;  /* 0x000000010b0ba824 */ /* 0x000fe200078e0a08 */
[----:B------:R-:W-:-:S04]  /*10850*/  IADD3 R17, P2, PT, R18, R7, RZ ;  /* 0x0000000712117210 */ /* 0x000fc80007f5e0ff */
[----:B-1----:R-:W-:Y:S01]  /*10860*/  LEA.HI.X.SX32 R20, R18, R6, 0x1, P2 ;  /* 0x0000000612147211 */ /* 0x002fe200010f0eff */
[----:B------:R1:W-:Y:S04]  /*10870*/  STL [R1+0x4f8], R17 ;  /* 0x0004f81101007387 */ /* 0x0003e80000100800 */
[----:B------:R-:W-:Y:S04]  /*10880*/  STL [R1+0x4f4], R20 ;  /* 0x0004f41401007387 */ /* 0x000fe80000100800 */
[----:B------:R-:W4:Y:S01]  /*10890*/  LDL.LU R89, [R1+0x94] ;  /* 0x0000940001597983 */ /* 0x000f220000300800 */
[----:B------:R-:W-:-:S02]  /*108a0*/  ISETP.GE.AND P2, PT, R16, RZ, PT ;  /* 0x000000ff1000720c */ /* 0x000fc40003f46270 */
[----:B------:R-:W-:Y:S01]  /*108b0*/  SEL R10, R79, R10, !P5 ;  /* 0x0000000a4f0a7207 */ /* 0x000fe20006800000 */
[----:B------:R-:W4:Y:S01]  /*108c0*/  LDL.LU R91, [R1+0x408] ;  /* 0x00040800015b7983 */ /* 0x000f220000300800 */
[----:B------:R-:W-:Y:S01]  /*108d0*/  PRMT R47, RZ, 0x7610, R47 ;  /* 0x00007610ff2f7816 */ /* 0x000fe2000000002f */
[----:B------:R-:W-:Y:S02]  /*108e0*/  @P0 IMAD.MOV.U32 R16, RZ, RZ, R17 ;  /* 0x000000ffff100224 */ /* 0x000fe400078e0011 */
[----:B0-----:R-:W-:Y:S01]  /*108f0*/  IMAD R10, R10, UR4, RZ ;  /* 0x000000040a0a7c24 */ /* 0x001fe2000f8e02ff */
[----:B------:R-:W0:Y:S01]  /*10900*/  LDCU UR4, c[0x0][0x3b0] ;  /* 0x00007600ff0477ac */ /* 0x000e220008000800 */
[----:B-1----:R-:W-:-:S04]  /*10910*/  @P0 IMAD.MOV.U32 R17, RZ, RZ, R20 ;  /* 0x000000ffff110224 */ /* 0x002fc800078e0014 */
[----:B------:R-:W-:Y:S01]  /*10920*/  @!P2 IMAD.MOV R11, RZ, RZ, -R11 ;  /* 0x000000ffff0ba224 */ /* 0x000fe200078e0a0b */
[----:B------:R1:W4:Y:S04]  /*10930*/  @P0 LDG.E.U8 R47, desc[UR14][R16.64] ;  /* 0x0000000e102f0981 */ /* 0x000328000c1e1100 */
[----:B---3--:R-:W-:Y:S04]  /*10940*/  STS.U8 [R84+UR6+0x580], R92 ;  /* 0x0005805c54007988 */ /* 0x008fe80008000006 */
[----:B--2---:R-:W-:Y:S04]  /*10950*/  STS.U8 [R84+UR6+0x980], R93 ;  /* 0x0009805d54007988 */ /* 0x004fe80008000006 */
[----:B----4-:R2:W-:Y:S04]  /*10960*/  STS.U8 [R84+UR6+0xd80], R3 ;  /* 0x000d800354007988 */ /* 0x0105e80008000006 */
[----:B------:R3:W-:Y:S04]  /*10970*/  STS.U8 [R84+UR6+0x1180], R2 ;  /* 0x0011800254007988 */ /* 0x0007e80008000006 */
[----:B--2---:R-:W2:Y:S01]  /*10980*/  LDL.LU R3, [R1+0x3d0] ;  /* 0x0003d00001037983 */ /* 0x004ea20000300800 */
[----:B---3--:R-:W-:-:S04]  /*10990*/  IADD3 R2, P2, PT, R10, R7, RZ ;  /* 0x000000070a027210 */ /* 0x008fc80007f5e0ff */
[----:B-1----:R-:W-:Y:S01]  /*109a0*/  LEA.HI.X.SX32 R17, R10, R6, 0x1, P2 ;  /* 0x000000060a117211 */ /* 0x002fe200010f0eff */
[----:B------:R1:W-:Y:S01]  /*109b0*/  STL [R1+0x538], R2 ;  /* 0x0005380201007387 */ /* 0x0003e20000100800 */
[----:B------:R-:W-:-:S03]  /*109c0*/  @P0 IMAD.MOV.U32 R10, RZ, RZ, R2 ;  /* 0x000000ffff0a0224 */ /* 0x000fc600078e0002 */
[----:B------:R-:W-:Y:S04]  /*109d0*/  STL [R1+0x534], R17 ;  /* 0x0005341101007387 */ /* 0x000fe80000100800 */
[----:B------:R-:W3:Y:S04]  /*109e0*/  LDL.LU R92, [R1+0x410] ;  /* 0x00041000015c7983 */ /* 0x000ee80000300800 */
[----:B------:R-:W4:Y:S04]  /*109f0*/  LDL.LU R93, [R1+0x404] ;  /* 0x00040400015d7983 */ /* 0x000f280000300800 */
[----:B-1----:R-:W4:Y:S04]  /*10a00*/  LDL.LU R2, [R1+0x78] ;  /* 0x0000780001027983 */ /* 0x002f280000300800 */
[----:B------:R1:W-:Y:S04]  /*10a10*/  STS.U8 [R84+UR6+0x1580], R5 ;  /* 0x0015800554007988 */ /* 0x0003e80008000006 */
[----:B-1----:R-:W4:Y:S01]  /*10a20*/  LDL.LU R5, [R1+0x400] ;  /* 0x0004000001057983 */ /* 0x002f220000300800 */
[----:B------:R-:W-:-:S02]  /*10a30*/  ISETP.GT.U32.AND P2, PT, R8, R13, PT ;  /* 0x0000000d0800720c */ /* 0x000fc40003f44070 */
[----:B------:R-:W-:Y:S01]  /*10a40*/  SEL R16, R79, R11, !P5 ;  /* 0x0000000b4f107207 */ /* 0x000fe20006800000 */
[----:B------:R-:W-:Y:S01]  /*10a50*/  @P0 IMAD.MOV.U32 R11, RZ, RZ, R17 ;  /* 0x000000ffff0b0224 */ /* 0x000fe200078e0011 */
[----:B------:R-:W-:-:S03]  /*10a60*/  PRMT R44, RZ, 0x7610, R44 ;  /* 0x00007610ff2c7816 */ /* 0x000fc6000000002c */
[----:B0-----:R-:W-:Y:S01]  /*10a70*/  IMAD R16, R16, UR4, RZ ;  /* 0x0000000410107c24 */ /* 0x001fe2000f8e02ff */
[----:B------:R-:W-:Y:S01]  /*10a80*/  PRMT R43, RZ, 0x7610, R43 ;  /* 0x00007610ff2b7816 */ /* 0x000fe2000000002b */
[----:B------:R-:W0:Y:S01]  /*10a90*/  LDCU UR4, c[0x0][0x3b0] ;  /* 0x00007600ff0477ac */ /* 0x000e220008000800 */
[----:B------:R1:W4:Y:S03]  /*10aa0*/  @P0 LDG.E.U8 R44, desc[UR14][R10.64] ;  /* 0x0000000e0a2c0981 */ /* 0x000326000c1e1100 */
[----:B------:R-:W-:Y:S01]  /*10ab0*/  @!P2 IMAD.IADD R13, R13, 0x1, -R8 ;  /* 0x000000010d0da824 */ /* 0x000fe200078e0a08 */
[----:B-1----:R-:W-:-:S04]  /*10ac0*/  IADD3 R10, P2, PT, R16, R7, RZ ;  /* 0x00000007100a7210 */ /* 0x002fc80007f5e0ff */
[----:B------:R-:W-:Y:S02]  /*10ad0*/  LEA.HI.X.SX32 R11, R16, R6, 0x1, P2 ;  /* 0x00000006100b7211 */ /* 0x000fe400010f0eff */
[----:B------:R-:W-:Y:S01]  /*10ae0*/  ISETP.GT.U32.AND P2, PT, R8, R13, PT ;  /* 0x0000000d0800720c */ /* 0x000fe20003f44070 */
[----:B------:R-:W-:Y:S01]  /*10af0*/  STL [R1+0x570], R10 ;  /* 0x0005700a01007387 */ /* 0x000fe20000100800 */
[----:B------:R-:W-:-:S03]  /*10b00*/  SEL R16, R79, R89, !P5 ;  /* 0x000000594f107207 */ /* 0x000fc60006800000 */
[----:B------:R1:W4:Y:S02]  /*10b10*/  @P0 LDG.E.U8 R43, desc[UR14][R10.64] ;  /* 0x0000000e0a2b0981 */ /* 0x000324000c1e1100 */
[----:B------:R-:W-:-:S06]  /*10b20*/  IMAD R16, R16, UR10, RZ ;  /* 0x0000000a10107c24 */ /* 0x000fcc000f8e02ff */
[----:B------:R-:W-:Y:S01]  /*10b30*/  @!P2 IMAD.IADD R13, R13, 0x1, -R8 ;  /* 0x000000010d0da824 */ /* 0x000fe200078e0a08 */
[----:B------:R1:W-:Y:S01]  /*10b40*/  STL [R1+0x56c], R11 ;  /* 0x00056c0b01007387 */ /* 0x0003e20000100800 */
[----:B------:R-:W-:-:S04]  /*10b50*/  IADD3 R17, P2, PT, R16, R7, RZ ;  /* 0x0000000710117210 */ /* 0x000fc80007f5e0ff */
[----:B------:R-:W-:Y:S02]  /*10b60*/  LEA.HI.X.SX32 R18, R16, R6, 0x1, P2 ;  /* 0x0000000610127211 */ /* 0x000fe400010f0eff */
[----:B-1----:R-:W-:Y:S01]  /*10b70*/  LOP3.LUT R11, R0, 0x64, R21, 0xfe, !PT ;  /* 0x00000064000b7812 */ /* 0x002fe200078efe15 */
[----:B------:R-:W-:Y:S03]  /*10b80*/  STS.U8 [R84+UR6+0x1980], R91 ;  /* 0x0019805b54007988 */ /* 0x000fe60008000006 */
[----:B------:R-:W-:Y:S01]  /*10b90*/  IABS R10, R11 ;  /* 0x0000000b000a7213 */ /* 0x000fe20000000000 */
[----:B------:R1:W-:Y:S04]  /*10ba0*/  STL [R1+0x1a8], R17 ;  /* 0x0001a81101007387 */ /* 0x0003e80000100800 */
[----:B------:R-:W-:Y:S01]  /*10bb0*/  STL [R1+0x1a4], R18 ;  /* 0x0001a41201007387 */ /* 0x000fe20000100800 */
[----:B------:R-:W-:-:S04]  /*10bc0*/  IMAD.HI.U32 R16, R9, R10, RZ ;  /* 0x0000000a09107227 */ /* 0x000fc800078e00ff */
[----:B------:R-:W-:Y:S01]  /*10bd0*/  IMAD.MOV R16, RZ, RZ, -R16 ;  /* 0x000000ffff107224 */ /* 0x000fe200078e0a10 */
[----:B------:R-:W-:Y:S02]  /*10be0*/  ISETP.GE.AND P2, PT, R34, RZ, PT ;  /* 0x000000ff2200720c */ /* 0x000fe40003f46270 */
[----:B------:R-:W-:Y:S01]  /*10bf0*/  PRMT R34, RZ, 0x7610, R34 ;  /* 0x00007610ff227816 */ /* 0x000fe20000000022 */
[----:B------:R-:W-:Y:S02]  /*10c00*/  IMAD R10, R8, R16, R10 ;  /* 0x00000010080a7224 */ /* 0x000fe400078e020a */
[----:B------:R-:W-:Y:S02]  /*10c10*/  @P0 IMAD.MOV.U32 R16, RZ, RZ, R17 ;  /* 0x000000ffff100224 */ /* 0x000fe400078e0011 */
[----:B-1----:R-:W-:-:S05]  /*10c20*/  @P0 IMAD.MOV.U32 R17, RZ, RZ, R18 ;  /* 0x000000ffff110224 */ /* 0x002fca00078e0012 */
[----:B------:R1:W4:Y:S01]  /*10c30*/  @P0 LDG.E.U8 R34, desc[UR14][R16.64] ;  /* 0x0000000e10220981 */ /* 0x000322000c1e1100 */
[----:B------:R-:W-:-:S06]  /*10c40*/  PRMT R49, RZ, 0x7610, R49 ;  /* 0x00007610ff317816 */ /* 0x000fcc0000000031 */
[----:B------:R0:W4:Y:S01]  /*10c50*/  @P0 LDG.E.U8 R49, desc[UR14][R22.64] ;  /* 0x0000000e16310981 */ /* 0x000122000c1e1100 */
[----:B-1----:R-:W-:-:S04]  /*10c60*/  IMAD.MOV.U32 R16, RZ, RZ, R13 ;  /* 0x000000ffff107224 */ /* 0x002fc800078e000d */
[----:B------:R-:W-:Y:S01]  /*10c70*/  @!P3 IMAD.MOV R16, RZ, RZ, -R16 ;  /* 0x000000ffff10b224 */ /* 0x000fe200078e0a10 */
[----:B--2---:R1:W-:Y:S04]  /*10c80*/  STS.U8 [R84+UR6+0x1d80], R3 ;  /* 0x001d800354007988 */ /* 0x0043e80008000006 */
[----:B-1----:R-:W2:Y:S04]  /*10c90*/  LDL.LU R3, [R1+0x50] ;  /* 0x0000500001037983 */ /* 0x002ea80000300800 */
[----:B------:R-:W2:Y:S04]  /*10ca0*/  LDL.LU R89, [R1+0x444] ;  /* 0x0004440001597983 */ /* 0x000ea80000300800 */
[----:B---3--:R1:W-:Y:S04]  /*10cb0*/  STS.U8 [R84+UR6+0x2180], R92 ;  /* 0x0021805c54007988 */ /* 0x0083e80008000006 */
[----:B------:R-:W3:Y:S01]  /*10cc0*/  LDL.LU R91, [R1+0x440] ;  /* 0x00044000015b7983 */ /* 0x000ee20000300800 */
[----:B----4-:R-:W-:-:S03]  /*10cd0*/  SEL R17, R79, R2, !P5 ;  /* 0x000000024f117207 */ /* 0x010fc60006800000 */
[----:B------:R4:W-:Y:S04]  /*10ce0*/  STS.U8 [R84+UR6+0x2580], R93 ;  /* 0x0025805d54007988 */ /* 0x0009e80008000006 */
[----:B-1----:R-:W3:Y:S01]  /*10cf0*/  LDL.LU R92, [R1+0x450] ;  /* 0x00045000015c7983 */ /* 0x002ee20000300800 */
[----:B------:R-:W-:-:S03]  /*10d00*/  IMAD R17, R17, UR10, RZ ;  /* 0x0000000a11117c24 */ /* 0x000fc6000f8e02ff */
[----:B----4-:R-:W4:Y:S04]  /*10d10*/  LDL.LU R93, [R1+0x414] ;  /* 0x00041400015d7983 */ /* 0x010f280000300800 */
[----:B------:R-:W4:Y:S04]  /*10d20*/  LDL.LU R2, [R1+0x418] ;  /* 0x0004180001027983 */ /* 0x000f280000300800 */
[----:B------:R1:W-:Y:S02]  /*10d30*/  STS.U8 [R84+UR6+0x2980], R5 ;  /* 0x0029800554007988 */ /* 0x0003e40008000006 */
[----:B-1----:R-:W-:-:S04]  /*10d40*/  IADD3 R5, P3, PT, R17, R7, RZ ;  /* 0x0000000711057210 */ /* 0x002fc80007f7e0ff */
[----:B------:R-:W-:Y:S01]  /*10d50*/  LEA.HI.X.SX32 R13, R17, R6, 0x1, P3 ;  /* 0x00000006110d7211 */ /* 0x000fe200018f0eff */
[----:B------:R1:W-:Y:S01]  /*10d60*/  STL [R1+0x1e8], R5 ;  /* 0x0001e80501007387 */ /* 0x0003e20000100800 */
[----:B0-----:R-:W-:-:S03]  /*10d70*/  @P0 IMAD.MOV.U32 R22, RZ, RZ, R5 ;  /* 0x000000ffff160224 */ /* 0x001fc600078e0005 */
[----:B------:R2:W-:Y:S04]  /*10d80*/  STL [R1+0x1e4], R13 ;  /* 0x0001e40d01007387 */ /* 0x0005e80000100800 */
[----:B-1----:R-:W4:Y:S01]  /*10d90*/  LDL.LU R5, [R1+0x44c] ;  /* 0x00044c0001057983 */ /* 0x002f220000300800 */
[----:B------:R-:W-:Y:S01]  /*10da0*/  ISETP.GT.U32.AND P3, PT, R8, R14, PT ;  /* 0x0000000e0800720c */ /* 0x000fe20003f64070 */
[----:B------:R-:W-:-:S12]  /*10db0*/  @P0 IMAD.MOV.U32 R23, RZ, RZ, R13 ;  /* 0x000000ffff170224 */ /* 0x000fd800078e000d */
[----:B------:R-:W-:-:S05]  /*10dc0*/  @!P3 IMAD.IADD R14, R14, 0x1, -R8 ;  /* 0x000000010e0eb824 */ /* 0x000fca00078e0a08 */
[----:B------:R-:W-:-:S13]  /*10dd0*/  ISETP.GT.U32.AND P3, PT, R8, R14, PT ;  /* 0x0000000e0800720c */ /* 0x000fda0003f64070 */
[----:B------:R-:W-:Y:S01]  /*10de0*/  @!P3 IMAD.IADD R14, R14, 0x1, -R8 ;  /* 0x000000010e0eb824 */ /* 0x000fe200078e0a08 */
[----:B------:R-:W-:Y:S02]  /*10df0*/  LOP3.LUT R77, R4, 0x40, RZ, 0x3c, !PT ;  /* 0x00000040044d7812 */ /* 0x000fe400078e3cff */
[----:B--2---:R-:W-:-:S05]  /*10e00*/  SEL R13, R79, R3, !P5 ;  /* 0x000000034f0d7207 */ /* 0x004fca0006800000 */
[----:B------:R-:W-:Y:S01]  /*10e10*/  IMAD R13, R13, UR4, RZ ;  /* 0x000000040d0d7c24 */ /* 0x000fe2000f8e02ff */
[----:B------:R-:W-:Y:S01]  /*10e20*/  STS.U8 [R84+UR6+0x2d80], R89 ;  /* 0x002d805954007988 */ /* 0x000fe20008000006 */
[----:B------:R-:W0:Y:S03]  /*10e30*/  LDCU UR4, c[0x0][0x3b0] ;  /* 0x00007600ff0477ac */ /* 0x000e260008000800 */
[----:B------:R-:W-:-:S04]  /*10e40*/  IADD3 R3, P3, PT, R13, R7, RZ ;  /* 0x000000070d037210 */ /* 0x000fc80007f7e0ff */
[----:B------:R-:W-:Y:S01]  /*10e50*/  LEA.HI.X.SX32 R18, R13, R6, 0x1, P3 ;  /* 0x000000060d127211 */ /* 0x000fe200018f0eff */
[----:B------:R-:W-:Y:S04]  /*10e60*/  STL [R1+0x240], R3 ;  /* 0x0002400301007387 */ /* 0x000fe80000100800 */
[----:B---3--:R-:W-:Y:S04]  /*10e70*/  STS.U8 [R84+UR6+0x3180], R91 ;  /* 0x0031805b54007988 */ /* 0x008fe80008000006 */
[----:B------:R-:W-:Y:S04]  /*10e80*/  STL [R1+0x224], R18 ;  /* 0x0002241201007387 */ /* 0x000fe80000100800 */
[----:B------:R1:W-:Y:S04]  /*10e90*/  STS.U8 [R84+UR6+0x3580], R92 ;  /* 0x0035805c54007988 */ /* 0x0003e80008000006 */
[----:B----4-:R2:W-:Y:S04]  /*10ea0*/  STS.U8 [R84+UR6+0x3980], R93 ;  /* 0x0039805d54007988 */ /* 0x0105e80008000006 */
[----:B-1----:R-:W3:Y:S04]  /*10eb0*/  LDL.LU R92, [R1+0x480] ;  /* 0x00048000015c7983 */ /* 0x002ee80000300800 */
[----:B--2---:R-:W2:Y:S04]  /*10ec0*/  LDL.LU R93, [R1+0x448] ;  /* 0x00044800015d7983 */ /* 0x004ea80000300800 */
[----:B------:R-:W4:Y:S04]  /*10ed0*/  LDL.LU R4, [R1+0x488] ;  /* 0x0004880001047983 */ /* 0x000f280000300800 */
[----:B------:R-:W-:Y:S04]  /*10ee0*/  STS.U8 [R84+UR6+0x3d80], R2 ;  /* 0x003d800254007988 */ /* 0x000fe80008000006 */
[----:B------:R1:W-:Y:S04]  /*10ef0*/  STS.U8 [R77+UR6+0x200], R5 ;  /* 0x000200054d007988 */ /* 0x0003e80008000006 */
[----:B-1----:R-:W4:Y:S01]  /*10f00*/  LDL.LU R5, [R1+0x47c] ;  /* 0x00047c0001057983 */ /* 0x002f220000300800 */
[----:B------:R-:W-:-:S02]  /*10f10*/  LOP3.LUT R13, R0, 0x65, R21, 0xfe, !PT ;  /* 0x00000065000d7812 */ /* 0x000fc400078efe15 */
[----:B------:R-:W-:Y:S01]  /*10f20*/  ISETP.GE.AND P3, PT, R11, RZ, PT ;  /* 0x000000ff0b00720c */ /* 0x000fe20003f66270 */
[----:B------:R-:W4:Y:S01]  /*10f30*/  LDL.LU R2, [R1+0x458] ;  /* 0x0004580001027983 */ /* 0x000f220000300800 */
[----:B------:R-:W-:-:S05]  /*10f40*/  IABS R11, R13 ;  /* 0x0000000d000b7213 */ /* 0x000fca0000000000 */
[----:B------:R-:W-:Y:S01]  /*10f50*/  IMAD.HI.U32 R17, R9, R11, RZ ;  /* 0x0000000b09117227 */ /* 0x000fe200078e00ff */
[----:B------:R-:W-:-:S03]  /*10f60*/  PRMT R51, RZ, 0x7610, R51 ;  /* 0x00007610ff337816 */ /* 0x000fc60000000033 */
[----:B------:R-:W-:-:S03]  /*10f70*/  IMAD.MOV R17, RZ, RZ, -R17 ;  /* 0x000000ffff117224 */ /* 0x000fc600078e0a11 */
[----:B------:R1:W4:Y:S01]  /*10f80*/  @P0 LDG.E.U8 R51, desc[UR14][R24.64] ;  /* 0x0000000e18330981 */ /* 0x000322000c1e1100 */
[----:B------:R-:W-:Y:S01]  /*10f90*/  IMAD R11, R8, R17, R11 ;  /* 0x00000011080b7224 */ /* 0x000fe200078e020b */
[----:B------:R-:W-:Y:S01]  /*10fa0*/  SEL R17, R79, R90, !P5 ;  /* 0x0000005a4f117207 */ /* 0x000fe20006800000 */
[----:B------:R-:W-:-:S04]  /*10fb0*/  @!P4 IMAD.MOV R14, RZ, RZ, -R14 ;  /* 0x000000ffff0ec224 */ /* 0x000fc800078e0a0e */
[----:B0-----:R-:W-:Y:S01]  /*10fc0*/  IMAD R17, R17, UR4, RZ ;  /* 0x0000000411117c24 */ /* 0x001fe2000f8e02ff */
[----:B------:R-:W0:Y:S01]  /*10fd0*/  LDCU UR4, c[0x0][0x3b0] ;  /* 0x00007600ff0477ac */ /* 0x000e220008000800 */
[----:B-1----:R-:W-:-:S06]  /*10fe0*/  PRMT R25, RZ, 0x7610, R25 ;  /* 0x00007610ff197816 */ /* 0x002fcc0000000019 */
[----:B------:R1:W4:Y:S02]  /*10ff0*/  @P0 LDG.E.U8 R25, desc[UR14][R22.64] ;  /* 0x0000000e16190981 */ /* 0x000324000c1e1100 */
[----:B-1----:R-:W-:Y:S01]  /*11000*/  @P0 IMAD.MOV.U32 R22, RZ, RZ, R3 ;  /* 0x000000ffff160224 */ /* 0x002fe200078e0003 */
[----:B------:R-:W-:Y:S01]  /*11010*/  IADD3 R3, P4, PT, R17, R7, RZ ;  /* 0x0000000711037210 */ /* 0x000fe20007f9e0ff */
[----:B------:R-:W-:-:S03]  /*11020*/  @P0 IMAD.MOV.U32 R23, RZ, RZ, R18 ;  /* 0x000000ffff170224 */ /* 0x000fc600078e0012 */
[----:B------:R-:W-:Y:S02]  /*11030*/  LEA.HI.X.SX32 R18, R17, R6, 0x1, P4 ;  /* 0x0000000611127211 */ /* 0x000fe400020f0eff */
[----:B------:R-:W-:Y:S02]  /*11040*/  ISETP.GT.U32.AND P4, PT, R8, R12, PT ;  /* 0x0000000c0800720c */ /* 0x000fe40003f84070 */
[----:B------:R-:W-:-:S11]  /*11050*/  SEL R17, R79, R88, !P5 ;  /* 0x000000584f117207 */ /* 0x000fd60006800000 */
[----:B------:R-:W-:-:S05]  /*11060*/  @!P4 IMAD.IADD R12, R12, 0x1, -R8 ;  /* 0x000000010c0cc824 */ /* 0x000fca00078e0a08 */
[----:B------:R-:W-:Y:S01]  /*11070*/  ISETP.GT.U32.AND P4, PT, R8, R12, PT ;  /* 0x0000000c0800720c */ /* 0x000fe20003f84070 */
[----:B0-----:R-:W-:Y:S01]  /*11080*/  IMAD R17, R17, UR4, RZ ;  /* 0x0000000411117c24 */ /* 0x001fe2000f8e02ff */
[----:B------:R0:W-:Y:S01]  /*11090*/  STL [R1+0x280], R3 ;  /* 0x0002800301007387 */ /* 0x0001e20000100800 */
[----:B------:R-:W-:-:S03]  /*110a0*/  @P0 IMAD.MOV.U32 R70, RZ, RZ, R3 ;  /* 0x000000ffff460224 */ /* 0x000fc600078e0003 */
[----:B---3--:R-:W-:Y:S07]  /*110b0*/  STS.U8 [R77+UR6+0x600], R92 ;  /* 0x0006005c4d007988 */ /* 0x008fee0008000006 */
[----:B------:R-:W-:Y:S01]  /*110c0*/  @!P4 IMAD.IADD R12, R12, 0x1, -R8 ;  /* 0x000000010c0cc824 */ /* 0x000fe200078e0a08 */
[C---:B0-----:R-:W-:Y:S01]  /*110d0*/  IADD3 R3, P4, PT, R17.reuse, R7, RZ ;  /* 0x0000000711037210 */ /* 0x041fe20007f9e0ff */
[----:B------:R-:W-:Y:S01]  /*110e0*/  @P0 IMAD.MOV.U32 R71, RZ, RZ, R18 ;  /* 0x000000ffff470224 */ /* 0x000fe200078e0012 */
[----:B------:R-:W-:Y:S01]  /*110f0*/  PRMT R24, RZ, 0x7610, R24 ;  /* 0x00007610ff187816 */ /* 0x000fe20000000018 */
[----:B------:R-:W0:Y:S01]  /*11100*/  LDCU UR4, c[0x0][0x3b0] ;  /* 0x00007600ff0477ac */ /* 0x000e220008000800 */
[----:B------:R-:W-:Y:S01]  /*11110*/  LEA.HI.X.SX32 R20, R17, R6, 0x1, P4 ;  /* 0x0000000611147211 */ /* 0x000fe200020f0eff */
[----:B------:R-:W-:Y:S04]  /*11120*/  STL [R1+0x27c], R18 ;  /* 0x00027c1201007387 */ /* 0x000fe80000100800 */
[----:B------:R-:W-:Y:S04]  /*11130*/  STL [R1+0x2c0], R3 ;  /* 0x0002c00301007387 */ /* 0x000fe80000100800 */
[----:B--2---:R-:W-:Y:S04]  /*11140*/  STS.U8 [R77+UR6+0xa00], R93 ;  /* 0x000a005d4d007988 */ /* 0x004fe80008000006 */
[----:B------:R-:W-:Y:S04]  /*11150*/  STL [R1+0x2bc], R20 ;  /* 0x0002bc1401007387 */ /* 0x000fe80000100800 */
[----:B----4-:R1:W-:Y:S04]  /*11160*/  STS.U8 [R77+UR6+0xe00], R4 ;  /* 0x000e00044d007988 */ /* 0x0103e80008000006 */
[----:B------:R2:W3:Y:S04]  /*11170*/  @P0 LDG.E.U8 R24, desc[UR14][R22.64] ;  /* 0x0000000e16180981 */ /* 0x0004e8000c1e1100 */
[----:B-1----:R-:W4:Y:S04]  /*11180*/  LDL.LU R4, [R1+0x498] ;  /* 0x0004980001047983 */ /* 0x002f280000300800 */
[----:B------:R1:W-:Y:S04]  /*11190*/  STS.U8 [R77+UR6+0x1200], R5 ;  /* 0x001200054d007988 */ /* 0x0003e80008000006 */
[----:B-1----:R-:W3:Y:S01]  /*111a0*/  LDL.LU R5, [R1+0x494] ;  /* 0x0004940001057983 */ /* 0x002ee20000300800 */
[----:B------:R-:W-:-:S02]  /*111b0*/  LOP3.LUT R18, R0, 0x66, R21, 0xfe, !PT ;  /* 0x0000006600127812 */ /* 0x000fc400078efe15 */
[----:B------:R-:W-:Y:S02]  /*111c0*/  ISETP.GE.AND P4, PT, R13, RZ, PT ;  /* 0x000000ff0d00720c */ /* 0x000fe40003f86270 */
[----:B------:R-:W-:Y:S02]  /*111d0*/  IABS R13, R18 ;  /* 0x00000012000d7213 */ /* 0x000fe40000000000 */
[----:B--2---:R-:W-:-:S03]  /*111e0*/  PRMT R23, RZ, 0x7610, R23 ;  /* 0x00007610ff177816 */ /* 0x004fc60000000017 */
[----:B------:R-:W-:-:S03]  /*111f0*/  IMAD.HI.U32 R17, R9, R13, RZ ;  /* 0x0000000d09117227 */ /* 0x000fc600078e00ff */
[----:B------:R1:W2:Y:S01]  /*11200*/  @P0 LDG.E.U8 R23, desc[UR14][R70.64] ;  /* 0x0000000e46170981 */ /* 0x0002a2000c1e1100 */
[----:B------:R-:W-:-:S04]  /*11210*/  IMAD.MOV R17, RZ, RZ, -R17 ;  /* 0x000000ffff117224 */ /* 0x000fc800078e0a11 */
[----:B------:R-:W-:Y:S02]  /*11220*/  IMAD R13, R8, R17, R13 ;  /* 0x00000011080d7224 */ /* 0x000fe400078e020d */
[----:B-1----:R-:W-:Y:S01]  /*11230*/  @P0 IMAD.MOV.U32 R71, RZ, RZ, R20 ;  /* 0x000000ffff470224 */ /* 0x002fe200078e0014 */
[----:B------:R-:W-:Y:S01]  /*11240*/  SEL R20, R79, R80, !P5 ;  /* 0x000000504f147207 */ /* 0x000fe20006800000 */
[----:B------:R-:W-:-:S04]  /*11250*/  IMAD.MOV.U32 R17, RZ, RZ, R12 ;  /* 0x000000ffff117224 */ /* 0x000fc800078e000c */
[----:B0-----:R-:W-:Y:S01]  /*11260*/  IMAD R20, R20, UR4, RZ ;  /* 0x0000000414147c24 */ /* 0x001fe2000f8e02ff */
[----:B------:R0:W-:Y:S01]  /*11270*/  STS.U8 [R77+UR6+0x1600], R2 ;  /* 0x001600024d007988 */ /* 0x0001e20008000006 */
[----:B------:R-:W-:Y:S01]  /*11280*/  @!P6 IMAD.MOV R17, RZ, RZ, -R17 ;  /* 0x000000ffff11e224 */ /* 0x000fe200078e0a11 */
[----:B------:R-:W1:Y:S01]  /*11290*/  LDCU UR4, c[0x0][0x3b0] ;  /* 0x00007600ff0477ac */ /* 0x000e620008000800 */
[----:B------:R-:W-:Y:S01]  /*112a0*/  @P0 IMAD.MOV.U32 R70, RZ, RZ, R3 ;  /* 0x000000ffff460224 */ /* 0x000fe200078e0003 */
[----:B0-----:R-:W-:-:S04]  /*112b0*/  IADD3 R2, P6, PT, R20, R7, RZ ;  /* 0x0000000714027210 */ /* 0x001fc80007fde0ff */
[----:B------:R-:W-:Y:S02]  /*112c0*/  LEA.HI.X.SX32 R3, R20, R6, 0x1, P6 ;  /* 0x0000000614037211 */ /* 0x000fe400030f0eff */
[----:B------:R-:W-:Y:S02]  /*112d0*/  ISETP.GT.U32.AND P6, PT, R8, R15, PT ;  /* 0x0000000f0800720c */ /* 0x000fe40003fc4070 */
[----:B------:R-:W-:-:S11]  /*112e0*/  SEL R29, R79, R29, !P5 ;  /* 0x0000001d4f1d7207 */ /* 0x000fd60006800000 */
[----:B------:R-:W-:-:S05]  /*112f0*/  @!P6 IMAD.IADD R15, R15, 0x1, -R8 ;  /* 0x000000010f0fe824 */ /* 0x000fca00078e0a08 */
[----:B------:R-:W-:Y:S01]  /*11300*/  ISETP.GT.U32.AND P6, PT, R8, R15, PT ;  /* 0x0000000f0800720c */ /* 0x000fe20003fc4070 */
[----:B-1----:R-:W-:Y:S01]  /*11310*/  IMAD R29, R29, UR4, RZ ;  /* 0x000000041d1d7c24 */ /* 0x002fe2000f8e02ff */
[----:B------:R0:W-:Y:S01]  /*11320*/  STL [R1+0x300], R2 ;  /* 0x0003000201007387 */ /* 0x0001e20000100800 */
[----:B------:R-:W-:Y:S01]  /*11330*/  PRMT R22, RZ, 0x7610, R22 ;  /* 0x00007610ff167816 */ /* 0x000fe20000000016 */
[----:B------:R-:W1:Y:S02]  /*11340*/  LDCU UR4, c[0x0][0x3b0] ;  /* 0x00007600ff0477ac */ /* 0x000e640008000800 */
[----:B------:R-:W-:Y:S04]  /*11350*/  STL [R1+0x2fc], R3 ;  /* 0x0002fc0301007387 */ /* 0x000fe80000100800 */
[----:B------:R-:W2:Y:S03]  /*11360*/  LDL.LU R48, [R1+0x4bc] ;  /* 0x0004bc0001307983 */ /* 0x000ea60000300800 */
[----:B------:R-:W-:Y:S01]  /*11370*/  @!P6 IMAD.IADD R15, R15, 0x1, -R8 ;  /* 0x000000010f0fe824 */ /* 0x000fe200078e0a08 */
[C---:B------:R-:W-:Y:S01]  /*11380*/  IADD3 R35, P6, PT, R29.reuse, R7, RZ ;  /* 0x000000071d237210 */ /* 0x040fe20007fde0ff */
[----:B------:R-:W2:Y:S03]  /*11390*/  LDL.LU R45, [R1+0x490] ;  /* 0x00049000012d7983 */ /* 0x000ea60000300800 */
[----:B------:R-:W-:Y:S01]  /*113a0*/  LEA.HI.X.SX32 R36, R29, R6, 0x1, P6 ;  /* 0x000000061d247211 */ /* 0x000fe200030f0eff */
[----:B------:R-:W2:Y:S04]  /*113b0*/  LDL.LU R69, [R1+0x48c] ;  /* 0x00048c0001457983 */ /* 0x000ea80000300800 */
[----:B------:R-:W2:Y:S04]  /*113c0*/  LDL.LU R72, [R1+0x484] ;  /* 0x0004840001487983 */ /* 0x000ea80000300800 */
[----:B------:R-:W2:Y:S04]  /*113d0*/  LDL.LU R74, [R1+0x454] ;  /* 0x00045400014a7983 */ /* 0x000ea80000300800 */
[----:B------:R-:W-:Y:S04]  /*113e0*/  STL [R1+0x340], R35 ;  /* 0x0003402301007387 */ /* 0x000fe80000100800 */
[----:B------:R0:W2:Y:S04]  /*113f0*/  @P0 LDG.E.U8 R22, desc[UR14][R70.64] ;  /* 0x0000000e46160981 */ /* 0x0000a8000c1e1100 */
[----:B------:R-:W-:Y:S04]  /*11400*/  STL [R1+0x33c], R36 ;  /* 0x00033c2401007387 */ /* 0x000fe80000100800 */
[----:B------:R-:W2:Y:S01]  /*11410*/  LDL.LU R78, [R1+0x43c] ;  /* 0x00043c00014e7983 */ /* 0x000ea20000300800 */
[----:B0-----:R-:W-:-:S03]  /*11420*/  @P0 IMAD.MOV.U32 R70, RZ, RZ, R2 ;  /* 0x000000ffff460224 */ /* 0x001fc600078e0002 */
[----:B------:R-:W2:Y:S01]  /*11430*/  LDL.LU R2, [R1+0x40c] ;  /* 0x00040c0001027983 */ /* 0x000ea20000300800 */
[----:B------:R-:W-:-:S03]  /*11440*/  @P0 IMAD.MOV.U32 R71, RZ, RZ, R3 ;  /* 0x000000ffff470224 */ /* 0x000fc600078e0003 */
[----:B----4-:R0:W-:Y:S04]  /*11450*/  STS.U8 [R77+UR6+0x1a00], R4 ;  /* 0x001a00044d007988 */ /* 0x0101e80008000006 */
[----:B0-----:R-:W4:Y:S04]  /*11460*/  LDL.LU R4, [R1+0x3d8] ;  /* 0x0003d80001047983 */ /* 0x001f280000300800 */
[----:B------:R-:W4:Y:S04]  /*11470*/  LDL.LU R81, [R1+0x3fc] ;  /* 0x0003fc0001517983 */ /* 0x000f280000300800 */
        /* <DEDUP_REMOVED lines=9> */
[----:B---3--:R0:W-:Y:S04]  /*11510*/  STS.U8 [R77+UR6+0x1e00], R5 ;  /* 0x001e00054d007988 */ /* 0x0081e80008000006 */
[----:B------:R-:W3:Y:S04]  /*11520*/  LDL.LU R3, [R1+0x298] ;  /* 0x0002980001037983 */ /* 0x000ee80000300800 */
[----:B0-----:R-:W3:Y:S01]  /*11530*/  LDL.LU R5, [R1+0x294] ;  /* 0x0002940001057983 */ /* 0x001ee20000300800 */
[----:B------:R-:W0:Y:S01]  /*11540*/  S2R R80, SR_TID.X ;  /* 0x0000000000507919 */ /* 0x000e220000002100 */
[----:B------:R-:W-:-:S06]  /*11550*/  PRMT R20, RZ, 0x7610, R20 ;  /* 0x00007610ff147816 */ /* 0x000fcc0000000014 */
[----:B------:R0:W3:Y:S04]  /*11560*/  @P0 LDG.E.U8 R20, desc[UR14][R70.64] ;  /* 0x0000000e46140981 */ /* 0x0000e8000c1e1100 */
[----:B--2---:R-:W-:Y:S04]  /*11570*/  STS.U8 [R77+UR6+0x2200], R48 ;  /* 0x002200304d007988 */ /* 0x004fe80008000006 */
[----:B------:R-:W-:Y:S04]  /*11580*/  STS.U8 [R77+UR6+0x2600], R45 ;  /* 0x0026002d4d007988 */ /* 0x000fe80008000006 */
[----:B------:R-:W-:Y:S01]  /*11590*/  STS.U8 [R77+UR6+0x2a00], R69 ;  /* 0x002a00454d007988 */ /* 0x000fe20008000006 */
[----:B0-----:R-:W-:-:S03]  /*115a0*/  LOP3.LUT R80, R80, 0x7f, RZ, 0xc0, !PT ;  /* 0x0000007f50507812 */ /* 0x001fc600078ec0ff */
[----:B------:R-:W-:Y:S04]  /*115b0*/  STS.U8 [R77+UR6+0x2e00], R72 ;  /* 0x002e00484d007988 */ /* 0x000fe80008000006 */
[----:B------:R-:W-:Y:S01]  /*115c0*/  STS.U8 [R77+UR6+0x3200], R74 ;  /* 0x0032004a4d007988 */ /* 0x000fe20008000006 */
[C---:B------:R-:W-:Y:S01]  /*115d0*/  LOP3.LUT R76, R80.reuse, 0x50, RZ, 0x3c, !PT ;  /* 0x00000050504c7812 */ /* 0x040fe200078e3cff */
[----:B------:R-:W-:Y:S02]  /*115e0*/  @P0 IMAD.MOV.U32 R71, RZ, RZ, R36 ;  /* 0x000000ffff470224 */ /* 0x000fe400078e0024 */
[----:B------:R-:W-:Y:S04]  /*115f0*/  STS.U8 [R77+UR6+0x3600], R78 ;  /* 0x0036004e4d007988 */ /* 0x000fe80008000006 */
[----:B------:R0:W-:Y:S04]  /*11600*/  STS.U8 [R77+UR6+0x3a00], R2 ;  /* 0x003a00024d007988 */ /* 0x0001e80008000006 */
[----:B0-----:R-:W2:Y:S04]  /*11610*/  LDL.LU R2, [R1+0x290] ;  /* 0x0002900001027983 */ /* 0x001ea80000300800 */
[----:B----4-:R0:W-:Y:S04]  /*11620*/  STS.U8 [R77+UR6+0x3e00], R4 ;  /* 0x003e00044d007988 */ /* 0x0101e80008000006 */
[----:B------:R4:W-:Y:S04]  /*11630*/  STS.U8 [R76+UR6+0x280], R81 ;  /* 0x000280514c007988 */ /* 0x0009e80008000006 */
[----:B0-----:R-:W2:Y:S04]  /*11640*/  LDL.LU R4, [R1+0x288] ;  /* 0x0002880001047983 */ /* 0x001ea80000300800 */
[----:B------:R-:W2:Y:S04]  /*11650*/  LDL.LU R38, [R1+0x284] ;  /* 0x0002840001267983 */ /* 0x000ea80000300800 */
[----:B------:R-:W2:Y:S04]  /*11660*/  LDL.LU R36, [R1+0x254] ;  /* 0x0002540001247983 */ /* 0x000ea80000300800 */
[----:B------:R-:W2:Y:S04]  /*11670*/  LDL.LU R37, [R1+0x258] ;  /* 0x0002580001257983 */ /* 0x000ea80000300800 */
[----:B------:R-:W2:Y:S04]  /*11680*/  LDL.LU R39, [R1+0x250] ;  /* 0x0002500001277983 */ /* 0x000ea80000300800 */
[----:B------:R-:W2:Y:S04]  /*11690*/  LDL.LU R40, [R1+0x24c] ;  /* 0x00024c0001287983 */ /* 0x000ea80000300800 */
[----:B------:R0:W-:Y:S04]  /*116a0*/  STS.U8 [R76+UR6+0x680], R82 ;  /* 0x000680524c007988 */ /* 0x0001e80008000006 */
[----:B------:R-:W2:Y:S04]  /*116b0*/  LDL.LU R41, [R1+0x248] ;  /* 0x0002480001297983 */ /* 0x000ea80000300800 */
[----:B------:R-:W-:Y:S04]  /*116c0*/  STS.U8 [R76+UR6+0xa80], R83 ;  /* 0x000a80534c007988 */ /* 0x000fe80008000006 */
        /* <DEDUP_REMOVED lines=15> */
[----:B---3--:R-:W-:Y:S04]  /*117c0*/  STS.U8 [R76+UR6+0x2a80], R3 ;  /* 0x002a80034c007988 */ /* 0x008fe80008000006 */
[----:B----4-:R-:W3:Y:S04]  /*117d0*/  LDL.LU R81, [R1+0x1fc] ;  /* 0x0001fc0001517983 */ /* 0x010ee80000300800 */
[----:B------:R4:W-:Y:S04]  /*117e0*/  STS.U8 [R76+UR6+0x2e80], R5 ;  /* 0x002e80054c007988 */ /* 0x0009e80008000006 */
[----:B0-----:R-:W3:Y:S04]  /*117f0*/  LDL.LU R82, [R1+0x1f8] ;  /* 0x0001f80001527983 */ /* 0x001ee80000300800 */
[----:B----4-:R-:W4:Y:S04]  /*11800*/  LDL.LU R5, [R1+0x1f4] ;  /* 0x0001f40001057983 */ /* 0x010f280000300800 */
[----:B------:R-:W3:Y:S04]  /*11810*/  LDL.LU R83, [R1+0x1f0] ;  /* 0x0001f00001537983 */ /* 0x000ee80000300800 */
[----:B------:R-:W3:Y:S01]  /*11820*/  LDL.LU R85, [R1+0x1ec] ;  /* 0x0001ec0001557983 */ /* 0x000ee20000300800 */
[----:B------:R-:W-:-:S03]  /*11830*/  LOP3.LUT R90, R80, 0x60, RZ, 0x3c, !PT ;  /* 0x00000060505a7812 */ /* 0x000fc600078e3cff */
[----:B------:R-:W3:Y:S04]  /*11840*/  LDL.LU R86, [R1+0x1c0] ;  /* 0x0001c00001567983 */ /* 0x000ee80000300800 */
[----:B------:R-:W3:Y:S04]  /*11850*/  LDL.LU R87, [R1+0x1bc] ;  /* 0x0001bc0001577983 */ /* 0x000ee80000300800 */
[----:B------:R-:W3:Y:S04]  /*11860*/  LDL.LU R89, [R1+0x1b8] ;  /* 0x0001b80001597983 */ /* 0x000ee80000300800 */
[----:B------:R-:W3:Y:S04]  /*11870*/  LDL.LU R91, [R1+0x1b4] ;  /* 0x0001b400015b7983 */ /* 0x000ee80000300800 */
[----:B--2---:R0:W-:Y:S04]  /*11880*/  STS.U8 [R76+UR6+0x3280], R2 ;  /* 0x003280024c007988 */ /* 0x0041e80008000006 */
[----:B------:R-:W2:Y:S04]  /*11890*/  LDL.LU R92, [R1+0x1b0] ;  /* 0x0001b000015c7983 */ /* 0x000ea80000300800 */
[----:B------:R-:W2:Y:S04]  /*118a0*/  LDL.LU R93, [R1+0x1ac] ;  /* 0x0001ac00015d7983 */ /* 0x000ea80000300800 */
[----:B------:R-:W2:Y:S04]  /*118b0*/  LDL.LU R3, [R1+0xd8] ;  /* 0x0000d80001037983 */ /* 0x000ea80000300800 */
[----:B0-----:R-:W2:Y:S04]  /*118c0*/  LDL.LU R2, [R1+0xd4] ;  /* 0x0000d40001027983 */ /* 0x001ea80000300800 */
[----:B------:R0:W-:Y:S04]  /*118d0*/  STS.U8 [R76+UR6+0x3680], R4 ;  /* 0x003680044c007988 */ /* 0x0001e80008000006 */
[----:B------:R-:W-:Y:S04]  /*118e0*/  STS.U8 [R76+UR6+0x3a80], R38 ;  /* 0x003a80264c007988 */ /* 0x000fe80008000006 */
[----:B------:R-:W-:Y:S04]  /*118f0*/  STS.U8 [R76+UR6+0x3e80], R36 ;  /* 0x003e80244c007988 */ /* 0x000fe80008000006 */
[----:B0-----:R-:W2:Y:S04]  /*11900*/  LDL.LU R4, [R1+0xd0] ;  /* 0x0000d00001047983 */ /* 0x001ea80000300800 */
[----:B----4-:R0:W-:Y:S04]  /*11910*/  STS.U8 [R90+UR6+0x3b00], R5 ;  /* 0x003b00055a007988 */ /* 0x0101e80008000006 */
[----:B0-----:R-:W4:Y:S01]  /*11920*/  LDL.LU R5, [R1+0xcc] ;  /* 0x0000cc0001057983 */ /* 0x001f220000300800 */
[----:B------:R-:W-:-:S03]  /*11930*/  @P0 IMAD.MOV.U32 R70, RZ, RZ, R35 ;  /* 0x000000ffff460224 */ /* 0x000fc600078e0023 */
[----:B------:R-:W4:Y:S04]  /*11940*/  LDL.LU R35, [R1+0xc8] ;  /* 0x0000c80001237983 */ /* 0x000f280000300800 */
[----:B------:R-:W4:Y:S04]  /*11950*/  LDL.LU R38, [R1+0xc4] ;  /* 0x0000c40001267983 */ /* 0x000f280000300800 */
[----:B------:R0:W-:Y:S04]  /*11960*/  STS.U8 [R90+UR6+0x300], R37 ;  /* 0x000300255a007988 */ /* 0x0001e80008000006 */
[----:B------:R-:W4:Y:S04]  /*11970*/  LDL.LU R36, [R1+0xc0] ;  /* 0x0000c00001247983 */ /* 0x000f280000300800 */
[----:B------:R1:W-:Y:S04]  /*11980*/  STS.U8 [R90+UR6+0x700], R39 ;  /* 0x000700275a007988 */ /* 0x0003e80008000006 */
[----:B0-----:R-:W4:Y:S04]  /*11990*/  LDL.LU R37, [R1+0xbc] ;  /* 0x0000bc0001257983 */ /* 0x001f280000300800 */
[----:B------:R0:W-:Y:S04]  /*119a0*/  STS.U8 [R90+UR6+0xb00], R40 ;  /* 0x000b00285a007988 */ /* 0x0001e80008000006 */
[----:B-1----:R-:W4:Y:S04]  /*119b0*/  LDL.LU R39, [R1+0xb8] ;  /* 0x0000b80001277983 */ /* 0x002f280000300800 */
        /* <DEDUP_REMOVED lines=13> */
[----:B0-----:R-:W4:Y:S01]  /*11a90*/  LDL.LU R69, [R1+0x5c] ;  /* 0x00005c0001457983 */ /* 0x001f220000300800 */
[----:B------:R-:W-:-:S03]  /*11aa0*/  LOP3.LUT R88, R80, 0x70, RZ, 0x3c, !PT ;  /* 0x0000007050587812 */ /* 0x000fc600078e3cff */
[----:B------:R0:W-:Y:S04]  /*11ab0*/  STS.U8 [R90+UR6+0x2b00], R74 ;  /* 0x002b004a5a007988 */ /* 0x0001e80008000006 */
[----:B-1----:R-:W4:Y:S01]  /*11ac0*/  LDL.LU R72, [R1+0x58] ;  /* 0x0000580001487983 */ /* 0x002f220000300800 */
[----:B------:R-:W-:-:S03]  /*11ad0*/  LOP3.LUT R29, R0, 0x67, R21, 0xfe, !PT ;  /* 0x00000067001d7812 */ /* 0x000fc600078efe15 */
[----:B------:R1:W-:Y:S04]  /*11ae0*/  STS.U8 [R90+UR6+0x2f00], R78 ;  /* 0x002f004e5a007988 */ /* 0x0003e80008000006 */
[----:B0-----:R-:W4:Y:S04]  /*11af0*/  LDL.LU R74, [R1+0x54] ;  /* 0x00005400014a7983 */ /* 0x001f280000300800 */
[----:B---3--:R0:W-:Y:S04]  /*11b00*/  STS.U8 [R90+UR6+0x3300], R81 ;  /* 0x003300515a007988 */ /* 0x0081e80008000006 */
[----:B-1----:R-:W3:Y:S04]  /*11b10*/  LDL.LU R78, [R1+0x4c] ;  /* 0x00004c00014e7983 */ /* 0x002ee80000300800 */
[----:B------:R1:W-:Y:S04]  /*11b20*/  STS.U8 [R90+UR6+0x3700], R82 ;  /* 0x003700525a007988 */ /* 0x0003e80008000006 */
[----:B0-----:R-:W3:Y:S04]  /*11b30*/  LDL.LU R81, [R1+0x48] ;  /* 0x0000480001517983 */ /* 0x001ee80000300800 */
[----:B-1----:R-:W3:Y:S04]  /*11b40*/  LDL.LU R82, [R1+0x44] ;  /* 0x0000440001527983 */ /* 0x002ee80000300800 */
[----:B------:R-:W3:Y:S04]  /*11b50*/  LDL.LU R21, [R1+0x40] ;  /* 0x0000400001157983 */ /* 0x000ee80000300800 */
[----:B------:R0:W-:Y:S04]  /*11b60*/  STS.U8 [R90+UR6+0x3f00], R83 ;  /* 0x003f00535a007988 */ /* 0x0001e80008000006 */
[----:B------:R1:W-:Y:S04]  /*11b70*/  STS.U8 [R88+UR6+0x380], R85 ;  /* 0x0003805558007988 */ /* 0x0003e80008000006 */
[----:B------:R1:W-:Y:S04]  /*11b80*/  STS.U8 [R88+UR6+0x780], R86 ;  /* 0x0007805658007988 */ /* 0x0003e80008000006 */
[----:B0-----:R-:W3:Y:S04]  /*11b90*/  LDL.LU R83, [R1+0x3c] ;  /* 0x00003c0001537983 */ /* 0x001ee80000300800 */
[----:B-1----:R-:W3:Y:S04]  /*11ba0*/  LDL.LU R85, [R1+0x38] ;  /* 0x0000380001557983 */ /* 0x002ee80000300800 */
[----:B------:R0:W-:Y:S04]  /*11bb0*/  STS.U8 [R88+UR6+0xb80], R87 ;  /* 0x000b805758007988 */ /* 0x0001e80008000006 */
[----:B------:R-:W3:Y:S04]  /*11bc0*/  LDL.LU R86, [R1+0x34] ;  /* 0x0000340001567983 */ /* 0x000ee80000300800 */
[----:B------:R1:W-:Y:S04]  /*11bd0*/  STS.U8 [R88+UR6+0xf80], R89 ;  /* 0x000f805958007988 */ /* 0x0003e80008000006 */
[----:B0-----:R-:W3:Y:S04]  /*11be0*/  LDL.LU R87, [R1+0x30] ;  /* 0x0000300001577983 */ /* 0x001ee80000300800 */
[----:B------:R0:W-:Y:S04]  /*11bf0*/  STS.U8 [R88+UR6+0x1380], R91 ;  /* 0x0013805b58007988 */ /* 0x0001e80008000006 */
[----:B-1----:R-:W3:Y:S04]  /*11c00*/  LDL.LU R89, [R1+0x2c] ;  /* 0x00002c0001597983 */ /* 0x002ee80000300800 */
[----:B--2---:R1:W-:Y:S04]  /*11c10*/  STS.U8 [R88+UR6+0x1780], R92 ;  /* 0x0017805c58007988 */ /* 0x0043e80008000006 */
[----:B0-----:R-:W2:Y:S04]  /*11c20*/  LDL.LU R91, [R1+0x28] ;  /* 0x00002800015b7983 */ /* 0x001ea80000300800 */
[----:B------:R0:W-:Y:S04]  /*11c30*/  STS.U8 [R88+UR6+0x1b80], R93 ;  /* 0x001b805d58007988 */ /* 0x0001e80008000006 */
[----:B-1----:R-:W2:Y:S04]  /*11c40*/  LDL.LU R92, [R1+0x24] ;  /* 0x00002400015c7983 */ /* 0x002ea80000300800 */
[----:B------:R1:W-:Y:S04]  /*11c50*/  STS.U8 [R88+UR6+0x1f80], R3 ;  /* 0x001f800358007988 */ /* 0x0003e80008000006 */
[----:B0-----:R-:W2:Y:S04]  /*11c60*/  LDL.LU R93, [R1+0x20] ;  /* 0x00002000015d7983 */ /* 0x001ea80000300800 */
[----:B------:R0:W-:Y:S04]  /*11c70*/  STS.U8 [R88+UR6+0x2380], R2 ;  /* 0x0023800258007988 */ /* 0x0001e80008000006 */
[----:B-1----:R-:W2:Y:S04]  /*11c80*/  LDL.LU R3, [R1+0x1c] ;  /* 0x00001c0001037983 */ /* 0x002ea80000300800 */
[----:B------:R1:W-:Y:S04]  /*11c90*/  STS.U8 [R88+UR6+0x2780], R4 ;  /* 0x0027800458007988 */ /* 0x0003e80008000006 */
[----:B0-----:R-:W2:Y:S04]  /*11ca0*/  LDL.LU R2, [R1+0x18] ;  /* 0x0000180001027983 */ /* 0x001ea80000300800 */
[----:B-1----:R-:W2:Y:S04]  /*11cb0*/  LDL.LU R4, [R1+0x14] ;  /* 0x0000140001047983 */ /* 0x002ea80000300800 */
[----:B----4-:R0:W-:Y:S04]  /*11cc0*/  STS.U8 [R88+UR6+0x2b80], R5 ;  /* 0x002b800558007988 */ /* 0x0101e80008000006 */
[----:B0-----:R-:W4:Y:S04]  /*11cd0*/  LDL.LU R5, [R1+0x10] ;  /* 0x0000100001057983 */ /* 0x001f280000300800 */
[----:B------:R0:W-:Y:S04]  /*11ce0*/  STS.U8 [R88+UR6+0x2f80], R35 ;  /* 0x002f802358007988 */ /* 0x0001e80008000006 */
[----:B------:R1:W-:Y:S04]  /*11cf0*/  STS.U8 [R88+UR6+0x3380], R38 ;  /* 0x0033802658007988 */ /* 0x0003e80008000006 */
[----:B------:R1:W-:Y:S04]  /*11d00*/  STS.U8 [R88+UR6+0x3780], R36 ;  /* 0x0037802458007988 */ /* 0x0003e80008000006 */
[----:B0-----:R-:W4:Y:S04]  /*11d10*/  LDL.LU R35, [R1+0x988] ;  /* 0x0009880001237983 */ /* 0x001f280000300800 */
[----:B------:R0:W-:Y:S04]  /*11d20*/  STS.U8 [R88+UR6+0x3b80], R37 ;  /* 0x003b802558007988 */ /* 0x0001e80008000006 */
[----:B------:R0:W-:Y:S04]  /*11d30*/  STS.U8 [R88+UR6+0x3f80], R39 ;  /* 0x003f802758007988 */ /* 0x0001e80008000006 */
[----:B-1----:R-:W4:Y:S04]  /*11d40*/  LDL.LU R38, [R1+0x984] ;  /* 0x0009840001267983 */ /* 0x002f280000300800 */
[----:B------:R1:W-:Y:S04]  /*11d50*/  STS.U8 [R80+UR6+0x4000], R40 ;  /* 0x0040002850007988 */ /* 0x0003e80008000006 */
[----:B------:R-:W4:Y:S04]  /*11d60*/  LDL.LU R36, [R1+0x980] ;  /* 0x0009800001247983 */ /* 0x000f280000300800 */
[----:B------:R1:W-:Y:S04]  /*11d70*/  STS.U8 [R80+UR6+0x4400], R41 ;  /* 0x0044002950007988 */ /* 0x0003e80008000006 */
[----:B0-----:R-:W4:Y:S04]  /*11d80*/  LDL.LU R37, [R1+0x97c] ;  /* 0x00097c0001257983 */ /* 0x001f280000300800 */
[----:B------:R0:W-:Y:S04]  /*11d90*/  STS.U8 [R80+UR6+0x4800], R42 ;  /* 0x0048002a50007988 */ /* 0x0001e80008000006 */
[----:B------:R-:W4:Y:S04]  /*11da0*/  LDL.LU R39, [R1+0x978] ;  /* 0x0009780001277983 */ /* 0x000f280000300800 */
        /* <DEDUP_REMOVED lines=12> */
[----:B---3--:R3:W-:Y:S04]  /*11e70*/  STS.U8 [R80+UR6+0x6400], R78 ;  /* 0x0064004e50007988 */ /* 0x0087e80008000006 */
[----:B0-----:R-:W4:Y:S04]  /*11e80*/  LDL.LU R69, [R1+0x95c] ;  /* 0x00095c0001457983 */ /* 0x001f280000300800 */
[----:B------:R0:W-:Y:S04]  /*11e90*/  STS.U8 [R80+UR6+0x6800], R81 ;  /* 0x0068005150007988 */ /* 0x0001e80008000006 */
[----:B------:R-:W4:Y:S04]  /*11ea0*/  LDL.LU R72, [R1+0x958] ;  /* 0x0009580001487983 */ /* 0x000f280000300800 */
[----:B------:R-:W-:Y:S04]  /*11eb0*/  STS.U8 [R80+UR6+0x6c00], R82 ;  /* 0x006c005250007988 */ /* 0x000fe80008000006 */
[----:B-1----:R-:W4:Y:S04]  /*11ec0*/  LDL.LU R74, [R1+0x954] ;  /* 0x00095400014a7983 */ /* 0x002f280000300800 */
[----:B------:R1:W-:Y:S04]  /*11ed0*/  STS.U8 [R80+UR6+0x7000], R21 ;  /* 0x0070001550007988 */ /* 0x0003e80008000006 */
[----:B---3--:R-:W3:Y:S04]  /*11ee0*/  LDL.LU R78, [R1+0x950] ;  /* 0x00095000014e7983 */ /* 0x008ee80000300800 */
[----:B0-----:R-:W3:Y:S01]  /*11ef0*/  LDL.LU R81, [R1+0x94c] ;  /* 0x00094c0001517983 */ /* 0x001ee20000300800 */
[----:B-1----:R-:W-:-:S03]  /*11f00*/  LOP3.LUT R21, R80, 0x10, RZ, 0x3c, !PT ;  /* 0x0000001050157812 */ /* 0x002fc600078e3cff */
[----:B------:R-:W3:Y:S04]  /*11f10*/  LDL.LU R82, [R1+0x948] ;  /* 0x0009480001527983 */ /* 0x000ee80000300800 */
[----:B------:R0:W-:Y:S04]  /*11f20*/  STS.U8 [R80+UR6+0x7400], R83 ;  /* 0x0074005350007988 */ /* 0x0001e80008000006 */
[----:B------:R1:W-:Y:S04]  /*11f30*/  STS.U8 [R80+UR6+0x7800], R85 ;  /* 0x0078005550007988 */ /* 0x0003e80008000006 */
[----:B------:R1:W-:Y:S04]  /*11f40*/  STS.U8 [R80+UR6+0x7c00], R86 ;  /* 0x007c005650007988 */ /* 0x0003e80008000006 */
[----:B0-----:R-:W3:Y:S04]  /*11f50*/  LDL.LU R83, [R1+0x944] ;  /* 0x0009440001537983 */ /* 0x001ee80000300800 */
[----:B-1----:R-:W3:Y:S04]  /*11f60*/  LDL.LU R85, [R1+0x940] ;  /* 0x0009400001557983 */ /* 0x002ee80000300800 */
[----:B------:R-:W3:Y:S04]  /*11f70*/  LDL.LU R86, [R1+0x93c] ;  /* 0x00093c0001567983 */ /* 0x000ee80000300800 */
[----:B------:R0:W-:Y:S04]  /*11f80*/  STS.U8 [R21+UR6+0x4080], R87 ;  /* 0x0040805715007988 */ /* 0x0001e80008000006 */
[----:B------:R1:W-:Y:S04]  /*11f90*/  STS.U8 [R21+UR6+0x4480], R89 ;  /* 0x0044805915007988 */ /* 0x0003e80008000006 */
[----:B--2---:R2:W-:Y:S04]  /*11fa0*/  STS.U8 [R21+UR6+0x4880], R91 ;  /* 0x0048805b15007988 */ /* 0x0045e80008000006 */
[----:B0-----:R-:W3:Y:S04]  /*11fb0*/  LDL.LU R87, [R1+0x938] ;  /* 0x0009380001577983 */ /* 0x001ee80000300800 */
[----:B-1----:R-:W3:Y:S04]  /*11fc0*/  LDL.LU R89, [R1+0x934] ;  /* 0x0009340001597983 */ /* 0x002ee80000300800 */
[----:B--2---:R-:W2:Y:S04]  /*11fd0*/  LDL.LU R91, [R1+0x930] ;  /* 0x00093000015b7983 */ /* 0x004ea80000300800 */
[----:B------:R0:W-:Y:S04]  /*11fe0*/  STS.U8 [R21+UR6+0x4c80], R92 ;  /* 0x004c805c15007988 */ /* 0x0001e80008000006 */
[----:B------:R1:W-:Y:S04]  /*11ff0*/  STS.U8 [R21+UR6+0x5080], R93 ;  /* 0x0050805d15007988 */ /* 0x0003e80008000006 */
[----:B------:R1:W-:Y:S04]  /*12000*/  STS.U8 [R21+UR6+0x5480], R3 ;  /* 0x0054800315007988 */ /* 0x0003e80008000006 */
[----:B0-----:R-:W2:Y:S04]  /*12010*/  LDL.LU R92, [R1+0x92c] ;  /* 0x00092c00015c7983 */ /* 0x001ea80000300800 */
[----:B-1----:R-:W2:Y:S04]  /*12020*/  LDL.LU R93, [R1+0x928] ;  /* 0x00092800015d7983 */ /* 0x002ea80000300800 */
[----:B------:R-:W2:Y:S04]  /*12030*/  LDL.LU R3, [R1+0x924] ;  /* 0x0009240001037983 */ /* 0x000ea80000300800 */
[----:B------:R0:W-:Y:S04]  /*12040*/  STS.U8 [R21+UR6+0x5880], R2 ;  /* 0x0058800215007988 */ /* 0x0001e80008000006 */
[----:B------:R1:W-:Y:S04]  /*12050*/  STS.U8 [R21+UR6+0x5c80], R4 ;  /* 0x005c800415007988 */ /* 0x0003e80008000006 */
[----:B0-----:R-:W2:Y:S04]  /*12060*/  LDL.LU R2, [R1+0x920] ;  /* 0x0009200001027983 */ /* 0x001ea80000300800 */
[----:B-1----:R-:W2:Y:S04]  /*12070*/  LDL.LU R4, [R1+0x91c] ;  /* 0x00091c0001047983 */ /* 0x002ea80000300800 */
[----:B----4-:R0:W-:Y:S04]  /*12080*/  STS.U8 [R21+UR6+0x6080], R5 ;  /* 0x0060800515007988 */ /* 0x0101e80008000006 */
[----:B0-----:R-:W4:Y:S01]  /*12090*/  LDL.LU R5, [R1+0x918] ;  /* 0x0009180001057983 */ /* 0x001f220000300800 */
[----:B------:R-:W-:-:S02]  /*120a0*/  IABS R12, R29 ;  /* 0x0000001d000c7213 */ /* 0x000fc40000000000 */
[----:B------:R-:W-:-:S03]  /*120b0*/  ISETP.GE.AND P6, PT, R18, RZ, PT ;  /* 0x000000ff1200720c */ /* 0x000fc60003fc6270 */
[----:B------:R-:W-:Y:S01]  /*120c0*/  IMAD.HI.U32 R18, R9, R12, RZ ;  /* 0x0000000c09127227 */ /* 0x000fe200078e00ff */
[----:B------:R-:W-:-:S03]  /*120d0*/  LOP3.LUT R80, R80, 0x20, RZ, 0x3c, !PT ;  /* 0x0000002050507812 */ /* 0x000fc600078e3cff */
[----:B------:R-:W-:-:S04]  /*120e0*/  IMAD.MOV R18, RZ, RZ, -R18 ;  /* 0x000000ffff127224 */ /* 0x000fc800078e0a12 */
[----:B------:R-:W-:Y:S01]  /*120f0*/  IMAD R12, R8, R18, R12 ;  /* 0x00000012080c7224 */ /* 0x000fe200078e020c */
[----:B------:R-:W-:-:S06]  /*12100*/  PRMT R18, RZ, 0x7610, R18 ;  /* 0x00007610ff127816 */ /* 0x000fcc0000000012 */
[----:B------:R-:W3:Y:S04]  /*12110*/  @P0 LDG.E.U8 R18, desc[UR14][R70.64] ;  /* 0x0000000e46120981 */ /* 0x000ee8000c1e1100 */
[----:B----4-:R0:W-:Y:S04]  /*12120*/  STS.U8 [R21+UR6+0x6480], R5 ;  /* 0x0064800515007988 */ /* 0x0101e80008000006 */
[----:B--2---:R1:W-:Y:S04]  /*12130*/  STS.U8 [R21+UR6+0x6880], R4 ;  /* 0x0068800415007988 */ /* 0x0043e80008000006 */
[----:B------:R-:W-:Y:S04]  /*12140*/  STS.U8 [R21+UR6+0x6c80], R2 ;  /* 0x006c800215007988 */ /* 0x000fe80008000006 */
[----:B------:R-:W-:Y:S04]  /*12150*/  STS.U8 [R21+UR6+0x7080], R3 ;  /* 0x0070800315007988 */ /* 0x000fe80008000006 */
[----:B------:R2:W-:Y:S04]  /*12160*/  STS.U8 [R21+UR6+0x7480], R93 ;  /* 0x0074805d15007988 */ /* 0x0005e80008000006 */
[----:B0-----:R-:W5:Y:S04]  /*12170*/  LDL.LU R5, [R1+0x914] ;  /* 0x0009140001057983 */ /* 0x001f680000300800 */
[----:B-1----:R-:W4:Y:S01]  /*12180*/  LDL.LU R4, [R1+0x910] ;  /* 0x0009100001047983 */ /* 0x002f220000300800 */
[----:B--2---:R-:W0:Y:S03]  /*12190*/  S2R R93, SR_TID.X ;  /* 0x00000000005d7919 */ /* 0x004e260000002100 */
[----:B------:R-:W2:Y:S04]  /*121a0*/  LDL.LU R2, [R1+0x90c] ;  /* 0x00090c0001027983 */ /* 0x000ea80000300800 */
[----:B------:R-:W2:Y:S01]  /*121b0*/  LDL.LU R3, [R1+0x908] ;  /* 0x0009080001037983 */ /* 0x000ea20000300800 */
[----:B0-----:R-:W-:-:S04]  /*121c0*/  LOP3.LUT R93, R93, 0x7f, RZ, 0xc0, !PT ;  /* 0x0000007f5d5d7812 */ /* 0x001fc800078ec0ff */
[----:B------:R-:W-:-:S05]  /*121d0*/  LOP3.LUT R93, R93, 0x10, RZ, 0x3c, !PT ;  /* 0x000000105d5d7812 */ /* 0x000fca00078e3cff */
[----:B------:R-:W-:Y:S04]  /*121e0*/  STS.U8 [R93+UR6+0x7880], R92 ;  /* 0x0078805c5d007988 */ /* 0x000fe80008000006 */
[----:B------:R-:W-:Y:S04]  /*121f0*/  STS.U8 [R93+UR6+0x7c80], R91 ;  /* 0x007c805b5d007988 */ /* 0x000fe80008000006 */
[----:B---3--:R0:W-:Y:S04]  /*12200*/  STS.U8 [R80+UR6+0x4100], R89 ;  /* 0x0041005950007988 */ /* 0x0081e80008000006 */
[----:B------:R-:W-:Y:S04]  /*12210*/  STS.U8 [R80+UR6+0x4500], R87 ;  /* 0x0045005750007988 */ /* 0x000fe80008000006 */
[----:B------:R-:W-:Y:S04]  /*12220*/  STS.U8 [R80+UR6+0x4900], R86 ;  /* 0x0049005650007988 */ /* 0x000fe80008000006 */
[----:B0-----:R-:W3:Y:S04]  /*12230*/  LDL.LU R89, [R1+0xb4] ;  /* 0x0000b40001597983 */ /* 0x001ee80000300800 */
[----:B------:R-:W-:Y:S04]  /*12240*/  STS.U8 [R80+UR6+0x4d00], R85 ;  /* 0x004d005550007988 */ /* 0x000fe80008000006 */
[----:B------:R-:W-:Y:S04]  /*12250*/  STS.U8 [R80+UR6+0x5100], R83 ;  /* 0x0051005350007988 */ /* 0x000fe80008000006 */
[----:B------:R-:W-:Y:S04]  /*12260*/  STS.U8 [R80+UR6+0x5500], R82 ;  /* 0x0055005250007988 */ /* 0x000fe80008000006 */
[----:B------:R-:W-:Y:S04]  /*12270*/  STS.U8 [R80+UR6+0x5900], R81 ;  /* 0x0059005150007988 */ /* 0x000fe80008000006 */
[----:B------:R-:W-:Y:S04]  /*12280*/  STS.U8 [R80+UR6+0x5d00], R78 ;  /* 0x005d004e50007988 */ /* 0x000fe80008000006 */
[----:B------:R-:W2:Y:S04]  /*12290*/  LDL.LU R91, [R1+0xb0] ;  /* 0x0000b000015b7983 */ /* 0x000ea80000300800 */
[----:B------:R-:W-:Y:S04]  /*122a0*/  STS.U8 [R80+UR6+0x6100], R73 ;  /* 0x0061004950007988 */ /* 0x000fe80008000006 */
[----:B------:R-:W-:Y:S04]  /*122b0*/  STS.U8 [R80+UR6+0x6500], R68 ;  /* 0x0065004450007988 */ /* 0x000fe80008000006 */
[----:B------:R-:W-:Y:S04]  /*122c0*/  STS.U8 [R80+UR6+0x6900], R67 ;  /* 0x0069004350007988 */ /* 0x000fe80008000006 */
[----:B------:R-:W-:Y:S04]  /*122d0*/  STS.U8 [R80+UR6+0x6d00], R66 ;  /* 0x006d004250007988 */ /* 0x000fe80008000006 */
[----:B------:R-:W-:Y:S04]  /*122e0*/  STS.U8 [R80+UR6+0x7100], R65 ;  /* 0x0071004150007988 */ /* 0x000fe80008000006 */
[----:B------:R-:W4:Y:S04]  /*122f0*/  LDL.LU R92, [R1+0xac] ;  /* 0x0000ac00015c7983 */ /* 0x000f280000300800 */
[----:B------:R-:W-:Y:S04]  /*12300*/  STS.U8 [R80+UR6+0x7500], R64 ;  /* 0x0075004050007988 */ /* 0x000fe80008000006 */
[----:B------:R-:W-:Y:S04]  /*12310*/  STS.U8 [R80+UR6+0x7900], R63 ;  /* 0x0079003f50007988 */ /* 0x000fe80008000006 */
[----:B------:R0:W-:Y:S04]  /*12320*/  STS.U8 [R80+UR6+0x7d00], R61 ;  /* 0x007d003d50007988 */ /* 0x0001e80008000006 */
[----:B0-----:R-:W4:Y:S04]  /*12330*/  LDL.LU R80, [R1+0xa4] ;  /* 0x0000a40001507983 */ /* 0x001f280000300800 */
[----:B------:R-:W-:Y:S04]  /*12340*/  STS.U8 [R84+UR6+0x4180], R62 ;  /* 0x0041803e54007988 */ /* 0x000fe80008000006 */
[----:B------:R-:W-:Y:S04]  /*12350*/  STS.U8 [R84+UR6+0x4580], R60 ;  /* 0x0045803c54007988 */ /* 0x000fe80008000006 */
[----:B------:R-:W-:Y:S04]  /*12360*/  STS.U8 [R84+UR6+0x4980], R59 ;  /* 0x0049803b54007988 */ /* 0x000fe80008000006 */
[----:B------:R-:W-:Y:S04]  /*12370*/  STS.U8 [R84+UR6+0x4d80], R58 ;  /* 0x004d803a54007988 */ /* 0x000fe80008000006 */
[----:B------:R-:W4:Y:S04]  /*12380*/  LDL.LU R93, [R1+0xa8] ;  /* 0x0000a800015d7983 */ /* 0x000f280000300800 */
[----:B------:R-:W-:Y:S04]  /*12390*/  STS.U8 [R84+UR6+0x5180], R57 ;  /* 0x0051803954007988 */ /* 0x000fe80008000006 */
        /* <DEDUP_REMOVED lines=16> */
[----:B------:R3:W-:Y:S04]  /*124a0*/  STS.U8 [R77+UR6+0x5200], R22 ;  /* 0x005200164d007988 */ /* 0x0007e80008000006 */
[----:B------:R-:W-:Y:S04]  /*124b0*/  STS.U8 [R77+UR6+0x5600], R20 ;  /* 0x005600144d007988 */ /* 0x000fe80008000006 */
[----:B------:R2:W-:Y:S01]  /*124c0*/  STS.U8 [R77+UR6+0x5a00], R18 ;  /* 0x005a00124d007988 */ /* 0x0005e20008000006 */
[----:B------:R-:W-:Y:S01]  /*124d0*/  @!P2 IMAD.MOV R15, RZ, RZ, -R15 ;  /* 0x000000ffff0fa224 */ /* 0x000fe200078e0a0f */
[----:B------:R-:W-:-:S02]  /*124e0*/  PRMT R75, RZ, 0x7610, R75 ;  /* 0x00007610ff4b7816 */ /* 0x000fc4000000004b */
[----:B---3--:R-:W-:-:S05]  /*124f0*/  SEL R22, R79, R89, !P5 ;  /* 0x000000594f167207 */ /* 0x008fca0006800000 */
[----:B------:R-:W-:-:S05]  /*12500*/  IMAD R22, R22, UR10, RZ ;  /* 0x0000000a16167c24 */ /* 0x000fca000f8e02ff */
[----:B------:R-:W-:-:S04]  /*12510*/  IADD3 R58, P2, PT, R22, R7, RZ ;  /* 0x00000007163a7210 */ /* 0x000fc80007f5e0ff */
[----:B------:R-:W-:Y:S02]  /*12520*/  LEA.HI.X.SX32 R22, R22, R6, 0x1, P2 ;  /* 0x0000000616167211 */ /* 0x000fe400010f0eff */
[----:B--2---:R-:W-:-:S05]  /*12530*/  SEL R18, R79, R91, !P5 ;  /* 0x0000005b4f127207 */ /* 0x004fca0006800000 */
[----:B------:R-:W-:Y:S01]  /*12540*/  IMAD R23, R18, UR10, RZ ;  /* 0x0000000a12177c24 */ /* 0x000fe2000f8e02ff */
[----:B------:R-:W-:Y:S04]  /*12550*/  STL [R1+0x1b0], R58 ;  /* 0x0001b03a01007387 */ /* 0x000fe80000100800 */
[----:B------:R0:W-:Y:S01]  /*12560*/  STL [R1+0x1ac], R22 ;  /* 0x0001ac1601007387 */ /* 0x0001e20000100800 */
[----:B----4-:R-:W-:-:S05]  /*12570*/  SEL R20, R79, R92, !P5 ;  /* 0x0000005c4f147207 */ /* 0x010fca0006800000 */
[----:B------:R-:W-:Y:S01]  /*12580*/  IMAD R25, R20, UR10, RZ ;  /* 0x0000000a14197c24 */ /* 0x000fe2000f8e02ff */
[----:B------:R-:W-:Y:S02]  /*12590*/  SEL R18, R79, R80, !P5 ;  /* 0x000000504f127207 */ /* 0x000fe40006800000 */
[----:B------:R-:W-:-:S04]  /*125a0*/  IADD3 R80, P2, PT, R23, R7, RZ ;  /* 0x0000000717507210 */ /* 0x000fc80007f5e0ff */
[-C--:B------:R-:W-:Y:S02]  /*125b0*/  LEA.HI.X.SX32 R83, R23, R6.reuse, 0x1, P2 ;  /* 0x0000000617537211 */ /* 0x080fe400010f0eff */
[----:B------:R-:W-:Y:S01]  /*125c0*/  IADD3 R81, P2, PT, R25, R7, RZ ;  /* 0x0000000719517210 */ /* 0x000fe20007f5e0ff */
[----:B------:R1:W-:Y:S04]  /*125d0*/  STL [R1+0x1b8], R80 ;  /* 0x0001b85001007387 */ /* 0x0003e80000100800 */
[----:B------:R-:W-:Y:S04]  /*125e0*/  STL [R1+0x1b4], R83 ;  /* 0x0001b45301007387 */ /* 0x000fe80000100800 */
[----:B------:R-:W-:Y:S04]  /*125f0*/  STL [R1+0x1c0], R81 ;  /* 0x0001c05101007387 */ /* 0x000fe80000100800 */
[----:B------:R-:W2:Y:S04]  /*12600*/  LDL.LU R91, [R1+0x9c] ;  /* 0x00009c00015b7983 */ /* 0x000ea80000300800 */
[----:B------:R-:W3:Y:S01]  /*12610*/  LDL.LU R92, [R1+0xa0] ;  /* 0x0000a000015c7983 */ /* 0x000ee20000300800 */
[----:B------:R-:W-:Y:S01]  /*12620*/  IMAD R24, R18, UR4, RZ ;  /* 0x0000000412187c24 */ /* 0x000fe2000f8e02ff */
[----:B------:R-:W-:Y:S01]  /*12630*/  SEL R20, R79, R93, !P5 ;  /* 0x0000005d4f147207 */ /* 0x000fe20006800000 */
[----:B------:R-:W-:Y:S01]  /*12640*/  @P0 IMAD.MOV.U32 R23, RZ, RZ, R22 ;  /* 0x000000ffff170224 */ /* 0x000fe200078e0016 */
[-C--:B------:R-:W-:Y:S01]  /*12650*/  LEA.HI.X.SX32 R82, R25, R6.reuse, 0x1, P2 ;  /* 0x0000000619527211 */ /* 0x080fe200010f0eff */
[----:B0-----:R-:W-:Y:S01]  /*12660*/  @P0 IMAD.MOV.U32 R22, RZ, RZ, R58 ;  /* 0x000000ffff160224 */ /* 0x001fe200078e003a */
[----:B------:R-:W4:Y:S01]  /*12670*/  LDL.LU R93, [R1+0x90] ;  /* 0x00009000015d7983 */ /* 0x000f220000300800 */
[C---:B------:R-:W-:Y:S01]  /*12680*/  IADD3 R59, P2, PT, R24.reuse, R7, RZ ;  /* 0x00000007183b7210 */ /* 0x040fe20007f5e0ff */
[----:B------:R-:W0:Y:S02]  /*12690*/  LDCU UR4, c[0x0][0x3b0] ;  /* 0x00007600ff0477ac */ /* 0x000e240008000800 */
[----:B------:R1:W4:Y:S01]  /*126a0*/  @P0 LDG.E.U8 R75, desc[UR14][R22.64] ;  /* 0x0000000e164b0981 */ /* 0x000322000c1e1100 */
[----:B------:R-:W-:-:S03]  /*126b0*/  LEA.HI.X.SX32 R78, R24, R6, 0x1, P2 ;  /* 0x00000006184e7211 */ /* 0x000fc600010f0eff */
[----:B------:R-:W-:Y:S04]  /*126c0*/  STL [R1+0x1bc], R82 ;  /* 0x0001bc5201007387 */ /* 0x000fe80000100800 */
[----:B------:R-:W-:Y:S01]  /*126d0*/  STL [R1+0x1f8], R59 ;  /* 0x0001f83b01007387 */ /* 0x000fe20000100800 */
[----:B-1----:R-:W-:-:S03]  /*126e0*/  @P0 IMAD.MOV.U32 R22, RZ, RZ, R80 ;  /* 0x000000ffff160224 */ /* 0x002fc600078e0050 */
[----:B------:R-:W4:Y:S04]  /*126f0*/  LDL.LU R80, [R1+0x88] ;  /* 0x0000880001507983 */ /* 0x000f280000300800 */
[----:B------:R-:W-:Y:S01]  /*12700*/  STL [R1+0x1f4], R78 ;  /* 0x0001f44e01007387 */ /* 0x000fe20000100800 */
[----:B------:R-:W-:-:S03]  /*12710*/  SEL R18, R79, R84, !P5 ;  /* 0x000000544f127207 */ /* 0x000fc60006800000 */
[----:B------:R-:W4:Y:S01]  /*12720*/  LDL.LU R84, [R1+0x8c] ;  /* 0x00008c0001547983 */ /* 0x000f220000300800 */
[----:B------:R-:W-:Y:S01]  /*12730*/  PRMT R73, RZ, 0x7610, R73 ;  /* 0x00007610ff497816 */ /* 0x000fe20000000049 */
[----:B------:R-:W-:Y:S01]  /*12740*/  @P0 IMAD.MOV.U32 R23, RZ, RZ, R83 ;  /* 0x000000ffff170224 */ /* 0x000fe200078e0053 */
[----:B------:R-:W-:Y:S01]  /*12750*/  PRMT R71, RZ, 0x7610, R71 ;  /* 0x00007610ff477816 */ /* 0x000fe20000000047 */
[----:B------:R-:W-:Y:S01]  /*12760*/  IMAD R20, R20, UR5, RZ ;  /* 0x0000000514147c24 */ /* 0x000fe2000f8e02ff */
[----:B------:R-:W-:Y:S01]  /*12770*/  PRMT R70, RZ, 0x7610, R70 ;  /* 0x00007610ff467816 */ /* 0x000fe20000000046 */
[----:B------:R-:W-:Y:S01]  /*12780*/  IMAD R18, R18, UR11, RZ ;  /* 0x0000000b12127c24 */ /* 0x000fe2000f8e02ff */
[----:B------:R1:W4:Y:S01]  /*12790*/  @P0 LDG.E.U8 R73, desc[UR14][R22.64] ;  /* 0x0000000e16490981 */ /* 0x000322000c1e1100 */
[----:B------:R-:W0:Y:S01]  /*127a0*/  LDCU UR5, c[0x0][0x3b0] ;  /* 0x00007600ff0577ac */ /* 0x000e220008000800 */
[----:B------:R-:W-:Y:S02]  /*127b0*/  IADD3 R58, P2, PT, R20, R7, RZ ;  /* 0x00000007143a7210 */ /* 0x000fe40007f5e0ff */
[----:B------:R-:W-:Y:S01]  /*127c0*/  PRMT R68, RZ, 0x7610, R68 ;  /* 0x00007610ff447816 */ /* 0x000fe20000000044 */
[----:B------:R-:W0:Y:S01]  /*127d0*/  LDCU UR11, c[0x0][0x3b0] ;  /* 0x00007600ff0b77ac */ /* 0x000e220008000800 */
[----:B-1----:R-:W-:-:S02]  /*127e0*/  @P0 IMAD.MOV.U32 R22, RZ, RZ, R81 ;  /* 0x000000ffff160224 */ /* 0x002fc400078e0051 */
[----:B------:R-:W-:Y:S01]  /*127f0*/  @P0 IMAD.MOV.U32 R23, RZ, RZ, R82 ;  /* 0x000000ffff170224 */ /* 0x000fe200078e0052 */
[----:B------:R-:W-:-:S04]  /*12800*/  LEA.HI.X.SX32 R25, R20, R6, 0x1, P2 ;  /* 0x0000000614197211 */ /* 0x000fc800010f0eff */
[----:B------:R1:W4:Y:S01]  /*12810*/  @P0 LDG.E.U8 R71, desc[UR14][R22.64] ;  /* 0x0000000e16470981 */ /* 0x000322000c1e1100 */
[C---:B------:R-:W-:Y:S01]  /*12820*/  IADD3 R24, P2, PT, R18.reuse, R7, RZ ;  /* 0x0000000712187210 */ /* 0x040fe20007f5e0ff */
[----:B-1----:R-:W-:Y:S02]  /*12830*/  @P0 IMAD.MOV.U32 R22, RZ, RZ, R59 ;  /* 0x000000ffff160224 */ /* 0x002fe400078e003b */
[----:B------:R-:W-:Y:S01]  /*12840*/  @P0 IMAD.MOV.U32 R23, RZ, RZ, R78 ;  /* 0x000000ffff170224 */ /* 0x000fe200078e004e */
[----:B------:R-:W-:-:S04]  /*12850*/  LEA.HI.X.SX32 R18, R18, R6, 0x1, P2 ;  /* 0x0000000612127211 */ /* 0x000fc800010f0eff */
[----:B------:R1:W4:Y:S01]  /*12860*/  @P0 LDG.E.U8 R70, desc[UR14][R22.64] ;  /* 0x0000000e16460981 */ /* 0x000322000c1e1100 */
[----:B------:R-:W-:Y:S02]  /*12870*/  ISETP.GT.U32.AND P2, PT, R8, R10, PT ;  /* 0x0000000a0800720c */ /* 0x000fe40003f44070 */
[----:B------:R-:W-:Y:S01]  /*12880*/  PRMT R67, RZ, 0x7610, R67 ;  /* 0x00007610ff437816 */ /* 0x000fe20000000043 */
[----:B-1----:R-:W-:Y:S02]  /*12890*/  @P0 IMAD.MOV.U32 R22, RZ, RZ, R58 ;  /* 0x000000ffff160224 */ /* 0x002fe400078e003a */
[----:B------:R-:W-:Y:S01]  /*128a0*/  @P0 IMAD.MOV.U32 R23, RZ, RZ, R25 ;  /* 0x000000ffff170224 */ /* 0x000fe200078e0019 */
[----:B------:R-:W-:Y:S04]  /*128b0*/  STL [R1+0x200], R58 ;  /* 0x0002003a01007387 */ /* 0x000fe80000100800 */
[----:B------:R1:W4:Y:S04]  /*128c0*/  @P0 LDG.E.U8 R68, desc[UR14][R22.64] ;  /* 0x0000000e16440981 */ /* 0x000328000c1e1100 */
[----:B------:R-:W-:Y:S01]  /*128d0*/  STL [R1+0x1fc], R25 ;  /* 0x0001fc1901007387 */ /* 0x000fe20000100800 */
[----:B-1----:R-:W-:-:S02]  /*128e0*/  @P0 IMAD.MOV.U32 R22, RZ, RZ, R24 ;  /* 0x000000ffff160224 */ /* 0x002fc400078e0018 */
[----:B------:R-:W-:Y:S01]  /*128f0*/  @P0 IMAD.MOV.U32 R23, RZ, RZ, R18 ;  /* 0x000000ffff170224 */ /* 0x000fe200078e0012 */
[----:B------:R-:W-:Y:S04]  /*12900*/  STL [R1+0x248], R24 ;  /* 0x0002481801007387 */ /* 0x000fe80000100800 */
[----:B------:R3:W-:Y:S04]  /*12910*/  STL [R1+0x244], R18 ;  /* 0x0002441201007387 */ /* 0x0007e80000100800 */
[----:B------:R0:W4:Y:S01]  /*12920*/  @P0 LDG.E.U8 R67, desc[UR14][R22.64] ;  /* 0x0000000e16430981 */ /* 0x000122000c1e1100 */
[----:B------:R-:W-:Y:S01]  /*12930*/  @!P2 IMAD.IADD R10, R10, 0x1, -R8 ;  /* 0x000000010a0aa824 */ /* 0x000fe200078e0a08 */
[----:B------:R-:W-:-:S02]  /*12940*/  PRMT R66, RZ, 0x7610, R66 ;  /* 0x00007610ff427816 */ /* 0x000fc40000000042 */
[----:B------:R-:W-:Y:S02]  /*12950*/  PRMT R65, RZ, 0x7610, R65 ;  /* 0x00007610ff417816 */ /* 0x000fe40000000041 */
[----:B------:R-:W-:Y:S02]  /*12960*/  PRMT R64, RZ, 0x7610, R64 ;  /* 0x00007610ff407816 */ /* 0x000fe40000000040 */
[----:B------:R-:W-:Y:S02]  /*12970*/  PRMT R63, RZ, 0x7610, R63 ;  /* 0x00007610ff3f7816 */ /* 0x000fe4000000003f */
[----:B------:R-:W-:Y:S02]  /*12980*/  PRMT R62, RZ, 0x7610, R62 ;  /* 0x00007610ff3e7816 */ /* 0x000fe4000000003e */
[----:B------:R-:W-:Y:S02]  /*12990*/  PRMT R61, RZ, 0x7610, R61 ;  /* 0x00007610ff3d7816 */ /* 0x000fe4000000003d */
[----:B------:R-:W-:-:S02]  /*129a0*/  SEL R69, R79, R69, !P5 ;  /* 0x000000454f457207 */ /* 0x000fc40006800000 */
[----:B------:R-:W-:Y:S02]  /*129b0*/  PRMT R60, RZ, 0x7610, R60 ;  /* 0x00007610ff3c7816 */ /* 0x000fe4000000003c */
[C---:B------:R-:W-:Y:S02]  /*129c0*/  SEL R45, R79.reuse, R45, !P5 ;  /* 0x0000002d4f2d7207 */ /* 0x040fe40006800000 */
[----:B------:R-:W-:Y:S02]  /*129d0*/  PRMT R57, RZ, 0x7610, R57 ;  /* 0x00007610ff397816 */ /* 0x000fe40000000039 */
[----:B------:R-:W-:Y:S02]  /*129e0*/  PRMT R56, RZ, 0x7610, R56 ;  /* 0x00007610ff387816 */ /* 0x000fe40000000038 */
[----:B------:R-:W-:Y:S02]  /*129f0*/  PRMT R55, RZ, 0x7610, R55 ;  /* 0x00007610ff377816 */ /* 0x000fe40000000037 */
[----:B------:R-:W-:-:S02]  /*12a00*/  SEL R48, R79, R48, !P5 ;  /* 0x000000304f307207 */ /* 0x000fc40006800000 */
[----:B------:R-:W-:Y:S02]  /*12a10*/  PRMT R54, RZ, 0x7610, R54 ;  /* 0x00007610ff367816 */ /* 0x000fe40000000036 */
[C---:B------:R-:W-:Y:S02]  /*12a20*/  SEL R46, R79.reuse, R46, !P5 ;  /* 0x0000002e4f2e7207 */ /* 0x040fe40006800000 */
[----:B------:R-:W-:Y:S02]  /*12a30*/  PRMT R53, RZ, 0x7610, R53 ;  /* 0x00007610ff357816 */ /* 0x000fe40000000035 */
[C---:B------:R-:W-:Y:S02]  /*12a40*/  SEL R42, R79.reuse, R42, !P5 ;  /* 0x0000002a4f2a7207 */ /* 0x040fe40006800000 */
[----:B------:R-:W-:Y:S02]  /*12a50*/  PRMT R52, RZ, 0x7610, R52 ;  /* 0x00007610ff347816 */ /* 0x000fe40000000034 */
[----:B------:R-:W-:-:S02]  /*12a60*/  SEL R41, R79, R41, !P5 ;  /* 0x000000294f297207 */ /* 0x000fc40006800000 */
[----:B------:R-:W-:Y:S02]  /*12a70*/  PRMT R51, RZ, 0x7610, R51 ;  /* 0x00007610ff337816 */ /* 0x000fe40000000033 */
[C---:B------:R-:W-:Y:S02]  /*12a80*/  SEL R40, R79.reuse, R40, !P5 ;  /* 0x000000284f287207 */ /* 0x040fe40006800000 */
[C---:B--2---:R-:W-:Y:S02]  /*12a90*/  SEL R20, R79.reuse, R91, !P5 ;  /* 0x0000005b4f147207 */ /* 0x044fe40006800000 */
[----:B---3--:R-:W-:-:S03]  /*12aa0*/  SEL R18, R79, R92, !P5 ;  /* 0x0000005c4f127207 */ /* 0x008fc60006800000 */
[----:B0-----:R-:W-:Y:S01]  /*12ab0*/  IMAD R22, R20, UR4, RZ ;  /* 0x0000000414167c24 */ /* 0x001fe2000f8e02ff */
[----:B------:R-:W0:Y:S01]  /*12ac0*/  LDCU UR4, c[0x0][0x3b0] ;  /* 0x00007600ff0477ac */ /* 0x000e220008000800 */
[----:B------:R-:W-:-:S03]  /*12ad0*/  IMAD R23, R18, UR5, RZ ;  /* 0x0000000512177c24 */ /* 0x000fc6000f8e02ff */
[C---:B------:R-:W-:Y:S01]  /*12ae0*/  IADD3 R59, P2, PT, R22.reuse, R7, RZ ;  /* 0x00000007163b7210 */ /* 0x040fe20007f5e0ff */
[----:B------:R-:W1:Y:S01]  /*12af0*/  LDCU UR5, c[0x0][0x3b0] ;  /* 0x00007600ff0577ac */ /* 0x000e620008000800 */
[----:B----4-:R-:W-:Y:S02]  /*12b00*/  SEL R20, R79, R93, !P5 ;  /* 0x0000005d4f147207 */ /* 0x010fe40006800000 */
[-C--:B------:R-:W-:Y:S02]  /*12b10*/  LEA.HI.X.SX32 R22, R22, R6.reuse, 0x1, P2 ;  /* 0x0000000616167211 */ /* 0x080fe400010f0eff */
[C---:B------:R-:W-:Y:S01]  /*12b20*/  IADD3 R58, P2, PT, R23.reuse, R7, RZ ;  /* 0x00000007173a7210 */ /* 0x040fe20007f5e0ff */
[----:B------:R-:W-:Y:S01]  /*12b30*/  IMAD R25, R20, UR11, RZ ;  /* 0x0000000b14197c24 */ /* 0x000fe2000f8e02ff */
[----:B------:R-:W-:Y:S01]  /*12b40*/  STL [R1+0x250], R59 ;  /* 0x0002503b01007387 */ /* 0x000fe20000100800 */
[----:B------:R-:W2:Y:S01]  /*12b50*/  LDCU UR11, c[0x0][0x3b0] ;  /* 0x00007600ff0b77ac */ /* 0x000ea20008000800 */
[----:B------:R-:W-:Y:S01]  /*12b60*/  LEA.HI.X.SX32 R78, R23, R6, 0x1, P2 ;  /* 0x00000006174e7211 */ /* 0x000fe200010f0eff */
[----:B------:R-:W-:Y:S01]  /*12b70*/  @P0 IMAD.MOV.U32 R23, RZ, RZ, R22 ;  /* 0x000000ffff170224 */ /* 0x000fe200078e0016 */
[----:B------:R3:W-:Y:S01]  /*12b80*/  STL [R1+0x24c], R22 ;  /* 0x00024c1601007387 */ /* 0x0007e20000100800 */
[----:B------:R-:W-:-:S02]  /*12b90*/  SEL R18, R79, R80, !P5 ;  /* 0x000000504f127207 */ /* 0x000fc40006800000 */
[CC--:B------:R-:W-:Y:S01]  /*12ba0*/  IADD3 R82, P2, PT, R25.reuse, R7.reuse, RZ ;  /* 0x0000000719527210 */ /* 0x0c0fe20007f5e0ff */
[----:B---3--:R-:W-:Y:S02]  /*12bb0*/  @P0 IMAD.MOV.U32 R22, RZ, RZ, R59 ;  /* 0x000000ffff160224 */ /* 0x008fe400078e003b */
[----:B------:R-:W-:Y:S01]  /*12bc0*/  IMAD R24, R18, UR12, RZ ;  /* 0x0000000c12187c24 */ /* 0x000fe2000f8e02ff */
[----:B------:R-:W-:Y:S01]  /*12bd0*/  LEA.HI.X.SX32 R83, R25, R6, 0x1, P2 ;  /* 0x0000000619537211 */ /* 0x000fe200010f0eff */
[----:B------:R-:W-:Y:S04]  /*12be0*/  STL [R1+0x258], R58 ;  /* 0x0002583a01007387 */ /* 0x000fe80000100800 */
[----:B------:R3:W4:Y:S01]  /*12bf0*/  @P0 LDG.E.U8 R66, desc[UR14][R22.64] ;  /* 0x0000000e16420981 */ /* 0x000722000c1e1100 */
[----:B------:R-:W-:Y:S01]  /*12c00*/  IADD3 R80, P2, PT, R24, R7, RZ ;  /* 0x0000000718507210 */ /* 0x000fe20007f5e0ff */
[----:B------:R-:W0:Y:S01]  /*12c10*/  LDCU UR12, c[0x0][0x3b0] ;  /* 0x00007600ff0c77ac */ /* 0x000e220008000800 */
[----:B------:R-:W-:Y:S01]  /*12c20*/  SEL R18, R79, R3, !P5 ;  /* 0x000000034f127207 */ /* 0x000fe20006800000 */
[----:B---3--:R-:W-:-:S02]  /*12c30*/  @P0 IMAD.MOV.U32 R22, RZ, RZ, R58 ;  /* 0x000000ffff160224 */ /* 0x008fc400078e003a */
[----:B------:R-:W-:Y:S01]  /*12c40*/  @P0 IMAD.MOV.U32 R23, RZ, RZ, R78 ;  /* 0x000000ffff170224 */ /* 0x000fe200078e004e */
[----:B------:R-:W-:-:S04]  /*12c50*/  SEL R20, R79, R84, !P5 ;  /* 0x000000544f147207 */ /* 0x000fc80006800000 */
[----:B------:R3:W4:Y:S01]  /*12c60*/  @P0 LDG.E.U8 R65, desc[UR14][R22.64] ;  /* 0x0000000e16410981 */ /* 0x000722000c1e1100 */
[-C--:B------:R-:W-:Y:S01]  /*12c70*/  LEA.HI.X.SX32 R81, R24, R6.reuse, 0x1, P2 ;  /* 0x0000000618517211 */ /* 0x080fe200010f0eff */
[----:B0-----:R-:W-:Y:S02]  /*12c80*/  IMAD R20, R20, UR4, RZ ;  /* 0x0000000414147c24 */ /* 0x001fe4000f8e02ff */
[----:B------:R0:W-:Y:S01]  /*12c90*/  STL [R1+0x254], R78 ;  /* 0x0002544e01007387 */ /* 0x0001e20000100800 */
[----:B-1----:R-:W-:Y:S01]  /*12ca0*/  IMAD R18, R18, UR5, RZ ;  /* 0x0000000512127c24 */ /* 0x002fe2000f8e02ff */
[----:B------:R-:W1:Y:S01]  /*12cb0*/  LDCU UR4, c[0x0][0x3b0] ;  /* 0x00007600ff0477ac */ /* 0x000e620008000800 */
[----:B---3--:R-:W-:Y:S02]  /*12cc0*/  @P0 IMAD.MOV.U32 R22, RZ, RZ, R82 ;  /* 0x000000ffff160224 */ /* 0x008fe400078e0052 */
[----:B------:R-:W-:Y:S01]  /*12cd0*/  @P0 IMAD.MOV.U32 R23, RZ, RZ, R83 ;  /* 0x000000ffff170224 */ /* 0x000fe200078e0053 */
[C---:B------:R-:W-:Y:S01]  /*12ce0*/  IADD3 R59, P2, PT, R20.reuse, R7, RZ ;  /* 0x00000007143b7210 */ /* 0x040fe20007f5e0ff */
[----:B------:R-:W3:Y:S01]  /*12cf0*/  LDCU UR5, c[0x0][0x3b0] ;  /* 0x00007600ff0577ac */ /* 0x000ee20008000800 */
[----:B------:R-:W5:Y:S02]  /*12d00*/  LDL.LU R3, [R1+0x904] ;  /* 0x0009040001037983 */ /* 0x000f640000300800 */
[----:B0-----:R-:W-:-:S02]  /*12d10*/  LEA.HI.X.SX32 R78, R20, R6, 0x1, P2 ;  /* 0x00000006144e7211 */ /* 0x001fc400010f0eff */
[----:B------:R0:W4:Y:S01]  /*12d20*/  @P0 LDG.E.U8 R64, desc[UR14][R22.64] ;  /* 0x0000000e16400981 */ /* 0x000122000c1e1100 */
[C---:B------:R-:W-:Y:S01]  /*12d30*/  IADD3 R58, P2, PT, R18.reuse, R7, RZ ;  /* 0x00000007123a7210 */ /* 0x040fe20007f5e0ff */
[----:B0-----:R-:W-:Y:S02]  /*12d40*/  @P0 IMAD.MOV.U32 R22, RZ, RZ, R80 ;  /* 0x000000ffff160224 */ /* 0x001fe400078e0050 */
[----:B------:R-:W-:Y:S01]  /*12d50*/  @P0 IMAD.MOV.U32 R23, RZ, RZ, R81 ;  /* 0x000000ffff170224 */ /* 0x000fe200078e0051 */
[----:B------:R-:W-:-:S04]  /*12d60*/  LEA.HI.X.SX32 R18, R18, R6, 0x1, P2 ;  /* 0x0000000612127211 */ /* 0x000fc800010f0eff */
[----:B------:R0:W4:Y:S01]  /*12d70*/  @P0 LDG.E.U8 R63, desc[UR14][R22.64] ;  /* 0x0000000e163f0981 */ /* 0x000122000c1e1100 */
[----:B------:R-:W-:-:S03]  /*12d80*/  ISETP.GT.U32.AND P2, PT, R8, R10, PT ;  /* 0x0000000a0800720c */ /* 0x000fc60003f44070 */
[----:B------:R-:W-:Y:S01]  /*12d90*/  STL [R1+0x288], R82 ;  /* 0x0002885201007387 */ /* 0x000fe20000100800 */
[----:B0-----:R-:W-:Y:S02]  /*12da0*/  @P0 IMAD.MOV.U32 R22, RZ, RZ, R59 ;  /* 0x000000ffff160224 */ /* 0x001fe400078e003b */
[----:B------:R-:W-:Y:S01]  /*12db0*/  @P0 IMAD.MOV.U32 R23, RZ, RZ, R78 ;  /* 0x000000ffff170224 */ /* 0x000fe200078e004e */
[----:B------:R-:W-:Y:S01]  /*12dc0*/  STL [R1+0x284], R83 ;  /* 0x0002845301007387 */ /* 0x000fe20000100800 */
[----:B------:R-:W-:-:S03]  /*12dd0*/  SEL R20, R79, R2, !P5 ;  /* 0x000000024f147207 */ /* 0x000fc60006800000 */
[----:B------:R0:W4:Y:S04]  /*12de0*/  @P0 LDG.E.U8 R62, desc[UR14][R22.64] ;  /* 0x0000000e163e0981 */ /* 0x000128000c1e1100 */
[----:B------:R-:W-:Y:S04]  /*12df0*/  STL [R1+0x290], R80 ;  /* 0x0002905001007387 */ /* 0x000fe80000100800 */
[----:B------:R-:W-:Y:S01]  /*12e00*/  STL [R1+0x28c], R81 ;  /* 0x00028c5101007387 */ /* 0x000fe20000100800 */
[----:B0-----:R-:W-:Y:S02]  /*12e10*/  @P0 IMAD.MOV.U32 R22, RZ, RZ, R58 ;  /* 0x000000ffff160224 */ /* 0x001fe400078e003a */
[----:B------:R-:W-:Y:S01]  /*12e20*/  @P0 IMAD.MOV.U32 R23, RZ, RZ, R18 ;  /* 0x000000ffff170224 */ /* 0x000fe200078e0012 */
[----:B------:R-:W-:Y:S04]  /*12e30*/  STL [R1+0x298], R59 ;  /* 0x0002983b01007387 */ /* 0x000fe80000100800 */
[----:B------:R-:W-:Y:S04]  /*12e40*/  STL [R1+0x294], R78 ;  /* 0x0002944e01007387 */ /* 0x000fe80000100800 */
[----:B------:R-:W-:Y:S04]  /*12e50*/  STL [R1+0x2c8], R58 ;  /* 0x0002c83a01007387 */ /* 0x000fe80000100800 */
[----:B------:R0:W-:Y:S04]  /*12e60*/  STL [R1+0x2c4], R18 ;  /* 0x0002c41201007387 */ /* 0x0001e80000100800 */
[----:B------:R1:W4:Y:S01]  /*12e70*/  @P0 LDG.E.U8 R61, desc[UR14][R22.64] ;  /* 0x0000000e163d0981 */ /* 0x000322000c1e1100 */
[----:B------:R-:W-:-:S03]  /*12e80*/  @!P2 IMAD.IADD R10, R10, 0x1, -R8 ;  /* 0x000000010a0aa824 */ /* 0x000fc600078e0a08 */
[----:B------:R-:W5:Y:S01]  /*12e90*/  LDL.LU R2, [R1+0x900] ;  /* 0x0009000001027983 */ /* 0x000f620000300800 */
[----:B0-----:R-:W-:-:S03]  /*12ea0*/  SEL R18, R79, R4, !P5 ;  /* 0x000000044f127207 */ /* 0x001fc60006800000 */
[----:B------:R-:W5:Y:S01]  /*12eb0*/  LDL.LU R4, [R1+0x8fc] ;  /* 0x0008fc0001047983 */ /* 0x000f620000300800 */
[----:B-1----:R-:W-:Y:S01]  /*12ec0*/  IMAD R22, R20, UR4, RZ ;  /* 0x0000000414167c24 */ /* 0x002fe2000f8e02ff */
[----:B------:R-:W0:Y:S01]  /*12ed0*/  LDCU UR4, c[0x0][0x3b0] ;  /* 0x00007600ff0477ac */ /* 0x000e220008000800 */
[C---:B------:R-:W-:Y:S01]  /*12ee0*/  SEL R20, R79.reuse, R74, !P5 ;  /* 0x0000004a4f147207 */ /* 0x040fe20006800000 */
[----:B---3--:R-:W-:Y:S02]  /*12ef0*/  IMAD R23, R18, UR5, RZ ;  /* 0x0000000512177c24 */ /* 0x008fe4000f8e02ff */
[-C--:B------:R-:W-:Y:S01]  /*12f00*/  IADD3 R58, P2, PT, R22, R7.reuse, RZ ;  /* 0x00000007163a7210 */ /* 0x080fe20007f5e0ff */
[----:B------:R-:W1:Y:S01]  /*12f10*/  LDCU UR5, c[0x0][0x3b0] ;  /* 0x00007600ff0577ac */ /* 0x000e620008000800 */
[----:B------:R-:W-:Y:S01]  /*12f20*/  SEL R18, R79, R72, !P5 ;  /* 0x000000484f127207 */ /* 0x000fe20006800000 */
[----:B--2---:R-:W-:Y:S01]  /*12f30*/  IMAD R20, R20, UR11, RZ ;  /* 0x0000000b14147c24 */ /* 0x004fe2000f8e02ff */
[-C--:B------:R-:W-:Y:S01]  /*12f40*/  LEA.HI.X.SX32 R81, R22, R6.reuse, 0x1, P2 ;  /* 0x0000000616517211 */ /* 0x080fe200010f0eff */
[----:B------:R2:W-:Y:S01]  /*12f50*/  STL [R1+0x2d0], R58 ;  /* 0x0002d03a01007387 */ /* 0x0005e20000100800 */
[C---:B------:R-:W-:Y:S01]  /*12f60*/  IADD3 R59, P2, PT, R23.reuse, R7, RZ ;  /* 0x00000007173b7210 */ /* 0x040fe20007f5e0ff */
[----:B------:R-:W-:Y:S01]  /*12f70*/  IMAD R18, R18, UR12, RZ ;  /* 0x0000000c12127c24 */ /* 0x000fe2000f8e02ff */
[----:B------:R-:W3:Y:S02]  /*12f80*/  LDCU UR11, c[0x0][0x3b0] ;  /* 0x00007600ff0b77ac */ /* 0x000ee40008000800 */
[----:B------:R-:W-:-:S02]  /*12f90*/  LEA.HI.X.SX32 R80, R23, R6, 0x1, P2 ;  /* 0x0000000617507211 */ /* 0x000fc400010f0eff */
[CC--:B------:R-:W-:Y:S01]  /*12fa0*/  IADD3 R78, P2, PT, R20.reuse, R7.reuse, RZ ;  /* 0x00000007144e7210 */ /* 0x0c0fe20007f5e0ff */
[----:B------:R-:W-:Y:S02]  /*12fb0*/  @P0 IMAD.MOV.U32 R22, RZ, RZ, R58 ;  /* 0x000000ffff160224 */ /* 0x000fe400078e003a */
[----:B0-----:R-:W-:Y:S01]  /*12fc0*/  IMAD R69, R69, UR4, RZ ;  /* 0x0000000445457c24 */ /* 0x001fe2000f8e02ff */
[-C--:B------:R-:W-:Y:S01]  /*12fd0*/  LEA.HI.X.SX32 R20, R20, R6.reuse, 0x1, P2 ;  /* 0x0000000614147211 */ /* 0x080fe200010f0eff */
[----:B------:R-:W-:Y:S01]  /*12fe0*/  @P0 IMAD.MOV.U32 R23, RZ, RZ, R81 ;  /* 0x000000ffff170224 */ /* 0x000fe200078e0051 */
[CC--:B------:R-:W-:Y:S01]  /*12ff0*/  IADD3 R72, P2, PT, R18.reuse, R7.reuse, RZ ;  /* 0x0000000712487210 */ /* 0x0c0fe20007f5e0ff */
[----:B------:R-:W0:Y:S01]  /*13000*/  LDCU UR4, c[0x0][0x3b0] ;  /* 0x00007600ff0477ac */ /* 0x000e220008000800 */
[----:B-1----:R-:W-:Y:S02]  /*13010*/  IMAD R45, R45, UR5, RZ ;  /* 0x000000052d2d7c24 */ /* 0x002fe4000f8e02ff */
[----:B------:R1:W4:Y:S01]  /*13020*/  @P0 LDG.E.U8 R60, desc[UR14][R22.64] ;  /* 0x0000000e163c0981 */ /* 0x000322000c1e1100 */
[----:B------:R-:W-:Y:S01]  /*13030*/  LEA.HI.X.SX32 R74, R18, R6, 0x1, P2 ;  /* 0x00000006124a7211 */ /* 0x000fe200010f0eff */
[----:B------:R-:W0:Y:S01]  /*13040*/  LDCU UR5, c[0x0][0x3b0] ;  /* 0x00007600ff0577ac */ /* 0x000e220008000800 */
[----:B--2---:R-:W-:Y:S01]  /*13050*/  IADD3 R58, P2, PT, R69, R7, RZ ;  /* 0x00000007453a7210 */ /* 0x004fe20007f5e0ff */
[----:B------:R-:W-:Y:S01]  /*13060*/  STL [R1+0x2cc], R81 ;  /* 0x0002cc5101007387 */ /* 0x000fe20000100800 */
[----:B------:R-:W2:Y:S01]  /*13070*/  LDCU UR12, c[0x0][0x3b0] ;  /* 0x00007600ff0c77ac */ /* 0x000ea20008000800 */
[----:B-1----:R-:W-:-:S02]  /*13080*/  @P0 IMAD.MOV.U32 R22, RZ, RZ, R59 ;  /* 0x000000ffff160224 */ /* 0x002fc400078e003b */
[----:B------:R-:W-:Y:S01]  /*13090*/  @P0 IMAD.MOV.U32 R23, RZ, RZ, R80 ;  /* 0x000000ffff170224 */ /* 0x000fe200078e0050 */
[----:B------:R1:W-:Y:S04]  /*130a0*/  STL [R1+0x2d8], R59 ;  /* 0x0002d83b01007387 */ /* 0x0003e80000100800 */
[----:B------:R0:W4:Y:S04]  /*130b0*/  @P0 LDG.E.U8 R57, desc[UR14][R22.64] ;  /* 0x0000000e16390981 */ /* 0x000128000c1e1100 */
[----:B------:R-:W-:Y:S01]  /*130c0*/  STL [R1+0x2d4], R80 ;  /* 0x0002d45001007387 */ /* 0x000fe20000100800 */
[----:B-1----:R-:W-:-:S02]  /*130d0*/  LEA.HI.X.SX32 R59, R69, R6, 0x1, P2 ;  /* 0x00000006453b7211 */ /* 0x002fc400010f0eff */
[C---:B------:R-:W-:Y:S01]  /*130e0*/  IADD3 R18, P2, PT, R45.reuse, R7, RZ ;  /* 0x000000072d127210 */ /* 0x040fe20007f5e0ff */
[----:B0-----:R-:W-:Y:S02]  /*130f0*/  @P0 IMAD.MOV.U32 R22, RZ, RZ, R78 ;  /* 0x000000ffff160224 */ /* 0x001fe400078e004e */
[----:B------:R-:W-:Y:S01]  /*13100*/  @P0 IMAD.MOV.U32 R23, RZ, RZ, R20 ;  /* 0x000000ffff170224 */ /* 0x000fe200078e0014 */
[----:B------:R-:W-:Y:S04]  /*13110*/  STL [R1+0x308], R78 ;  /* 0x0003084e01007387 */ /* 0x000fe80000100800 */
[----:B------:R0:W-:Y:S04]  /*13120*/  STL [R1+0x304], R20 ;  /* 0x0003041401007387 */ /* 0x0001e80000100800 */
[----:B------:R1:W4:Y:S01]  /*13130*/  @P0 LDG.E.U8 R56, desc[UR14][R22.64] ;  /* 0x0000000e16380981 */ /* 0x000322000c1e1100 */
[----:B0-----:R-:W-:-:S02]  /*13140*/  LEA.HI.X.SX32 R20, R45, R6, 0x1, P2 ;  /* 0x000000062d147211 */ /* 0x001fc400010f0eff */
[----:B------:R-:W-:Y:S01]  /*13150*/  ISETP.GT.U32.AND P2, PT, R8, R11, PT ;  /* 0x0000000b0800720c */ /* 0x000fe20003f44070 */
[----:B-1----:R-:W-:Y:S02]  /*13160*/  @P0 IMAD.MOV.U32 R22, RZ, RZ, R72 ;  /* 0x000000ffff160224 */ /* 0x002fe400078e0048 */
[----:B------:R-:W-:Y:S01]  /*13170*/  @P0 IMAD.MOV.U32 R23, RZ, RZ, R74 ;  /* 0x000000ffff170224 */ /* 0x000fe200078e004a */
[----:B------:R-:W-:Y:S01]  /*13180*/  STL [R1+0x310], R72 ;  /* 0x0003104801007387 */ /* 0x000fe20000100800 */
[----:B------:R-:W-:Y:S01]  /*13190*/  IMAD R48, R48, UR4, RZ ;  /* 0x0000000430307c24 */ /* 0x000fe2000f8e02ff */
[----:B------:R-:W0:Y:S02]  /*131a0*/  LDCU UR4, c[0x0][0x3b0] ;  /* 0x00007600ff0477ac */ /* 0x000e240008000800 */
[----:B------:R1:W4:Y:S04]  /*131b0*/  @P0 LDG.E.U8 R55, desc[UR14][R22.64] ;  /* 0x0000000e16370981 */ /* 0x000328000c1e1100 */
[----:B------:R-:W-:Y:S01]  /*131c0*/  STL [R1+0x30c], R74 ;  /* 0x00030c4a01007387 */ /* 0x000fe20000100800 */
[----:B-1----:R-:W-:-:S02]  /*131d0*/  @P0 IMAD.MOV.U32 R22, RZ, RZ, R58 ;  /* 0x000000ffff160224 */ /* 0x002fc400078e003a */
[----:B------:R-:W-:Y:S01]  /*131e0*/  @P0 IMAD.MOV.U32 R23, RZ, RZ, R59 ;  /* 0x000000ffff170224 */ /* 0x000fe200078e003b */
[----:B------:R-:W-:Y:S01]  /*131f0*/  STL [R1+0x318], R58 ;  /* 0x0003183a01007387 */ /* 0x000fe20000100800 */
[----:B------:R-:W-:-:S03]  /*13200*/  @!P2 IMAD.IADD R11, R11, 0x1, -R8 ;  /* 0x000000010b0ba824 */ /* 0x000fc600078e0a08 */
[----:B------:R-:W-:Y:S01]  /*13210*/  STL [R1+0x314], R59 ;  /* 0x0003143b01007387 */ /* 0x000fe20000100800 */
[----:B------:R-:W-:Y:S01]  /*13220*/  IMAD R46, R46, UR5, RZ ;  /* 0x000000052e2e7c24 */ /* 0x000fe2000f8e02ff */
[----:B------:R-:W1:Y:S02]  /*13230*/  LDCU UR5, c[0x0][0x3b0] ;  /* 0x00007600ff0577ac */ /* 0x000e640008000800 */
[----:B------:R0:W4:Y:S04]  /*13240*/  @P0 LDG.E.U8 R54, desc[UR14][R22.64] ;  /* 0x0000000e16360981 */ /* 0x000128000c1e1100 */
[----:B------:R2:W-:Y:S01]  /*13250*/  STL [R1+0x348], R18 ;  /* 0x0003481201007387 */ /* 0x0005e20000100800 */
[----:B0-----:R-:W-:Y:S01]  /*13260*/  @P0 IMAD.MOV.U32 R22, RZ, RZ, R18 ;  /* 0x000000ffff160224 */ /* 0x001fe200078e0012 */
[CC--:B--2---:R-:W-:Y:S01]  /*13270*/  IADD3 R18, P2, PT, R48.reuse, R7.reuse, RZ ;  /* 0x0000000730127210 */ /* 0x0c4fe20007f5e0ff */
[----:B------:R-:W-:Y:S01]  /*13280*/  @P0 IMAD.MOV.U32 R23, RZ, RZ, R20 ;  /* 0x000000ffff170224 */ /* 0x000fe200078e0014 */
[----:B------:R0:W-:Y:S02]  /*13290*/  STL [R1+0x344], R20 ;  /* 0x0003441401007387 */ /* 0x0001e40000100800 */
[----:B------:R-:W-:Y:S01]  /*132a0*/  LEA.HI.X.SX32 R58, R48, R6, 0x1, P2 ;  /* 0x00000006303a7211 */ /* 0x000fe200010f0eff */
[----:B---3--:R-:W-:Y:S01]  /*132b0*/  IMAD R42, R42, UR11, RZ ;  /* 0x0000000b2a2a7c24 */ /* 0x008fe2000f8e02ff */
[----:B------:R2:W3:Y:S01]  /*132c0*/  @P0 LDG.E.U8 R53, desc[UR14][R22.64] ;  /* 0x0000000e16350981 */ /* 0x0004e2000c1e1100 */
[----:B------:R-:W1:Y:S01]  /*132d0*/  LDCU UR11, c[0x0][0x3b0] ;  /* 0x00007600ff0b77ac */ /* 0x000e620008000800 */
[----:B0-----:R-:W-:-:S02]  /*132e0*/  IADD3 R20, P2, PT, R46, R7, RZ ;  /* 0x000000072e147210 */ /* 0x001fc40007f5e0ff */
[----:B------:R0:W-:Y:S01]  /*132f0*/  STL [R1+0x350], R18 ;  /* 0x0003501201007387 */ /* 0x0001e20000100800 */
[----:B--2---:R-:W-:Y:S01]  /*13300*/  @P0 IMAD.MOV.U32 R22, RZ, RZ, R18 ;  /* 0x000000ffff160224 */ /* 0x004fe200078e0012 */
[----:B------:R-:W-:Y:S01]  /*13310*/  LEA.HI.X.SX32 R59, R46, R6, 0x1, P2 ;  /* 0x000000062e3b7211 */ /* 0x000fe200010f0eff */
[----:B------:R-:W-:Y:S02]  /*13320*/  @P0 IMAD.MOV.U32 R23, RZ, RZ, R58 ;  /* 0x000000ffff170224 */ /* 0x000fe400078e003a */
[----:B------:R-:W-:Y:S01]  /*13330*/  IMAD R41, R41, UR4, RZ ;  /* 0x0000000429297c24 */ /* 0x000fe2000f8e02ff */
[----:B------:R2:W-:Y:S01]  /*13340*/  STL [R1+0x34c], R58 ;  /* 0x00034c3a01007387 */ /* 0x0005e20000100800 */
[----:B------:R-:W-:Y:S01]  /*13350*/  SEL R39, R79, R39, !P5 ;  /* 0x000000274f277207 */ /* 0x000fe20006800000 */
[----:B------:R-:W2:Y:S01]  /*13360*/  LDCU UR4, c[0x0][0x3b0] ;  /* 0x00007600ff0477ac */ /* 0x000ea20008000800 */
[----:B0-----:R-:W-:Y:S01]  /*13370*/  IADD3 R18, P2, PT, R42, R7, RZ ;  /* 0x000000072a127210 */ /* 0x001fe20007f5e0ff */
[----:B------:R0:W3:Y:S01]  /*13380*/  @P0 LDG.E.U8 R52, desc[UR14][R22.64] ;  /* 0x0000000e16340981 */ /* 0x0000e2000c1e1100 */
[----:B------:R-:W-:Y:S01]  /*13390*/  IMAD R40, R40, UR12, RZ ;  /* 0x0000000c28287c24 */ /* 0x000fe2000f8e02ff */
[----:B------:R-:W-:-:S02]  /*133a0*/  PRMT R50, RZ, 0x7610, R50 ;  /* 0x00007610ff327816 */ /* 0x000fc40000000032 */
[----:B------:R2:W-:Y:S01]  /*133b0*/  STL [R1+0x358], R20 ;  /* 0x0003581401007387 */ /* 0x0005e20000100800 */
[----:B-1----:R-:W-:Y:S01]  /*133c0*/  IMAD R39, R39, UR5, RZ ;  /* 0x0000000527277c24 */ /* 0x002fe2000f8e02ff */
[----:B--2---:R-:W-:Y:S01]  /*133d0*/  LEA.HI.X.SX32 R58, R42, R6, 0x1, P2 ;  /* 0x000000062a3a7211 */ /* 0x004fe200010f0eff */
[----:B------:R-:W1:Y:S01]  /*133e0*/  LDCU UR5, c[0x0][0x3b0] ;  /* 0x00007600ff0577ac */ /* 0x000e620008000800 */
[----:B0-----:R-:W-:Y:S02]  /*133f0*/  @P0 IMAD.MOV.U32 R22, RZ, RZ, R20 ;  /* 0x000000ffff160224 */ /* 0x001fe400078e0014 */
[----:B------:R-:W-:Y:S01]  /*13400*/  @P0 IMAD.MOV.U32 R23, RZ, RZ, R59 ;  /* 0x000000ffff170224 */ /* 0x000fe200078e003b */
[----:B------:R-:W-:Y:S01]  /*13410*/  STL [R1+0x354], R59 ;  /* 0x0003543b01007387 */ /* 0x000fe20000100800 */
[----:B------:R-:W-:Y:S01]  /*13420*/  IADD3 R20, P2, PT, R41, R7, RZ ;  /* 0x0000000729147210 */ /* 0x000fe20007f5e0ff */
[----:B------:R-:W0:Y:S02]  /*13430*/  LDCU UR12, c[0x0][0x3b0] ;  /* 0x00007600ff0c77ac */ /* 0x000e240008000800 */
[----:B------:R-:W-:Y:S04]  /*13440*/  STL [R1+0x380], R18 ;  /* 0x0003801201007387 */ /* 0x000fe80000100800 */
[----:B------:R2:W3:Y:S04]  /*13450*/  @P0 LDG.E.U8 R51, desc[UR14][R22.64] ;  /* 0x0000000e16330981 */ /* 0x0004e8000c1e1100 */
[----:B------:R0:W-:Y:S01]  /*13460*/  STL [R1+0x37c], R58 ;  /* 0x00037c3a01007387 */ /* 0x0001e20000100800 */
[----:B------:R-:W-:Y:S01]  /*13470*/  SEL R37, R79, R37, !P5 ;  /* 0x000000254f257207 */ /* 0x000fe20006800000 */
[----:B--2---:R-:W-:-:S02]  /*13480*/  @P0 IMAD.MOV.U32 R22, RZ, RZ, R18 ;  /* 0x000000ffff160224 */ /* 0x004fc400078e0012 */
[----:B------:R-:W-:Y:S01]  /*13490*/  @P0 IMAD.MOV.U32 R23, RZ, RZ, R58 ;  /* 0x000000ffff170224 */ /* 0x000fe200078e003a */
[----:B0-----:R-:W-:Y:S02]  /*134a0*/  LEA.HI.X.SX32 R58, R41, R6, 0x1, P2 ;  /* 0x00000006293a7211 */ /* 0x001fe400010f0eff */
[----:B------:R-:W-:Y:S02]  /*134b0*/  IADD3 R18, P2, PT, R40, R7, RZ ;  /* 0x0000000728127210 */ /* 0x000fe40007f5e0ff */
[----:B------:R0:W2:Y:S01]  /*134c0*/  @P0 LDG.E.U8 R50, desc[UR14][R22.64] ;  /* 0x0000000e16320981 */ /* 0x0000a2000c1e1100 */
[----:B------:R-:W-:-:S03]  /*134d0*/  PRMT R49, RZ, 0x7610, R49 ;  /* 0x00007610ff317816 */ /* 0x000fc60000000031 */
[----:B------:R-:W-:Y:S01]  /*134e0*/  STL [R1+0x388], R20 ;  /* 0x0003881401007387 */ /* 0x000fe20000100800 */
[----:B------:R-:W-:Y:S01]  /*134f0*/  IMAD R37, R37, UR11, RZ ;  /* 0x0000000b25257c24 */ /* 0x000fe2000f8e02ff */
[----:B------:R-:W-:Y:S01]  /*13500*/  SEL R36, R79, R36, !P5 ;  /* 0x000000244f247207 */ /* 0x000fe20006800000 */
[----:B------:R-:W1:Y:S01]  /*13510*/  LDCU UR11, c[0x0][0x3b0] ;  /* 0x00007600ff0b77ac */ /* 0x000e620008000800 */
[----:B------:R0:W-:Y:S02]  /*13520*/  STL [R1+0x384], R58 ;  /* 0x0003843a01007387 */ /* 0x0001e40000100800 */
[----:B0-----:R-:W-:Y:S02]  /*13530*/  @P0 IMAD.MOV.U32 R22, RZ, RZ, R20 ;  /* 0x000000ffff160224 */ /* 0x001fe400078e0014 */
[----:B------:R-:W-:Y:S01]  /*13540*/  @P0 IMAD.MOV.U32 R23, RZ, RZ, R58 ;  /* 0x000000ffff170224 */ /* 0x000fe200078e003a */
[----:B------:R-:W-:Y:S01]  /*13550*/  PRMT R48, RZ, 0x7610, R48 ;  /* 0x00007610ff307816 */ /* 0x000fe20000000030 */
[----:B------:R0:W-:Y:S01]  /*13560*/  STL [R1+0x390], R18 ;  /* 0x0003901201007387 */ /* 0x0001e20000100800 */
[----:B------:R-:W-:-:S03]  /*13570*/  LEA.HI.X.SX32 R58, R40, R6, 0x1, P2 ;  /* 0x00000006283a7211 */ /* 0x000fc600010f0eff */
[----:B------:R0:W2:Y:S01]  /*13580*/  @P0 LDG.E.U8 R49, desc[UR14][R22.64] ;  /* 0x0000000e16310981 */ /* 0x0000a2000c1e1100 */
[-C--:B------:R-:W-:Y:S01]  /*13590*/  IADD3 R20, P2, PT, R39, R7.reuse, RZ ;  /* 0x0000000727147210 */ /* 0x080fe20007f5e0ff */
[----:B------:R-:W-:Y:S01]  /*135a0*/  IMAD R36, R36, UR4, RZ ;  /* 0x0000000424247c24 */ /* 0x000fe2000f8e02ff */
[----:B------:R-:W-:Y:S01]  /*135b0*/  SEL R38, R79, R38, !P5 ;  /* 0x000000264f267207 */ /* 0x000fe20006800000 */
[----:B------:R-:W1:Y:S01]  /*135c0*/  LDCU UR4, c[0x0][0x3b0] ;  /* 0x00007600ff0477ac */ /* 0x000e620008000800 */
[----:B------:R-:W-:Y:S01]  /*135d0*/  LEA.HI.X.SX32 R59, R39, R6, 0x1, P2 ;  /* 0x00000006273b7211 */ /* 0x000fe200010f0eff */
[----:B0-----:R-:W-:Y:S02]  /*135e0*/  @P0 IMAD.MOV.U32 R22, RZ, RZ, R18 ;  /* 0x000000ffff160224 */ /* 0x001fe400078e0012 */
[----:B------:R-:W-:Y:S01]  /*135f0*/  @P0 IMAD.MOV.U32 R23, RZ, RZ, R58 ;  /* 0x000000ffff170224 */ /* 0x000fe200078e003a */
[----:B------:R-:W-:Y:S01]  /*13600*/  IADD3 R18, P2, PT, R37, R7, RZ ;  /* 0x0000000725127210 */ /* 0x000fe20007f5e0ff */
[----:B------:R0:W-:Y:S01]  /*13610*/  STL [R1+0x38c], R58 ;  /* 0x00038c3a01007387 */ /* 0x0001e20000100800 */
[----:B------:R-:W-:Y:S01]  /*13620*/  PRMT R47, RZ, 0x7610, R47 ;  /* 0x00007610ff2f7816 */ /* 0x000fe2000000002f */
[----:B-1----:R-:W-:Y:S01]  /*13630*/  IMAD R38, R38, UR5, RZ ;  /* 0x0000000526267c24 */ /* 0x002fe2000f8e02ff */
[----:B------:R-:W1:Y:S01]  /*13640*/  LDCU UR5, c[0x0][0x3b0] ;  /* 0x00007600ff0577ac */ /* 0x000e620008000800 */
[----:B------:R0:W2:Y:S01]  /*13650*/  @P0 LDG.E.U8 R48, desc[UR14][R22.64] ;  /* 0x0000000e16300981 */ /* 0x0000a2000c1e1100 */
[----:B------:R-:W-:-:S03]  /*13660*/  PRMT R46, RZ, 0x7610, R46 ;  /* 0x00007610ff2e7816 */ /* 0x000fc6000000002e */
[----:B------:R1:W-:Y:S01]  /*13670*/  STL [R1+0x398], R20 ;  /* 0x0003981401007387 */ /* 0x0003e20000100800 */
[----:B0-----:R-:W-:Y:S01]  /*13680*/  LEA.HI.X.SX32 R58, R37, R6, 0x1, P2 ;  /* 0x00000006253a7211 */ /* 0x001fe200010f0eff */
[----:B------:R-:W-:Y:S02]  /*13690*/  @P0 IMAD.MOV.U32 R22, RZ, RZ, R20 ;  /* 0x000000ffff160224 */ /* 0x000fe400078e0014 */
[----:B------:R-:W-:Y:S01]  /*136a0*/  @P0 IMAD.MOV.U32 R23, RZ, RZ, R59 ;  /* 0x000000ffff170224 */ /* 0x000fe200078e003b */
[----:B------:R-:W-:Y:S01]  /*136b0*/  STL [R1+0x394], R59 ;  /* 0x0003943b01007387 */ /* 0x000fe20000100800 */
[----:B-1----:R-:W-:Y:S02]  /*136c0*/  IADD3 R20, P2, PT, R36, R7, RZ ;  /* 0x0000000724147210 */ /* 0x002fe40007f5e0ff */
[----:B------:R-:W-:Y:S01]  /*136d0*/  SEL R35, R79, R35, !P5 ;  /* 0x000000234f237207 */ /* 0x000fe20006800000 */
[----:B------:R-:W-:Y:S04]  /*136e0*/  STL [R1+0x3c0], R18 ;  /* 0x0003c01201007387 */ /* 0x000fe80000100800 */
[----:B------:R0:W2:Y:S04]  /*136f0*/  @P0 LDG.E.U8 R47, desc[UR14][R22.64] ;  /* 0x0000000e162f0981 */ /* 0x0000a8000c1e1100 */
[----:B------:R1:W-:Y:S01]  /*13700*/  STL [R1+0x3bc], R58 ;  /* 0x0003bc3a01007387 */ /* 0x0003e20000100800 */
[----:B------:R-:W-:Y:S01]  /*13710*/  IMAD R35, R35, UR11, RZ ;  /* 0x0000000b23237c24 */ /* 0x000fe2000f8e02ff */
[----:B------:R-:W-:Y:S01]  /*13720*/  SEL R33, R79, R33, !P5 ;  /* 0x000000214f217207 */ /* 0x000fe20006800000 */
[----:B------:R-:W1:Y:S01]  /*13730*/  LDCU UR11, c[0x0][0x3b0] ;  /* 0x00007600ff0b77ac */ /* 0x000e620008000800 */
[----:B0-----:R-:W-:-:S02]  /*13740*/  @P0 IMAD.MOV.U32 R22, RZ, RZ, R18 ;  /* 0x000000ffff160224 */ /* 0x001fc400078e0012 */
[----:B------:R-:W-:Y:S01]  /*13750*/  @P0 IMAD.MOV.U32 R23, RZ, RZ, R58 ;  /* 0x000000ffff170224 */ /* 0x000fe200078e003a */
[----:B-1----:R-:W-:Y:S02]  /*13760*/  LEA.HI.X.SX32 R58, R36, R6, 0x1, P2 ;  /* 0x00000006243a7211 */ /* 0x002fe400010f0eff */
[----:B------:R-:W-:Y:S02]  /*13770*/  IADD3 R18, P2, PT, R38, R7, RZ ;  /* 0x0000000726127210 */ /* 0x000fe40007f5e0ff */
[----:B------:R0:W2:Y:S01]  /*13780*/  @P0 LDG.E.U8 R46, desc[UR14][R22.64] ;  /* 0x0000000e162e0981 */ /* 0x0000a2000c1e1100 */
[----:B------:R-:W-:-:S03]  /*13790*/  PRMT R45, RZ, 0x7610, R45 ;  /* 0x00007610ff2d7816 */ /* 0x000fc6000000002d */
[----:B------:R-:W-:Y:S01]  /*137a0*/  STL [R1+0x3c8], R20 ;  /* 0x0003c81401007387 */ /* 0x000fe20000100800 */
[----:B------:R-:W-:-:S03]  /*137b0*/  SEL R32, R79, R32, !P5 ;  /* 0x000000204f207207 */ /* 0x000fc60006800000 */
[----:B------:R1:W-:Y:S01]  /*137c0*/  STL [R1+0x3c4], R58 ;  /* 0x0003c43a01007387 */ /* 0x0003e20000100800 */
[----:B0-----:R-:W-:Y:S02]  /*137d0*/  @P0 IMAD.MOV.U32 R22, RZ, RZ, R20 ;  /* 0x000000ffff160224 */ /* 0x001fe400078e0014 */
[----:B------:R-:W-:Y:S02]  /*137e0*/  @P0 IMAD.MOV.U32 R23, RZ, RZ, R58 ;  /* 0x000000ffff170224 */ /* 0x000fe400078e003a */
[----:B------:R-:W-:Y:S01]  /*137f0*/  IMAD R33, R33, UR4, RZ ;  /* 0x0000000421217c24 */ /* 0x000fe2000f8e02ff */
[----:B------:R-:W-:Y:S01]  /*13800*/  STL [R1+0x3d0], R18 ;  /* 0x0003d01201007387 */ /* 0x000fe20000100800 */
[----:B------:R-:W-:Y:S01]  /*13810*/  PRMT R44, RZ, 0x7610, R44 ;  /* 0x00007610ff2c7816 */ /* 0x000fe2000000002c */
[----:B------:R-:W-:Y:S01]  /*13820*/  IMAD R32, R32, UR5, RZ ;  /* 0x0000000520207c24 */ /* 0x000fe2000f8e02ff */
[----:B-1----:R-:W-:Y:S01]  /*13830*/  LEA.HI.X.SX32 R58, R38, R6, 0x1, P2 ;  /* 0x00000006263a7211 */ /* 0x002fe200010f0eff */
[----:B------:R0:W2:Y:S01]  /*13840*/  @P0 LDG.E.U8 R45, desc[UR14][R22.64] ;  /* 0x0000000e162d0981 */ /* 0x0000a2000c1e1100 */
[----:B------:R-:W-:Y:S01]  /*13850*/  IADD3 R20, P2, PT, R35, R7, RZ ;  /* 0x0000000723147210 */ /* 0x000fe20007f5e0ff */
[----:B------:R-:W1:Y:S02]  /*13860*/  LDCU UR4, c[0x0][0x3b0] ;  /* 0x00007600ff0477ac */ /* 0x000e640008000800 */
[----:B------:R0:W-:Y:S01]  /*13870*/  STL [R1+0x3cc], R58 ;  /* 0x0003cc3a01007387 */ /* 0x0001e20000100800 */
[----:B------:R-:W-:Y:S01]  /*13880*/  SEL R31, R79, R31, !P5 ;  /* 0x0000001f4f1f7207 */ /* 0x000fe20006800000 */
[----:B------:R-:W1:Y:S01]  /*13890*/  LDCU UR5, c[0x0][0x3b0] ;  /* 0x00007600ff0577ac */ /* 0x000e620008000800 */
[----:B0-----:R-:W-:-:S02]  /*138a0*/  @P0 IMAD.MOV.U32 R22, RZ, RZ, R18 ;  /* 0x000000ffff160224 */ /* 0x001fc400078e0012 */
[----:B------:R-:W-:Y:S01]  /*138b0*/  @P0 IMAD.MOV.U32 R23, RZ, RZ, R58 ;  /* 0x000000ffff170224 */ /* 0x000fe200078e003a */
[-C--:B------:R-:W-:Y:S02]  /*138c0*/  LEA.HI.X.SX32 R58, R35, R6.reuse, 0x1, P2 ;  /* 0x00000006233a7211 */ /* 0x080fe400010f0eff */
[----:B------:R-:W-:Y:S02]  /*138d0*/  IADD3 R18, P2, PT, R33, R7, RZ ;  /* 0x0000000721127210 */ /* 0x000fe40007f5e0ff */
[----:B------:R0:W2:Y:S01]  /*138e0*/  @P0 LDG.E.U8 R44, desc[UR14][R22.64] ;  /* 0x0000000e162c0981 */ /* 0x0000a2000c1e1100 */
[----:B------:R-:W-:Y:S01]  /*138f0*/  PRMT R43, RZ, 0x7610, R43 ;  /* 0x00007610ff2b7816 */ /* 0x000fe2000000002b */
[----:B------:R-:W-:Y:S01]  /*13900*/  IMAD R31, R31, UR12, RZ ;  /* 0x0000000c1f1f7c24 */ /* 0x000fe2000f8e02ff */
[----:B------:R-:W-:Y:S01]  /*13910*/  LEA.HI.X.SX32 R59, R33, R6, 0x1, P2 ;  /* 0x00000006213b7211 */ /* 0x000fe200010f0eff */
[----:B------:R1:W-:Y:S01]  /*13920*/  STL [R1+0x3d8], R20 ;  /* 0x0003d81401007387 */ /* 0x0003e20000100800 */
[----:B------:R-:W-:Y:S01]  /*13930*/  SEL R30, R79, R30, !P5 ;  /* 0x0000001e4f1e7207 */ /* 0x000fe20006800000 */
[----:B------:R-:W4:Y:S01]  /*13940*/  LDCU UR12, c[0x0][0x3b0] ;  /* 0x00007600ff0c77ac */ /* 0x000f220008000800 */
[----:B0-----:R-:W-:-:S02]  /*13950*/  @P0 IMAD.MOV.U32 R22, RZ, RZ, R20 ;  /* 0x000000ffff160224 */ /* 0x001fc400078e0014 */
[----:B------:R-:W-:Y:S01]  /*13960*/  @P0 IMAD.MOV.U32 R23, RZ, RZ, R58 ;  /* 0x000000ffff170224 */ /* 0x000fe200078e003a */
[-C--:B-1----:R-:W-:Y:S01]  /*13970*/  IADD3 R20, P2, PT, R32, R7.reuse, RZ ;  /* 0x0000000720147210 */ /* 0x082fe20007f5e0ff */
[----:B------:R0:W-:Y:S01]  /*13980*/  STL [R1+0x3d4], R58 ;  /* 0x0003d43a01007387 */ /* 0x0001e20000100800 */
[----:B------:R-:W-:Y:S01]  /*13990*/  IMAD R30, R30, UR11, RZ ;  /* 0x0000000b1e1e7c24 */ /* 0x000fe2000f8e02ff */
[----:B------:R-:W-:Y:S01]  /*139a0*/  PRMT R42, RZ, 0x7610, R42 ;  /* 0x00007610ff2a7816 */ /* 0x000fe2000000002a */
[----:B------:R-:W1:Y:S01]  /*139b0*/  LDCU UR11, c[0x0][0x3b0] ;  /* 0x00007600ff0b77ac */ /* 0x000e620008000800 */
[----:B------:R-:W-:Y:S01]  /*139c0*/  LEA.HI.X.SX32 R69, R32, R6, 0x1, P2 ;  /* 0x0000000620457211 */ /* 0x000fe200010f0eff */
[----:B------:R0:W2:Y:S02]  /*139d0*/  @P0 LDG.E.U8 R43, desc[UR14][R22.64] ;  /* 0x0000000e162b0981 */ /* 0x0000a4000c1e1100 */
[----:B0-----:R-:W-:Y:S02]  /*139e0*/  IADD3 R58, P2, PT, R31, R7, RZ ;  /* 0x000000071f3a7210 */ /* 0x001fe40007f5e0ff */
[----:B------:R-:W-:Y:S01]  /*139f0*/  STL [R1+0x400], R18 ;  /* 0x0004001201007387 */ /* 0x000fe20000100800 */
[----:B------:R-:W-:-:S03]  /*13a00*/  @P0 IMAD.MOV.U32 R22, RZ, RZ, R18 ;  /* 0x000000ffff160224 */ /* 0x000fc600078e0012 */
[----:B------:R0:W-:Y:S01]  /*13a10*/  STL [R1+0x3fc], R59 ;  /* 0x0003fc3b01007387 */ /* 0x0001e20000100800 */
[----:B------:R-:W-:Y:S01]  /*13a20*/  @P0 IMAD.MOV.U32 R23, RZ, RZ, R59 ;  /* 0x000000ffff170224 */ /* 0x000fe200078e003b */
[----:B------:R-:W-:Y:S02]  /*13a30*/  PRMT R41, RZ, 0x7610, R41 ;  /* 0x00007610ff297816 */ /* 0x000fe40000000029 */
[----:B------:R1:W-:Y:S04]  /*13a40*/  STL [R1+0x408], R20 ;  /* 0x0004081401007387 */ /* 0x0003e80000100800 */
[----:B------:R1:W2:Y:S01]  /*13a50*/  @P0 LDG.E.U8 R42, desc[UR14][R22.64] ;  /* 0x0000000e162a0981 */ /* 0x0002a2000c1e1100 */
[----:B0-----:R-:W-:Y:S02]  /*13a60*/  LEA.HI.X.SX32 R59, R31, R6, 0x1, P2 ;  /* 0x000000061f3b7211 */ /* 0x001fe400010f0eff */
[----:B------:R-:W-:Y:S01]  /*13a70*/  IADD3 R18, P2, PT, R30, R7, RZ ;  /* 0x000000071e127210 */ /* 0x000fe20007f5e0ff */
[----:B-1----:R-:W-:-:S03]  /*13a80*/  @P0 IMAD.MOV.U32 R22, RZ, RZ, R20 ;  /* 0x000000ffff160224 */ /* 0x002fc600078e0014 */
[----:B------:R-:W-:Y:S01]  /*13a90*/  LEA.HI.X.SX32 R20, R30, R6, 0x1, P2 ;  /* 0x000000061e147211 */ /* 0x000fe200010f0eff */
[----:B------:R-:W-:Y:S01]  /*13aa0*/  @P0 IMAD.MOV.U32 R23, RZ, RZ, R69 ;  /* 0x000000ffff170224 */ /* 0x000fe200078e0045 */
[----:B------:R-:W-:Y:S02]  /*13ab0*/  ISETP.GT.U32.AND P2, PT, R8, R11, PT ;  /* 0x0000000b0800720c */ /* 0x000fe40003f44070 */
[C---:B------:R-:W-:Y:S02]  /*13ac0*/  SEL R28, R79.reuse, R28, !P5 ;  /* 0x0000001c4f1c7207 */ /* 0x040fe40006800000 */
[----:B------:R0:W2:Y:S01]  /*13ad0*/  @P0 LDG.E.U8 R41, desc[UR14][R22.64] ;  /* 0x0000000e16290981 */ /* 0x0000a2000c1e1100 */
[----:B------:R-:W-:Y:S02]  /*13ae0*/  PRMT R40, RZ, 0x7610, R40 ;  /* 0x00007610ff287816 */ /* 0x000fe40000000028 */
[----:B------:R-:W-:Y:S01]  /*13af0*/  IMAD R28, R28, UR4, RZ ;  /* 0x000000041c1c7c24 */ /* 0x000fe2000f8e02ff */
[----:B------:R-:W-:Y:S01]  /*13b00*/  SEL R27, R79, R27, !P5 ;  /* 0x0000001b4f1b7207 */ /* 0x000fe20006800000 */
[----:B------:R-:W-:Y:S01]  /*13b10*/  STL [R1+0x404], R69 ;  /* 0x0004044501007387 */ /* 0x000fe20000100800 */
[----:B------:R-:W1:Y:S01]  /*13b20*/  LDCU UR4, c[0x0][0x3b0] ;  /* 0x00007600ff0477ac */ /* 0x000e620008000800 */
[----:B0-----:R-:W-:-:S02]  /*13b30*/  @P0 IMAD.MOV.U32 R22, RZ, RZ, R58 ;  /* 0x000000ffff160224 */ /* 0x001fc400078e003a */
[----:B------:R-:W-:Y:S01]  /*13b40*/  @P0 IMAD.MOV.U32 R23, RZ, RZ, R59 ;  /* 0x000000ffff170224 */ /* 0x000fe200078e003b */
[----:B------:R-:W-:Y:S01]  /*13b50*/  STL [R1+0x410], R58 ;  /* 0x0004103a01007387 */ /* 0x000fe20000100800 */
[----:B------:R-:W-:Y:S01]  /*13b60*/  @!P2 IMAD.IADD R11, R11, 0x1, -R8 ;  /* 0x000000010b0ba824 */ /* 0x000fe200078e0a08 */
[----:B------:R-:W-:Y:S02]  /*13b70*/  SEL R26, R79, R26, !P5 ;  /* 0x0000001a4f1a7207 */ /* 0x000fe40006800000 */
[----:B------:R-:W-:Y:S01]  /*13b80*/  STL [R1+0x40c], R59 ;  /* 0x00040c3b01007387 */ /* 0x000fe20000100800 */
[----:B------:R-:W-:Y:S01]  /*13b90*/  IMAD R27, R27, UR5, RZ ;  /* 0x000000051b1b7c24 */ /* 0x000fe2000f8e02ff */
[----:B------:R-:W-:Y:S02]  /*13ba0*/  SEL R16, R79, R16, !P5 ;  /* 0x000000104f107207 */ /* 0x000fe40006800000 */
[----:B------:R0:W2:Y:S01]  /*13bb0*/  @P0 LDG.E.U8 R40, desc[UR14][R22.64] ;  /* 0x0000000e16280981 */ /* 0x0000a2000c1e1100 */
[----:B------:R-:W-:Y:S01]  /*13bc0*/  IMAD R26, R26, UR11, RZ ;  /* 0x0000000b1a1a7c24 */ /* 0x000fe2000f8e02ff */
[----:B------:R-:W-:-:S02]  /*13bd0*/  PRMT R38, RZ, 0x7610, R38 ;  /* 0x00007610ff267816 */ /* 0x000fc40000000026 */
[----:B------:R0:W-:Y:S01]  /*13be0*/  STL [R1+0x418], R18 ;  /* 0x0004181201007387 */ /* 0x0001e20000100800 */
[----:B------:R-:W-:Y:S01]  /*13bf0*/  SEL R14, R79, R14, !P5 ;  /* 0x0000000e4f0e7207 */ /* 0x000fe20006800000 */
[----:B-1----:R-:W-:Y:S01]  /*13c00*/  IMAD R16, R16, UR4, RZ ;  /* 0x0000000410107c24 */ /* 0x002fe2000f8e02ff */
[----:B------:R-:W-:Y:S01]  /*13c10*/  PRMT R37, RZ, 0x7610, R37 ;  /* 0x00007610ff257816 */ /* 0x000fe20000000025 */
[----:B------:R-:W1:Y:S01]  /*13c20*/  S2R R21, SR_CgaCtaId ;  /* 0x0000000000157919 */ /* 0x000e620000008800 */
[----:B------:R-:W1:Y:S01]  /*13c30*/  LDCU UR4, c[0x0][0x3b0] ;  /* 0x00007600ff0477ac */ /* 0x000e620008000800 */
[----:B0-----:R-:W-:Y:S02]  /*13c40*/  @P0 IMAD.MOV.U32 R22, RZ, RZ, R18 ;  /* 0x000000ffff160224 */ /* 0x001fe400078e0012 */
[----:B------:R-:W-:Y:S01]  /*13c50*/  @P0 IMAD.MOV.U32 R23, RZ, RZ, R20 ;  /* 0x000000ffff170224 */ /* 0x000fe200078e0014 */
[----:B------:R-:W-:Y:S01]  /*13c60*/  PRMT R36, RZ, 0x7610, R36 ;  /* 0x00007610ff247816 */ /* 0x000fe20000000024 */
[----:B------:R-:W0:Y:S01]  /*13c70*/  LDCU UR5, c[0x0][0x3b0] ;  /* 0x00007600ff0577ac */ /* 0x000e220008000800 */
[C---:B------:R-:W-:Y:S01]  /*13c80*/  IADD3 R18, P2, PT, R28.reuse, R7, RZ ;  /* 0x000000071c127210 */ /* 0x040fe20007f5e0ff */
[----:B------:R0:W-:Y:S01]  /*13c90*/  STL [R1+0x414], R20 ;  /* 0x0004141401007387 */ /* 0x0001e20000100800 */
[----:B------:R-:W-:Y:S01]  /*13ca0*/  PRMT R35, RZ, 0x7610, R35 ;  /* 0x00007610ff237816 */ /* 0x000fe20000000023 */
[----:B------:R-:W1:Y:S01]  /*13cb0*/  LDCU UR11, c[0x0][0x3b0] ;  /* 0x00007600ff0b77ac */ /* 0x000e620008000800 */
[----:B------:R-:W-:-:S02]  /*13cc0*/  LEA.HI.X.SX32 R58, R28, R6, 0x1, P2 ;  /* 0x000000061c3a7211 */ /* 0x000fc400010f0eff */
[----:B------:R-:W-:Y:S01]  /*13cd0*/  IADD3 R69, P2, PT, R27, R7, RZ ;  /* 0x000000071b457210 */ /* 0x000fe20007f5e0ff */
[----:B------:R-:W-:Y:S01]  /*13ce0*/  STL [R1+0x440], R18 ;  /* 0x0004401201007387 */ /* 0x000fe20000100800 */
[----:B0-----:R-:W-:-:S03]  /*13cf0*/  SEL R20, R79, R19, !P5 ;  /* 0x000000134f147207 */ /* 0x001fc60006800000 */
[----:B------:R0:W-:Y:S01]  /*13d00*/  STL [R1+0x43c], R58 ;  /* 0x00043c3a01007387 */ /* 0x0001e20000100800 */
[----:B------:R-:W-:Y:S01]  /*13d10*/  @P0 IMAD.MOV.U32 R19, RZ, RZ, R58 ;  /* 0x000000ffff130224 */ /* 0x000fe200078e003a */
[----:B------:R-:W-:Y:S01]  /*13d20*/  LEA.HI.X.SX32 R74, R27, R6, 0x1, P2 ;  /* 0x000000061b4a7211 */ /* 0x000fe200010f0eff */
[----:B----4-:R-:W-:Y:S01]  /*13d30*/  IMAD R20, R20, UR12, RZ ;  /* 0x0000000c14147c24 */ /* 0x010fe2000f8e02ff */
[----:B------:R-:W-:Y:S01]  /*13d40*/  STL [R1+0x448], R69 ;  /* 0x0004484501007387 */ /* 0x000fe20000100800 */
[----:B------:R-:W-:-:S03]  /*13d50*/  IMAD R14, R14, UR13, RZ ;  /* 0x0000000d0e0e7c24 */ /* 0x000fc6000f8e02ff */
[----:B------:R4:W2:Y:S01]  /*13d60*/  @P0 LDG.E.U8 R38, desc[UR14][R18.64] ;  /* 0x0000000e12260981 */ /* 0x0008a2000c1e1100 */
[----:B0-----:R-:W-:-:S04]  /*13d70*/  IADD3 R58, P2, PT, R26, R7, RZ ;  /* 0x000000071a3a7210 */ /* 0x001fc80007f5e0ff */
[-C--:B------:R-:W-:Y:S02]  /*13d80*/  LEA.HI.X.SX32 R59, R26, R6.reuse, 0x1, P2 ;  /* 0x000000061a3b7211 */ /* 0x080fe400010f0eff */
[C---:B------:R-:W-:Y:S01]  /*13d90*/  IADD3 R72, P2, PT, R20.reuse, R7, RZ ;  /* 0x0000000714487210 */ /* 0x040fe20007f5e0ff */
[----:B------:R0:W-:Y:S01]  /*13da0*/  STL [R1+0x444], R74 ;  /* 0x0004444a01007387 */ /* 0x0001e20000100800 */
[----:B----4-:R-:W-:Y:S02]  /*13db0*/  @P0 IMAD.MOV.U32 R18, RZ, RZ, R69 ;  /* 0x000000ffff120224 */ /* 0x010fe400078e0045 */
[----:B------:R-:W-:Y:S01]  /*13dc0*/  @P0 IMAD.MOV.U32 R19, RZ, RZ, R74 ;  /* 0x000000ffff130224 */ /* 0x000fe200078e004a */
[----:B------:R4:W-:Y:S04]  /*13dd0*/  STL [R1+0x450], R58 ;  /* 0x0004503a01007387 */ /* 0x0009e80000100800 */
[----:B------:R1:W2:Y:S01]  /*13de0*/  @P0 LDG.E.U8 R37, desc[UR14][R18.64] ;  /* 0x0000000e12250981 */ /* 0x0002a2000c1e1100 */
[----:B0-----:R-:W-:-:S02]  /*13df0*/  LEA.HI.X.SX32 R74, R20, R6, 0x1, P2 ;  /* 0x00000006144a7211 */ /* 0x001fc400010f0eff */
[----:B------:R-:W-:-:S04]  /*13e00*/  IADD3 R69, P2, PT, R16, R7, RZ ;  /* 0x0000000710457210 */ /* 0x000fc80007f5e0ff */
[----:B------:R-:W-:Y:S01]  /*13e10*/  LEA.HI.X.SX32 R16, R16, R6, 0x1, P2 ;  /* 0x0000000610107211 */ /* 0x000fe200010f0eff */
[----:B-1----:R-:W-:Y:S01]  /*13e20*/  @P0 IMAD.MOV.U32 R18, RZ, RZ, R58 ;  /* 0x000000ffff120224 */ /* 0x002fe200078e003a */
[----:B----4-:R-:W-:Y:S01]  /*13e30*/  IADD3 R58, P2, PT, R14, R7, RZ ;  /* 0x000000070e3a7210 */ /* 0x010fe20007f5e0ff */
[----:B------:R0:W-:Y:S01]  /*13e40*/  STL [R1+0x44c], R59 ;  /* 0x00044c3b01007387 */ /* 0x0001e20000100800 */
[----:B------:R-:W-:Y:S01]  /*13e50*/  @P0 IMAD.MOV.U32 R19, RZ, RZ, R59 ;  /* 0x000000ffff130224 */ /* 0x000fe200078e003b */
[----:B------:R-:W-:-:S04]  /*13e60*/  SEL R17, R79, R17, !P5 ;  /* 0x000000114f117207 */ /* 0x000fc80006800000 */
[----:B------:R1:W4:Y:S01]  /*13e70*/  @P0 LDG.E.U8 R36, desc[UR14][R18.64] ;  /* 0x0000000e12240981 */ /* 0x000322000c1e1100 */
[-C--:B0-----:R-:W-:Y:S02]  /*13e80*/  LEA.HI.X.SX32 R59, R14, R6.reuse, 0x1, P2 ;  /* 0x000000060e3b7211 */ /* 0x081fe400010f0eff */
[C---:B------:R-:W-:Y:S01]  /*13e90*/  ISETP.GT.U32.AND P2, PT, R8.reuse, R13, PT ;  /* 0x0000000d0800720c */ /* 0x040fe20003f44070 */
[----:B------:R-:W-:Y:S01]  /*13ea0*/  STL [R1+0x458], R72 ;  /* 0x0004584801007387 */ /* 0x000fe20000100800 */
[----:B-1----:R-:W-:Y:S02]  /*13eb0*/  @P0 IMAD.MOV.U32 R18, RZ, RZ, R72 ;  /* 0x000000ffff120224 */ /* 0x002fe400078e0048 */
[----:B------:R-:W-:Y:S01]  /*13ec0*/  @P0 IMAD.MOV.U32 R19, RZ, RZ, R74 ;  /* 0x000000ffff130224 */ /* 0x000fe200078e004a */
[----:B------:R-:W-:Y:S01]  /*13ed0*/  STL [R1+0x454], R74 ;  /* 0x0004544a01007387 */ /* 0x000fe20000100800 */
[----:B------:R-:W-:Y:S01]  /*13ee0*/  IMAD R17, R17, UR4, RZ ;  /* 0x0000000411117c24 */ /* 0x000fe2000f8e02ff */
[----:B------:R-:W0:Y:S02]  /*13ef0*/  LDCU UR4, c[0x0][0x3b0] ;  /* 0x00007600ff0477ac */ /* 0x000e240008000800 */
[----:B------:R-:W-:Y:S04]  /*13f00*/  STL [R1+0x480], R69 ;  /* 0x0004804501007387 */ /* 0x000fe80000100800 */
[----:B------:R-:W-:Y:S01]  /*13f10*/  @!P2 IMAD.IADD R13, R13, 0x1, -R8 ;  /* 0x000000010d0da824 */ /* 0x000fe200078e0a08 */
[----:B------:R1:W2:Y:S04]  /*13f20*/  @P0 LDG.E.U8 R35, desc[UR14][R18.64] ;  /* 0x0000000e12230981 */ /* 0x0002a8000c1e1100 */
[----:B------:R0:W-:Y:S01]  /*13f30*/  STL [R1+0x47c], R16 ;  /* 0x00047c1001007387 */ /* 0x0001e20000100800 */
[----:B------:R-:W-:Y:S01]  /*13f40*/  @!P3 IMAD.MOV R10, RZ, RZ, -R10 ;  /* 0x000000ffff0ab224 */ /* 0x000fe200078e0a0a */
[----:B------:R-:W-:Y:S01]  /*13f50*/  ISETP.GT.U32.AND P2, PT, R8, R13, PT ;  /* 0x0000000d0800720c */ /* 0x000fe20003f44070 */
[----:B-1----:R-:W-:Y:S01]  /*13f60*/  @P0 IMAD.MOV.U32 R19, RZ, RZ, R16 ;  /* 0x000000ffff130224 */ /* 0x002fe200078e0010 */
[----:B0-----:R-:W-:Y:S01]  /*13f70*/  SEL R16, R79, R15, !P5 ;  /* 0x0000000f4f107207 */ /* 0x001fe20006800000 */
[----:B------:R-:W-:Y:S01]  /*13f80*/  @P0 IMAD.MOV.U32 R18, RZ, RZ, R69 ;  /* 0x000000ffff120224 */ /* 0x000fe200078e0045 */
[CC--:B------:R-:W-:Y:S01]  /*13f90*/  IADD3 R69, P3, PT, R17.reuse, R7.reuse, RZ ;  /* 0x0000000711457210 */ /* 0x0c0fe20007f7e0ff */
[----:B------:R-:W-:Y:S01]  /*13fa0*/  @P0 IMAD.MOV.U32 R14, RZ, RZ, R58 ;  /* 0x000000ffff0e0224 */ /* 0x000fe200078e003a */
[----:B------:R-:W-:Y:S01]  /*13fb0*/  PRMT R33, RZ, 0x7610, R33 ;  /* 0x00007610ff217816 */ /* 0x000fe20000000021 */
[----:B------:R-:W-:Y:S01]  /*13fc0*/  IMAD R16, R16, UR5, RZ ;  /* 0x0000000510107c24 */ /* 0x000fe2000f8e02ff */
[----:B------:R-:W-:Y:S01]  /*13fd0*/  LEA.HI.X.SX32 R72, R17, R6, 0x1, P3 ;  /* 0x0000000611487211 */ /* 0x000fe200018f0eff */
[----:B------:R-:W-:Y:S01]  /*13fe0*/  @P0 IMAD.MOV.U32 R15, RZ, RZ, R59 ;  /* 0x000000ffff0f0224 */ /* 0x000fe200078e003b */
[----:B------:R0:W-:Y:S01]  /*13ff0*/  STL [R1+0x488], R58 ;  /* 0x0004883a01007387 */ /* 0x0001e20000100800 */
[----:B------:R-:W-:Y:S01]  /*14000*/  SEL R10, R79, R10, !P5 ;  /* 0x0000000a4f0a7207 */ /* 0x000fe20006800000 */
[----:B------:R-:W-:Y:S01]  /*14010*/  @!P4 IMAD.MOV R11, RZ, RZ, -R11 ;  /* 0x000000ffff0bc224 */ /* 0x000fe200078e0a0b */
[----:B------:R-:W-:Y:S01]  /*14020*/  PRMT R32, RZ, 0x7610, R32 ;  /* 0x00007610ff207816 */ /* 0x000fe20000000020 */
[----:B------:R1:W2:Y:S01]  /*14030*/  @P0 LDG.E.U8 R33, desc[UR14][R14.64] ;  /* 0x0000000e0e210981 */ /* 0x0002a2000c1e1100 */
[----:B------:R-:W3:Y:S01]  /*14040*/  LDCU UR5, c[0x0][0x3b0] ;  /* 0x00007600ff0577ac */ /* 0x000ee20008000800 */
[----:B------:R-:W-:Y:S01]  /*14050*/  IMAD.SHL.U32 R21, R21, 0x80, RZ ;  /* 0x0000008015157824 */ /* 0x000fe200078e00ff */
[----:B0-----:R-:W-:Y:S01]  /*14060*/  IADD3 R58, P3, PT, R16, R7, RZ ;  /* 0x00000007103a7210 */ /* 0x001fe20007f7e0ff */
[----:B------:R0:W-:Y:S01]  /*14070*/  STL [R1+0x484], R59 ;  /* 0x0004843b01007387 */ /* 0x0001e20000100800 */
[----:B------:R-:W-:-:S02]  /*14080*/  IMAD R10, R10, UR11, RZ ;  /* 0x0000000b0a0a7c24 */ /* 0x000fc4000f8e02ff */
[----:B-1----:R-:W-:Y:S02]  /*14090*/  @P0 IMAD.MOV.U32 R14, RZ, RZ, R69 ;  /* 0x000000ffff0e0224 */ /* 0x002fe400078e0045 */
[----:B------:R-:W-:Y:S01]  /*140a0*/  @P0 IMAD.MOV.U32 R15, RZ, RZ, R72 ;  /* 0x000000ffff0f0224 */ /* 0x000fe200078e0048 */
[----:B------:R-:W-:Y:S01]  /*140b0*/  SEL R11, R79, R11, !P5 ;  /* 0x0000000b4f0b7207 */ /* 0x000fe20006800000 */
[----:B------:R-:W-:Y:S01]  /*140c0*/  STL [R1+0x490], R69 ;  /* 0x0004904501007387 */ /* 0x000fe20000100800 */
[----:B------:R-:W-:Y:S01]  /*140d0*/  @!P2 IMAD.IADD R13, R13, 0x1, -R8 ;  /* 0x000000010d0da824 */ /* 0x000fe200078e0a08 */
[----:B0-----:R-:W-:Y:S02]  /*140e0*/  LEA.HI.X.SX32 R59, R16, R6, 0x1, P3 ;  /* 0x00000006103b7211 */ /* 0x001fe400018f0eff */
[----:B------:R-:W-:Y:S01]  /*140f0*/  STL [R1+0x48c], R72 ;  /* 0x00048c4801007387 */ /* 0x000fe20000100800 */
[----:B------:R-:W-:Y:S02]  /*14100*/  ISETP.GT.U32.AND P2, PT, R8, R12, PT ;  /* 0x0000000c0800720c */ /* 0x000fe40003f44070 */
[----:B------:R-:W-:Y:S01]  /*14110*/  LOP3.LUT R21, R21, 0x80, RZ, 0xc0, !PT ;  /* 0x0000008015157812 */ /* 0x000fe200078ec0ff */
[----:B------:R-:W-:Y:S01]  /*14120*/  STL [R1+0x498], R58 ;  /* 0x0004983a01007387 */ /* 0x000fe20000100800 */
[----:B------:R-:W-:Y:S01]  /*14130*/  IMAD R16, R11, UR4, RZ ;  /* 0x000000040b107c24 */ /* 0x000fe2000f8e02ff */
[----:B------:R-:W-:-:S02]  /*14140*/  PRMT R31, RZ, 0x7610, R31 ;  /* 0x00007610ff1f7816 */ /* 0x000fc4000000001f */
[----:B------:R0:W2:Y:S01]  /*14150*/  @P0 LDG.E.U8 R32, desc[UR14][R14.64] ;  /* 0x0000000e0e200981 */ /* 0x0000a2000c1e1100 */
[----:B------:R-:W-:-:S03]  /*14160*/  @!P6 IMAD.MOV R13, RZ, RZ, -R13 ;  /* 0x000000ffff0de224 */ /* 0x000fc600078e0a0d */
[----:B------:R1:W-:Y:S01]  /*14170*/  STL [R1+0x494], R59 ;  /* 0x0004943b01007387 */ /* 0x0003e20000100800 */
[----:B------:R-:W-:Y:S01]  /*14180*/  LOP3.LUT R11, R0, 0x6c, R21, 0xfe, !PT ;  /* 0x0000006c000b7812 */ /* 0x000fe200078efe15 */
[----:B------:R-:W-:Y:S01]  /*14190*/  @!P2 IMAD.IADD R12, R12, 0x1, -R8 ;  /* 0x000000010c0ca824 */ /* 0x000fe200078e0a08 */
[----:B------:R-:W-:Y:S01]  /*141a0*/  PRMT R30, RZ, 0x7610, R30 ;  /* 0x00007610ff1e7816 */ /* 0x000fe2000000001e */
[----:B------:R-:W3:Y:S01]  /*141b0*/  LDCU UR4, c[0x0][0x3b0] ;  /* 0x00007600ff0477ac */ /* 0x000ee20008000800 */
[----:B0-----:R-:W-:Y:S02]  /*141c0*/  @P0 IMAD.MOV.U32 R15, RZ, RZ, R59 ;  /* 0x000000ffff0f0224 */ /* 0x001fe400078e003b */
[----:B------:R-:W-:Y:S01]  /*141d0*/  @P0 IMAD.MOV.U32 R14, RZ, RZ, R58 ;  /* 0x000000ffff0e0224 */ /* 0x000fe200078e003a */
[----:B-1----:R-:W-:Y:S02]  /*141e0*/  IADD3 R59, P3, PT, R10, R7, RZ ;  /* 0x000000070a3b7210 */ /* 0x002fe40007f7e0ff */
[----:B------:R-:W-:-:S02]  /*141f0*/  SEL R13, R79, R13, !P5 ;  /* 0x0000000d4f0d7207 */ /* 0x000fc40006800000 */
[----:B------:R0:W2:Y:S01]  /*14200*/  @P0 LDG.E.U8 R31, desc[UR14][R14.64] ;  /* 0x0000000e0e1f0981 */ /* 0x0000a2000c1e1100 */
[-C--:B------:R-:W-:Y:S02]  /*14210*/  LEA.HI.X.SX32 R69, R10, R6.reuse, 0x1, P3 ;  /* 0x000000060a457211 */ /* 0x080fe400018f0eff */
[C---:B------:R-:W-:Y:S02]  /*14220*/  IADD3 R58, P3, PT, R16.reuse, R7, RZ ;  /* 0x00000007103a7210 */ /* 0x040fe40007f7e0ff */
[----:B------:R-:W-:Y:S01]  /*14230*/  IABS R10, R11 ;  /* 0x0000000b000a7213 */ /* 0x000fe20000000000 */
[----:B------:R1:W-:Y:S01]  /*14240*/  STL [R1+0x4c0], R59 ;  /* 0x0004c03b01007387 */ /* 0x0003e20000100800 */
[----:B0-----:R-:W-:Y:S02]  /*14250*/  @P0 IMAD.MOV.U32 R14, RZ, RZ, R59 ;  /* 0x000000ffff0e0224 */ /* 0x001fe400078e003b */
[----:B------:R-:W-:Y:S01]  /*14260*/  @P0 IMAD.MOV.U32 R15, RZ, RZ, R69 ;  /* 0x000000ffff0f0224 */ /* 0x000fe200078e0045 */
[----:B-1----:R-:W-:Y:S01]  /*14270*/  LEA.HI.X.SX32 R59, R16, R6, 0x1, P3 ;  /* 0x00000006103b7211 */ /* 0x002fe200018f0eff */
[----:B---3--:R-:W-:Y:S01]  /*14280*/  IMAD R16, R13, UR5, RZ ;  /* 0x000000050d107c24 */ /* 0x008fe2000f8e02ff */
[C---:B------:R-:W-:Y:S01]  /*14290*/  ISETP.GT.U32.AND P2, PT, R8.reuse, R12, PT ;  /* 0x0000000c0800720c */ /* 0x040fe20003f44070 */
[----:B------:R-:W-:Y:S01]  /*142a0*/  IMAD.HI.U32 R13, R9, R10, RZ ;  /* 0x0000000a090d7227 */ /* 0x000fe200078e00ff */
[----:B------:R-:W-:Y:S01]  /*142b0*/  STL [R1+0x4bc], R69 ;  /* 0x0004bc4501007387 */ /* 0x000fe20000100800 */
[----:B------:R-:W-:Y:S01]  /*142c0*/  ISETP.GE.AND P3, PT, R29, RZ, PT ;  /* 0x000000ff1d00720c */ /* 0x000fe20003f66270 */
[----:B------:R-:W0:Y:S01]  /*142d0*/  LDCU UR5, c[0x0][0x3b0] ;  /* 0x00007600ff0577ac */ /* 0x000e220008000800 */
[----:B------:R-:W-:Y:S01]  /*142e0*/  IMAD.MOV R13, RZ, RZ, -R13 ;  /* 0x000000ffff0d7224 */ /* 0x000fe200078e0a0d */
[----:B------:R1:W3:Y:S03]  /*142f0*/  @P0 LDG.E.U8 R30, desc[UR14][R14.64] ;  /* 0x0000000e0e1e0981 */ /* 0x0002e6000c1e1100 */
[----:B------:R-:W-:Y:S01]  /*14300*/  IMAD R10, R8, R13, R10 ;  /* 0x0000000d080a7224 */ /* 0x000fe200078e020a */
[----:B------:R0:W-:Y:S01]  /*14310*/  STL [R1+0x4c8], R58 ;  /* 0x0004c83a01007387 */ /* 0x0001e20000100800 */
[----:B-1----:R-:W-:-:S03]  /*14320*/  @P0 IMAD.MOV.U32 R14, RZ, RZ, R58 ;  /* 0x000000ffff0e0224 */ /* 0x002fc600078e003a */
[----:B------:R1:W-:Y:S01]  /*14330*/  STL [R1+0x4c4], R59 ;  /* 0x0004c43b01007387 */ /* 0x0003e20000100800 */
[----:B0-----:R-:W-:Y:S01]  /*14340*/  IADD3 R58, P4, PT, R16, R7, RZ ;  /* 0x00000007103a7210 */ /* 0x001fe20007f9e0ff */
[----:B------:R-:W-:-:S03]  /*14350*/  @P0 IMAD.MOV.U32 R15, RZ, RZ, R59 ;  /* 0x000000ffff0f0224 */ /* 0x000fc600078e003b */
[----:B-1----:R-:W-:Y:S02]  /*14360*/  LEA.HI.X.SX32 R59, R16, R6, 0x1, P4 ;  /* 0x00000006103b7211 */ /* 0x002fe400020f0eff */
[----:B------:R-:W-:Y:S01]  /*14370*/  ISETP.GT.U32.AND P4, PT, R8, R10, PT ;  /* 0x0000000a0800720c */ /* 0x000fe20003f84070 */
[----:B------:R-:W-:Y:S01]  /*14380*/  @!P2 IMAD.IADD R12, R12, 0x1, -R8 ;  /* 0x000000010c0ca824 */ /* 0x000fe200078e0a08 */
[----:B------:R-:W-:-:S03]  /*14390*/  PRMT R28, RZ, 0x7610, R28 ;  /* 0x00007610ff1c7816 */ /* 0x000fc6000000001c */
[----:B------:R-:W-:Y:S01]  /*143a0*/  @!P3 IMAD.MOV R12, RZ, RZ, -R12 ;  /* 0x000000ffff0cb224 */ /* 0x000fe200078e0a0c */
[----:B------:R-:W-:Y:S02]  /*143b0*/  LOP3.LUT R13, R0, 0x6d, R21, 0xfe, !PT ;  /* 0x0000006d000d7812 */ /* 0x000fe400078efe15 */
[----:B------:R0:W2:Y:S01]  /*143c0*/  @P0 LDG.E.U8 R28, desc[UR14][R14.64] ;  /* 0x0000000e0e1c0981 */ /* 0x0000a2000c1e1100 */
[----:B------:R-:W-:Y:S02]  /*143d0*/  PRMT R27, RZ, 0x7610, R27 ;  /* 0x00007610ff1b7816 */ /* 0x000fe4000000001b */
[----:B------:R-:W-:Y:S02]  /*143e0*/  ISETP.GE.AND P2, PT, R11, RZ, PT ;  /* 0x000000ff0b00720c */ /* 0x000fe40003f46270 */
[----:B------:R-:W-:Y:S01]  /*143f0*/  SEL R12, R79, R12, !P5 ;  /* 0x0000000c4f0c7207 */ /* 0x000fe20006800000 */
[----:B------:R-:W-:Y:S01]  /*14400*/  @!P4 IMAD.IADD R10, R10, 0x1, -R8 ;  /* 0x000000010a0ac824 */ /* 0x000fe200078e0a08 */
[----:B------:R-:W-:Y:S01]  /*14410*/  IABS R11, R13 ;  /* 0x0000000d000b7213 */ /* 0x000fe20000000000 */
[----:B0-----:R-:W-:-:S02]  /*14420*/  @P0 IMAD.MOV.U32 R14, RZ, RZ, R58 ;  /* 0x000000ffff0e0224 */ /* 0x001fc400078e003a */
[----:B------:R-:W-:Y:S01]  /*14430*/  @P0 IMAD.MOV.U32 R15, RZ, RZ, R59 ;  /* 0x000000ffff0f0224 */ /* 0x000fe200078e003b */
[----:B------:R-:W-:-:S04]  /*14440*/  ISETP.GT.U32.AND P4, PT, R8, R10, PT ;  /* 0x0000000a0800720c */ /* 0x000fc80003f84070 */
[----:B------:R0:W2:Y:S02]  /*14450*/  @P0 LDG.E.U8 R27, desc[UR14][R14.64] ;  /* 0x0000000e0e1b0981 */ /* 0x0000a4000c1e1100 */
[----:B0-----:R-:W-:Y:S02]  /*14460*/  IMAD R14, R12, UR4, RZ ;  /* 0x000000040c0e7c24 */ /* 0x001fe4000f8e02ff */
[----:B------:R0:W-:Y:S01]  /*14470*/  STL [R1+0x4d0], R58 ;  /* 0x0004d03a01007387 */ /* 0x0001e20000100800 */
[----:B------:R-:W-:Y:S01]  /*14480*/  IMAD.HI.U32 R12, R9, R11, RZ ;  /* 0x0000000b090c7227 */ /* 0x000fe200078e00ff */
[----:B------:R-:W-:Y:S01]  /*14490*/  PRMT R26, RZ, 0x7610, R26 ;  /* 0x00007610ff1a7816 */ /* 0x000fe2000000001a */
[----:B------:R-:W1:Y:S02]  /*144a0*/  LDCU UR4, c[0x0][0x3b0] ;  /* 0x00007600ff0477ac */ /* 0x000e640008000800 */
[----:B------:R-:W-:-:S04]  /*144b0*/  IMAD.MOV R12, RZ, RZ, -R12 ;  /* 0x000000ffff0c7224 */ /* 0x000fc800078e0a0c */
[----:B------:R-:W-:Y:S01]  /*144c0*/  IMAD R11, R8, R12, R11 ;  /* 0x0000000c080b7224 */ /* 0x000fe200078e020b */
[----:B------:R-:W-:Y:S01]  /*144d0*/  IADD3 R29, P3, PT, R14, R7, RZ ;  /* 0x000000070e1d7210 */ /* 0x000fe20007f7e0ff */
[----:B------:R-:W-:-:S03]  /*144e0*/  @!P4 IMAD.IADD R10, R10, 0x1, -R8 ;  /* 0x000000010a0ac824 */ /* 0x000fc600078e0a08 */
[----:B------:R-:W-:Y:S02]  /*144f0*/  ISETP.GT.U32.AND P4, PT, R8, R11, PT ;  /* 0x0000000b0800720c */ /* 0x000fe40003f84070 */
[----:B0-----:R-:W-:Y:S02]  /*14500*/  LEA.HI.X.SX32 R58, R14, R6, 0x1, P3 ;  /* 0x000000060e3a7211 */ /* 0x001fe400018f0eff */
[----:B------:R-:W-:Y:S01]  /*14510*/  LOP3.LUT R12, R0, 0x6e, R21, 0xfe, !PT ;  /* 0x0000006e000c7812 */ /* 0x000fe200078efe15 */
[----:B------:R-:W-:Y:S01]  /*14520*/  @P0 IMAD.MOV.U32 R14, RZ, RZ, R29 ;  /* 0x000000ffff0e0224 */ /* 0x000fe200078e001d */
[----:B------:R-:W-:Y:S01]  /*14530*/  ISETP.GE.AND P3, PT, R13, RZ, PT ;  /* 0x000000ff0d00720c */ /* 0x000fe20003f66270 */
[----:B------:R-:W-:Y:S01]  /*14540*/  @P0 IMAD.MOV.U32 R15, RZ, RZ, R58 ;  /* 0x000000ffff0f0224 */ /* 0x000fe200078e003a */
[----:B------:R-:W-:Y:S01]  /*14550*/  IABS R13, R12 ;  /* 0x0000000c000d7213 */ /* 0x000fe20000000000 */
[----:B------:R-:W-:-:S03]  /*14560*/  @!P2 IMAD.MOV R10, RZ, RZ, -R10 ;  /* 0x000000ffff0aa224 */ /* 0x000fc600078e0a0a */
[----:B------:R0:W2:Y:S01]  /*14570*/  @P0 LDG.E.U8 R26, desc[UR14][R14.64] ;  /* 0x0000000e0e1a0981 */ /* 0x0000a2000c1e1100 */
[----:B------:R-:W-:-:S05]  /*14580*/  @!P4 IMAD.IADD R11, R11, 0x1, -R8 ;  /* 0x000000010b0bc824 */ /* 0x000fca00078e0a08 */
[----:B------:R-:W-:Y:S02]  /*14590*/  ISETP.GT.U32.AND P4, PT, R8, R11, PT ;  /* 0x0000000b0800720c */ /* 0x000fe40003f84070 */
[----:B0-----:R-:W-:Y:S01]  /*145a0*/  SEL R14, R79, R10, !P5 ;  /* 0x0000000a4f0e7207 */ /* 0x001fe20006800000 */
[----:B------:R-:W-:-:S04]  /*145b0*/  IMAD.MOV.U32 R10, RZ, RZ, R13 ;  /* 0x000000ffff0a7224 */ /* 0x000fc800078e000d */
[----:B------:R-:W-:-:S04]  /*145c0*/  IMAD.HI.U32 R13, R9, R10, RZ ;  /* 0x0000000a090d7227 */ /* 0x000fc800078e00ff */
[----:B------:R-:W-:Y:S02]  /*145d0*/  IMAD.MOV R13, RZ, RZ, -R13 ;  /* 0x000000ffff0d7224 */ /* 0x000fe400078e0a0d */
[----:B-1----:R-:W-:Y:S01]  /*145e0*/  IMAD R14, R14, UR4, RZ ;  /* 0x000000040e0e7c24 */ /* 0x002fe2000f8e02ff */
[----:B------:R-:W-:Y:S01]  /*145f0*/  STL [R1+0x4cc], R59 ;  /* 0x0004cc3b01007387 */ /* 0x000fe20000100800 */
[C---:B------:R-:W-:Y:S01]  /*14600*/  IMAD R10, R8.reuse, R13, R10 ;  /* 0x0000000d080a7224 */ /* 0x040fe200078e020a */
[----:B------:R-:W-:Y:S01]  /*14610*/  PRMT R25, RZ, 0x7610, R25 ;  /* 0x00007610ff197816 */ /* 0x000fe20000000019 */
[----:B------:R-:W-:Y:S01]  /*14620*/  @!P4 IMAD.IADD R11, R11, 0x1, -R8 ;  /* 0x000000010b0bc824 */ /* 0x000fe200078e0a08 */
[----:B------:R0:W-:Y:S01]  /*14630*/  STL [R1+0x4d8], R29 ;  /* 0x0004d81d01007387 */ /* 0x0001e20000100800 */
[----:B------:R-:W1:Y:S01]  /*14640*/  LDCU UR4, c[0x0][0x3b0] ;  /* 0x00007600ff0477ac */ /* 0x000e620008000800 */
[----:B------:R-:W-:Y:S02]  /*14650*/  ISETP.GT.U32.AND P4, PT, R8, R10, PT ;  /* 0x0000000a0800720c */ /* 0x000fe40003f84070 */
[----:B------:R0:W-:Y:S02]  /*14660*/  STL [R1+0x4d4], R58 ;  /* 0x0004d43a01007387 */ /* 0x0001e40000100800 */
[----:B0-----:R-:W-:-:S04]  /*14670*/  IADD3 R29, P2, PT, R14, R7, RZ ;  /* 0x000000070e1d7210 */ /* 0x001fc80007f5e0ff */
[----:B------:R-:W-:Y:S02]  /*14680*/  LEA.HI.X.SX32 R58, R14, R6, 0x1, P2 ;  /* 0x000000060e3a7211 */ /* 0x000fe400010f0eff */
[----:B------:R-:W-:Y:S02]  /*14690*/  ISETP.GE.AND P2, PT, R12, RZ, PT ;  /* 0x000000ff0c00720c */ /* 0x000fe40003f46270 */
[----:B------:R-:W-:Y:S01]  /*146a0*/  LOP3.LUT R12, R0, 0x6f, R21, 0xfe, !PT ;  /* 0x0000006f000c7812 */ /* 0x000fe200078efe15 */
[----:B------:R-:W-:Y:S02]  /*146b0*/  @P0 IMAD.MOV.U32 R14, RZ, RZ, R29 ;  /* 0x000000ffff0e0224 */ /* 0x000fe400078e001d */
[----:B------:R-:W-:Y:S01]  /*146c0*/  @P0 IMAD.MOV.U32 R15, RZ, RZ, R58 ;  /* 0x000000ffff0f0224 */ /* 0x000fe200078e003a */
[----:B------:R-:W-:Y:S01]  /*146d0*/  IABS R13, R12 ;  /* 0x0000000c000d7213 */ /* 0x000fe20000000000 */
[----:B------:R-:W-:Y:S02]  /*146e0*/  @!P3 IMAD.MOV R11, RZ, RZ, -R11 ;  /* 0x000000ffff0bb224 */ /* 0x000fe400078e0a0b */
[----:B------:R-:W-:Y:S01]  /*146f0*/  @!P4 IMAD.IADD R10, R10, 0x1, -R8 ;  /* 0x000000010a0ac824 */ /* 0x000fe200078e0a08 */
[----:B------:R0:W2:Y:S04]  /*14700*/  @P0 LDG.E.U8 R25, desc[UR14][R14.64] ;  /* 0x0000000e0e190981 */ /* 0x0000a8000c1e1100 */
[----:B------:R-:W-:-:S02]  /*14710*/  ISETP.GT.U32.AND P4, PT, R8, R10, PT ;  /* 0x0000000a0800720c */ /* 0x000fc40003f84070 */
[----:B0-----:R-:W-:Y:S01]  /*14720*/  SEL R14, R79, R11, !P5 ;  /* 0x0000000b4f0e7207 */ /* 0x001fe20006800000 */
[----:B------:R-:W-:-:S04]  /*14730*/  IMAD.MOV.U32 R11, RZ, RZ, R13 ;  /* 0x000000ffff0b7224 */ /* 0x000fc800078e000d */
[----:B------:R-:W-:-:S04]  /*14740*/  IMAD.HI.U32 R13, R9, R11, RZ ;  /* 0x0000000b090d7227 */ /* 0x000fc800078e00ff */
[----:B------:R-:W-:Y:S02]  /*14750*/  IMAD.MOV R13, RZ, RZ, -R13 ;  /* 0x000000ffff0d7224 */ /* 0x000fe400078e0a0d */
[----:B-1----:R-:W-:Y:S01]  /*14760*/  IMAD R14, R14, UR4, RZ ;  /* 0x000000040e0e7c24 */ /* 0x002fe2000f8e02ff */
[----:B------:R0:W-:Y:S01]  /*14770*/  STL [R1+0x500], R29 ;  /* 0x0005001d01007387 */ /* 0x0001e20000100800 */
[----:B------:R-:W-:Y:S01]  /*14780*/  IMAD R11, R8, R13, R11 ;  /* 0x0000000d080b7224 */ /* 0x000fe200078e020b */
[----:B------:R-:W-:Y:S01]  /*14790*/  PRMT R24, RZ, 0x7610, R24 ;  /* 0x00007610ff187816 */ /* 0x000fe20000000018 */
[----:B------:R-:W-:Y:S01]  /*147a0*/  @!P4 IMAD.IADD R10, R10, 0x1, -R8 ;  /* 0x000000010a0ac824 */ /* 0x000fe200078e0a08 */
[----:B------:R1:W-:Y:S01]  /*147b0*/  STL [R1+0x4fc], R58 ;  /* 0x0004fc3a01007387 */ /* 0x0003e20000100800 */
[----:B------:R-:W4:Y:S01]  /*147c0*/  LDCU UR4, c[0x0][0x3b0] ;  /* 0x00007600ff0477ac */ /* 0x000f220008000800 */
[----:B------:R-:W-:Y:S02]  /*147d0*/  ISETP.GT.U32.AND P4, PT, R8, R11, PT ;  /* 0x0000000b0800720c */ /* 0x000fe40003f84070 */
[----:B0-----:R-:W-:-:S04]  /*147e0*/  IADD3 R29, P3, PT, R14, R7, RZ ;  /* 0x000000070e1d7210 */ /* 0x001fc80007f7e0ff */
[----:B-1----:R-:W-:Y:S02]  /*147f0*/  LEA.HI.X.SX32 R58, R14, R6, 0x1, P3 ;  /* 0x000000060e3a7211 */ /* 0x002fe400018f0eff */
        /* <DEDUP_REMOVED lines=13> */
[----:B----4-:R-:W-:Y:S01]  /*148d0*/  IMAD R14, R14, UR4, RZ ;  /* 0x000000040e0e7c24 */ /* 0x010fe2000f8e02ff */
[----:B------:R0:W-:Y:S01]  /*148e0*/  STL [R1+0x508], R29 ;  /* 0x0005081d01007387 */ /* 0x0001e20000100800 */
[C---:B------:R-:W-:Y:S01]  /*148f0*/  IMAD R10, R8.reuse, R13, R10 ;  /* 0x0000000d080a7224 */ /* 0x040fe200078e020a */
[----:B------:R-:W-:Y:S01]  /*14900*/  PRMT R39, RZ, 0x7610, R39 ;  /* 0x00007610ff277816 */ /* 0x000fe20000000027 */
[----:B------:R-:W-:Y:S01]  /*14910*/  @!P4 IMAD.IADD R11, R11, 0x1, -R8 ;  /* 0x000000010b0bc824 */ /* 0x000fe200078e0a08 */
[----:B------:R1:W-:Y:S01]  /*14920*/  STL [R1+0x504], R58 ;  /* 0x0005043a01007387 */ /* 0x0003e20000100800 */
[----:B------:R-:W4:Y:S01]  /*14930*/  LDCU UR4, c[0x0][0x3b0] ;  /* 0x00007600ff0477ac */ /* 0x000f220008000800 */
[----:B------:R-:W-:Y:S02]  /*14940*/  ISETP.GT.U32.AND P4, PT, R8, R10, PT ;  /* 0x0000000a0800720c */ /* 0x000fe40003f84070 */
[----:B------:R4:W2:Y:S01]  /*14950*/  @P0 LDG.E.U8 R39, desc[UR14][R22.64] ;  /* 0x0000000e16270981 */ /* 0x0008a2000c1e1100 */
[----:B0-----:R-:W-:-:S04]  /*14960*/  IADD3 R29, P2, PT, R14, R7, RZ ;  /* 0x000000070e1d7210 */ /* 0x001fc80007f5e0ff */
[----:B-1----:R-:W-:Y:S02]  /*14970*/  LEA.HI.X.SX32 R58, R14, R6, 0x1, P2 ;  /* 0x000000060e3a7211 */ /* 0x002fe400010f0eff */
[----:B------:R-:W-:Y:S02]  /*14980*/  ISETP.GE.AND P2, PT, R12, RZ, PT ;  /* 0x000000ff0c00720c */ /* 0x000fe40003f46270 */
[----:B------:R-:W-:Y:S01]  /*14990*/  LOP3.LUT R12, R0, 0x75, R21, 0xfe, !PT ;  /* 0x00000075000c7812 */ /* 0x000fe200078efe15 */
[----:B------:R-:W-:Y:S01]  /*149a0*/  @P0 IMAD.MOV.U32 R14, RZ, RZ, R29 ;  /* 0x000000ffff0e0224 */ /* 0x000fe200078e001d */
[----:B----4-:R-:W-:Y:S01]  /*149b0*/  PRMT R23, RZ, 0x7610, R23 ;  /* 0x00007610ff177816 */ /* 0x010fe20000000017 */
[----:B------:R-:W-:Y:S01]  /*149c0*/  @P0 IMAD.MOV.U32 R15, RZ, RZ, R58 ;  /* 0x000000ffff0f0224 */ /* 0x000fe200078e003a */
[----:B------:R-:W-:Y:S01]  /*149d0*/  IABS R13, R12 ;  /* 0x0000000c000d7213 */ /* 0x000fe20000000000 */
[----:B------:R-:W-:Y:S02]  /*149e0*/  @!P3 IMAD.MOV R11, RZ, RZ, -R11 ;  /* 0x000000ffff0bb224 */ /* 0x000fe400078e0a0b */
[----:B------:R-:W-:Y:S01]  /*149f0*/  @!P4 IMAD.IADD R10, R10, 0x1, -R8 ;  /* 0x000000010a0ac824 */ /* 0x000fe200078e0a08 */
[----:B------:R0:W4:Y:S04]  /*14a00*/  @P0 LDG.E.U8 R23, desc[UR14][R14.64] ;  /* 0x0000000e0e170981 */ /* 0x000128000c1e1100 */
[----:B------:R-:W-:-:S02]  /*14a10*/  ISETP.GT.U32.AND P4, PT, R8, R10, PT ;  /* 0x0000000a0800720c */ /* 0x000fc40003f84070 */
[----:B0-----:R-:W-:Y:S01]  /*14a20*/  SEL R14, R79, R11, !P5 ;  /* 0x0000000b4f0e7207 */ /* 0x001fe20006800000 */
[----:B------:R-:W-:-:S04]  /*14a30*/  IMAD.MOV.U32 R11, RZ, RZ, R13 ;  /* 0x000000ffff0b7224 */ /* 0x000fc800078e000d */
[----:B------:R-:W-:-:S04]  /*14a40*/  IMAD.HI.U32 R13, R9, R11, RZ ;  /* 0x0000000b090d7227 */ /* 0x000fc800078e00ff */
[----:B------:R-:W-:Y:S02]  /*14a50*/  IMAD.MOV R13, RZ, RZ, -R13 ;  /* 0x000000ffff0d7224 */ /* 0x000fe400078e0a0d */
[----:B------:R-:W-:Y:S01]  /*14a60*/  IMAD R14, R14, UR4, RZ ;  /* 0x000000040e0e7c24 */ /* 0x000fe2000f8e02ff */
[----:B------:R0:W-:Y:S01]  /*14a70*/  STL [R1+0x510], R29 ;  /* 0x0005101d01007387 */ /* 0x0001e20000100800 */
[----:B------:R-:W-:Y:S01]  /*14a80*/  IMAD R11, R8, R13, R11 ;  /* 0x0000000d080b7224 */ /* 0x000fe200078e020b */
[----:B------:R-:W-:Y:S01]  /*14a90*/  PRMT R22, RZ, 0x7610, R22 ;  /* 0x00007610ff167816 */ /* 0x000fe20000000016 */
[----:B------:R-:W-:Y:S01]  /*14aa0*/  @!P4 IMAD.IADD R10, R10, 0x1, -R8 ;  /* 0x000000010a0ac824 */ /* 0x000fe200078e0a08 */
[----:B------:R1:W-:Y:S01]  /*14ab0*/  STL [R1+0x50c], R58 ;  /* 0x00050c3a01007387 */ /* 0x0003e20000100800 */
[----:B------:R-:W3:Y:S01]  /*14ac0*/  LDCU UR4, c[0x0][0x3b0] ;  /* 0x00007600ff0477ac */ /* 0x000ee20008000800 */
        /* <DEDUP_REMOVED lines=16> */
[----:B---3--:R-:W-:Y:S01]  /*14bd0*/  IMAD R14, R14, UR4, RZ ;  /* 0x000000040e0e7c24 */ /* 0x008fe2000f8e02ff */
[----:B------:R0:W-:Y:S01]  /*14be0*/  STL [R1+0x518], R29 ;  /* 0x0005181d01007387 */ /* 0x0001e20000100800 */
[C---:B------:R-:W-:Y:S01]  /*14bf0*/  IMAD R10, R8.reuse, R13, R10 ;  /* 0x0000000d080a7224 */ /* 0x040fe200078e020a */
        /* <DEDUP_REMOVED lines=22> */
[----:B------:R-:W-:Y:S01]  /*14d60*/  IMAD R11, R8, R13, R11 ;  /* 0x0000000d080b7224 */ /* 0x000fe200078e020b */
[----:B------:R-:W-:Y:S01]  /*14d70*/  PRMT R34, RZ, 0x7610, R34 ;  /* 0x00007610ff227816 */ /* 0x000fe20000000022 */
[----:B------:R-:W-:Y:S01]  /*14d80*/  @!P4 IMAD.IADD R10, R10, 0x1, -R8 ;  /* 0x000000010a0ac824 */ /* 0x000fe200078e0a08 */
[----:B------:R1:W-:Y:S01]  /*14d90*/  STL [R1+0x53c], R58 ;  /* 0x00053c3a01007387 */ /* 0x0003e20000100800 */
[----:B------:R-:W3:Y:S01]  /*14da0*/  LDCU UR4, c[0x0][0x3b0] ;  /* 0x00007600ff0477ac */ /* 0x000ee20008000800 */
[----:B------:R-:W-:Y:S02]  /*14db0*/  ISETP.GT.U32.AND P4, PT, R8, R11, PT ;  /* 0x0000000b0800720c */ /* 0x000fe40003f84070 */
[----:B------:R3:W2:Y:S01]  /*14dc0*/  @P0 LDG.E.U8 R34, desc[UR14][R18.64] ;  /* 0x0000000e12220981 */ /* 0x0006a2000c1e1100 */
[----:B0-----:R-:W-:-:S04]  /*14dd0*/  IADD3 R29, P3, PT, R14, R7, RZ ;  /* 0x000000070e1d7210 */ /* 0x001fc80007f7e0ff */
[----:B-1----:R-:W-:Y:S02]  /*14de0*/  LEA.HI.X.SX32 R58, R14, R6, 0x1, P3 ;  /* 0x000000060e3a7211 */ /* 0x002fe400018f0eff */
[----:B------:R-:W-:Y:S02]  /*14df0*/  ISETP.GE.AND P3, PT, R12, RZ, PT ;  /* 0x000000ff0c00720c */ /* 0x000fe40003f66270 */
[----:B------:R-:W-:Y:S01]  /*14e00*/  LOP3.LUT R12, R0, 0x7d, R21, 0xfe, !PT ;  /* 0x0000007d000c7812 */ /* 0x000fe200078efe15 */
[----:B------:R-:W-:Y:S01]  /*14e10*/  @P0 IMAD.MOV.U32 R14, RZ, RZ, R29 ;  /* 0x000000ffff0e0224 */ /* 0x000fe200078e001d */
[----:B---3--:R-:W-:Y:S01]  /*14e20*/  PRMT R19, RZ, 0x7610, R19 ;  /* 0x00007610ff137816 */ /* 0x008fe20000000013 */
[----:B------:R-:W-:Y:S01]  /*14e30*/  @P0 IMAD.MOV.U32 R15, RZ, RZ, R58 ;  /* 0x000000ffff0f0224 */ /* 0x000fe200078e003a */
[----:B------:R-:W-:Y:S01]  /*14e40*/  IABS R13, R12 ;  /* 0x0000000c000d7213 */ /* 0x000fe20000000000 */
[----:B------:R-:W-:Y:S02]  /*14e50*/  @!P2 IMAD.MOV R10, RZ, RZ, -R10 ;  /* 0x000000ffff0aa224 */ /* 0x000fe400078e0a0a */
[----:B------:R-:W-:Y:S01]  /*14e60*/  @!P4 IMAD.IADD R11, R11, 0x1, -R8 ;  /* 0x000000010b0bc824 */ /* 0x000fe200078e0a08 */
[----:B------:R0:W3:Y:S04]  /*14e70*/  @P0 LDG.E.U8 R19, desc[UR14][R14.64] ;  /* 0x0000000e0e130981 */ /* 0x0000e8000c1e1100 */
[----:B------:R-:W-:-:S02]  /*14e80*/  ISETP.GT.U32.AND P2, PT, R8, R11, PT ;  /* 0x0000000b0800720c */ /* 0x000fc40003f44070 */
[----:B0-----:R-:W-:Y:S01]  /*14e90*/  SEL R14, R79, R10, !P5 ;  /* 0x0000000a4f0e7207 */ /* 0x001fe20006800000 */
[----:B------:R-:W-:-:S04]  /*14ea0*/  IMAD.MOV.U32 R10, RZ, RZ, R13 ;  /* 0x000000ffff0a7224 */ /* 0x000fc800078e000d */
[----:B------:R-:W-:-:S04]  /*14eb0*/  IMAD.HI.U32 R13, R9, R10, RZ ;  /* 0x0000000a090d7227 */ /* 0x000fc800078e00ff */
[----:B------:R-:W-:-:S04]  /*14ec0*/  IMAD.MOV R13, RZ, RZ, -R13 ;  /* 0x000000ffff0d7224 */ /* 0x000fc800078e0a0d */
[----:B------:R-:W-:Y:S02]  /*14ed0*/  IMAD R10, R8, R13, R10 ;  /* 0x0000000d080a7224 */ /* 0x000fe400078e020a */
[----:B------:R-:W-:Y:S01]  /*14ee0*/  IMAD R14, R14, UR4, RZ ;  /* 0x000000040e0e7c24 */ /* 0x000fe2000f8e02ff */
[----:B------:R-:W0:Y:S01]  /*14ef0*/  LDCU UR4, c[0x0][0x3b0] ;  /* 0x00007600ff0477ac */ /* 0x000e220008000800 */
[----:B------:R-:W-:Y:S01]  /*14f00*/  @!P2 IMAD.IADD R11, R11, 0x1, -R8 ;  /* 0x000000010b0ba824 */ /* 0x000fe200078e0a08 */
[----:B------:R-:W-:-:S03]  /*14f10*/  ISETP.GT.U32.AND P2, PT, R8, R10, PT ;  /* 0x0000000a0800720c */ /* 0x000fc60003f44070 */
[----:B------:R-:W-:Y:S01]  /*14f20*/  @!P3 IMAD.MOV R11, RZ, RZ, -R11 ;  /* 0x000000ffff0bb224 */ /* 0x000fe200078e0a0b */
[----:B------:R1:W-:Y:S04]  /*14f30*/  STL [R1+0x548], R29 ;  /* 0x0005481d01007387 */ /* 0x0003e80000100800 */
[----:B------:R-:W-:-:S05]  /*14f40*/  SEL R11, R79, R11, !P5 ;  /* 0x0000000b4f0b7207 */ /* 0x000fca0006800000 */
[----:B------:R-:W-:Y:S01]  /*14f50*/  @!P2 IMAD.IADD R10, R10, 0x1, -R8 ;  /* 0x000000010a0aa824 */ /* 0x000fe200078e0a08 */
[-C--:B-1----:R-:W-:Y:S01]  /*14f60*/  IADD3 R29, P4, PT, R14, R7.reuse, RZ ;  /* 0x000000070e1d7210 */ /* 0x082fe20007f9e0ff */
[----:B0-----:R-:W-:Y:S01]  /*14f70*/  IMAD R11, R11, UR4, RZ ;  /* 0x000000040b0b7c24 */ /* 0x001fe2000f8e02ff */
[----:B------:R0:W-:Y:S02]  /*14f80*/  STL [R1+0x544], R58 ;  /* 0x0005443a01007387 */ /* 0x0001e40000100800 */
[----:B------:R-:W-:Y:S01]  /*14f90*/  ISETP.GT.U32.AND P2, PT, R8, R10, PT ;  /* 0x0000000a0800720c */ /* 0x000fe20003f44070 */
[----:B------:R-:W1:Y:S01]  /*14fa0*/  LDCU UR4, c[0x0][0x3b0] ;  /* 0x00007600ff0477ac */ /* 0x000e620008000800 */
[----:B------:R-:W-:Y:S01]  /*14fb0*/  ISETP.GE.AND P3, PT, R12, RZ, PT ;  /* 0x000000ff0c00720c */ /* 0x000fe20003f66270 */
[----:B------:R0:W-:Y:S02]  /*14fc0*/  STL [R1+0x550], R29 ;  /* 0x0005501d01007387 */ /* 0x0001e40000100800 */
[----:B0-----:R-:W-:Y:S01]  /*14fd0*/  LEA.HI.X.SX32 R58, R14, R6, 0x1, P4 ;  /* 0x000000060e3a7211 */ /* 0x001fe200020f0eff */
[----:B------:R-:W-:Y:S01]  /*14fe0*/  @P0 IMAD.MOV.U32 R14, RZ, RZ, R29 ;  /* 0x000000ffff0e0224 */ /* 0x000fe200078e001d */
[----:B------:R-:W-:-:S03]  /*14ff0*/  IADD3 R29, P4, PT, R11, R7, RZ ;  /* 0x000000070b1d7210 */ /* 0x000fc60007f9e0ff */
[----:B------:R0:W-:Y:S01]  /*15000*/  STL [R1+0x54c], R58 ;  /* 0x00054c3a01007387 */ /* 0x0001e20000100800 */
[----:B------:R-:W-:Y:S01]  /*15010*/  @P0 IMAD.MOV.U32 R15, RZ, RZ, R58 ;  /* 0x000000ffff0f0224 */ /* 0x000fe200078e003a */
[----:B------:R-:W-:Y:S01]  /*15020*/  PRMT R17, RZ, 0x7610, R17 ;  /* 0x00007610ff117816 */ /* 0x000fe20000000011 */
[----:B------:R-:W-:Y:S02]  /*15030*/  @!P2 IMAD.IADD R10, R10, 0x1, -R8 ;  /* 0x000000010a0aa824 */ /* 0x000fe400078e0a08 */
[----:B------:R-:W-:Y:S01]  /*15040*/  @P0 IMAD.MOV.U32 R12, RZ, RZ, R29 ;  /* 0x000000ffff0c0224 */ /* 0x000fe200078e001d */
[----:B0-----:R-:W-:Y:S02]  /*15050*/  LEA.HI.X.SX32 R58, R11, R6, 0x1, P4 ;  /* 0x000000060b3a7211 */ /* 0x001fe400020f0eff */
[----:B------:R-:W-:-:S03]  /*15060*/  LOP3.LUT R11, R0, 0xd, R21, 0xfe, !PT ;  /* 0x0000000d000b7812 */ /* 0x000fc600078efe15 */
[----:B------:R-:W-:Y:S02]  /*15070*/  @P0 IMAD.MOV.U32 R13, RZ, RZ, R58 ;  /* 0x000000ffff0d0224 */ /* 0x000fe400078e003a */
[----:B------:R-:W-:-:S03]  /*15080*/  @!P3 IMAD.MOV R10, RZ, RZ, -R10 ;  /* 0x000000ffff0ab224 */ /* 0x000fc600078e0a0a */
[----:B------:R0:W3:Y:S01]  /*15090*/  @P0 LDG.E.U8 R17, desc[UR14][R12.64] ;  /* 0x0000000e0c110981 */ /* 0x0000e2000c1e1100 */
[----:B------:R-:W-:Y:S02]  /*150a0*/  PRMT R18, RZ, 0x7610, R18 ;  /* 0x00007610ff127816 */ /* 0x000fe40000000012 */
[----:B------:R-:W-:-:S04]  /*150b0*/  PRMT R16, RZ, 0x7610, R16 ;  /* 0x00007610ff107816 */ /* 0x000fc80000000010 */
[----:B------:R1:W4:Y:S01]  /*150c0*/  @P0 LDG.E.U8 R18, desc[UR14][R14.64] ;  /* 0x0000000e0e120981 */ /* 0x000322000c1e1100 */
[----:B0-----:R-:W-:Y:S02]  /*150d0*/  IABS R12, R11 ;  /* 0x0000000b000c7213 */ /* 0x001fe40000000000 */
[----:B------:R-:W-:-:S03]  /*150e0*/  SEL R13, R79, R10, !P5 ;  /* 0x0000000a4f0d7207 */ /* 0x000fc60006800000 */
[----:B------:R-:W-:-:S04]  /*150f0*/  IMAD.HI.U32 R10, R9, R12, RZ ;  /* 0x0000000c090a7227 */ /* 0x000fc800078e00ff */
[----:B-1----:R-:W-:Y:S01]  /*15100*/  IMAD R13, R13, UR4, RZ ;  /* 0x000000040d0d7c24 */ /* 0x002fe2000f8e02ff */
[----:B------:R-:W-:Y:S01]  /*15110*/  STL [R1+0x578], R29 ;  /* 0x0005781d01007387 */ /* 0x000fe20000100800 */
[----:B------:R-:W-:Y:S01]  /*15120*/  IMAD.MOV R10, RZ, RZ, -R10 ;  /* 0x000000ffff0a7224 */ /* 0x000fe200078e0a0a */
[----:B------:R-:W0:Y:S02]  /*15130*/  LDCU UR4, c[0x0][0x3b0] ;  /* 0x00007600ff0477ac */ /* 0x000e240008000800 */
[----:B------:R-:W-:Y:S01]  /*15140*/  IADD3 R14, P2, PT, R13, R7, RZ ;  /* 0x000000070d0e7210 */ /* 0x000fe20007f5e0ff */
[----:B------:R-:W-:-:S03]  /*15150*/  IMAD R12, R8, R10, R12 ;  /* 0x0000000a080c7224 */ /* 0x000fc600078e020c */
[----:B------:R-:W-:Y:S02]  /*15160*/  LEA.HI.X.SX32 R15, R13, R6, 0x1, P2 ;  /* 0x000000060d0f7211 */ /* 0x000fe400010f0eff */
[----:B------:R-:W-:Y:S01]  /*15170*/  ISETP.GT.U32.AND P3, PT, R8, R12, PT ;  /* 0x0000000c0800720c */ /* 0x000fe20003f64070 */
[----:B------:R-:W-:Y:S04]  /*15180*/  STL [R1+0x574], R58 ;  /* 0x0005743a01007387 */ /* 0x000fe80000100800 */
[----:B------:R1:W-:Y:S04]  /*15190*/  STL [R1+0x580], R14 ;  /* 0x0005800e01007387 */ /* 0x0003e80000100800 */
[----:B------:R0:W-:Y:S04]  /*151a0*/  STL [R1+0x57c], R15 ;  /* 0x00057c0f01007387 */ /* 0x0001e80000100800 */
[----:B------:R1:W4:Y:S01]  /*151b0*/  @P0 LDG.E.U8 R16, desc[UR14][R14.64] ;  /* 0x0000000e0e100981 */ /* 0x000322000c1e1100 */
[----:B------:R-:W-:Y:S01]  /*151c0*/  ISETP.GE.AND P2, PT, R11, RZ, PT ;  /* 0x000000ff0b00720c */ /* 0x000fe20003f46270 */
[----:B------:R-:W-:Y:S01]  /*151d0*/  @!P3 IMAD.IADD R12, R12, 0x1, -R8 ;  /* 0x000000010c0cb824 */ /* 0x000fe200078e0a08 */
[----:B-1----:R-:W-:-:S02]  /*151e0*/  LOP3.LUT R14, R0, 0x7f, R21, 0xfe, !PT ;  /* 0x0000007f000e7812 */ /* 0x002fc400078efe15 */
[C-C-:B0-----:R-:W-:Y:S02]  /*151f0*/  LOP3.LUT R15, R0.reuse, 0x77, R21.reuse, 0xfe, !PT ;  /* 0x00000077000f7812 */ /* 0x141fe400078efe15 */
[----:B------:R-:W-:Y:S02]  /*15200*/  LOP3.LUT R21, R0, 0x7e, R21, 0xfe, !PT ;  /* 0x0000007e00157812 */ /* 0x000fe400078efe15 */
[----:B------:R-:W-:Y:S02]  /*15210*/  IABS R10, R14 ;  /* 0x0000000e000a7213 */ /* 0x000fe40000000000 */
[----:B------:R-:W-:Y:S02]  /*15220*/  IABS R11, R15 ;  /* 0x0000000f000b7213 */ /* 0x000fe40000000000 */
[----:B------:R-:W-:Y:S01]  /*15230*/  IABS R13, R21 ;  /* 0x00000015000d7213 */ /* 0x000fe20000000000 */
[----:B------:R-:W-:-:S04]  /*15240*/  IMAD.HI.U32 R29, R9, R10, RZ ;  /* 0x0000000a091d7227 */ /* 0x000fc800078e00ff */
[----:B------:R-:W-:Y:S01]  /*15250*/  IMAD.HI.U32 R58, R9, R11, RZ ;  /* 0x0000000b093a7227 */ /* 0x000fe200078e00ff */
[----:B------:R-:W-:-:S03]  /*15260*/  ISETP.GT.U32.AND P3, PT, R8, R12, PT ;  /* 0x0000000c0800720c */ /* 0x000fc60003f64070 */
[----:B------:R-:W-:-:S04]  /*15270*/  IMAD.HI.U32 R9, R9, R13, RZ ;  /* 0x0000000d09097227 */ /* 0x000fc800078e00ff */
[----:B------:R-:W-:Y:S02]  /*15280*/  IMAD.MOV R29, RZ, RZ, -R29 ;  /* 0x000000ffff1d7224 */ /* 0x000fe400078e0a1d */
[----:B------:R-:W-:Y:S02]  /*15290*/  IMAD.MOV R59, RZ, RZ, -R58 ;  /* 0x000000ffff3b7224 */ /* 0x000fe400078e0a3a */
[----:B------:R-:W-:Y:S02]  /*152a0*/  IMAD.MOV R58, RZ, RZ, -R9 ;  /* 0x000000ffff3a7224 */ /* 0x000fe400078e0a09 */
[C---:B------:R-:W-:Y:S02]  /*152b0*/  IMAD R9, R8.reuse, R29, R10 ;  /* 0x0000001d08097224 */ /* 0x040fe400078e020a */
[----:B------:R-:W-:Y:S02]  /*152c0*/  IMAD R10, R8, R58, R13 ;  /* 0x0000003a080a7224 */ /* 0x000fe400078e020d */
[----:B------:R-:W-:-:S03]  /*152d0*/  @!P3 IMAD.IADD R12, R12, 0x1, -R8 ;  /* 0x000000010c0cb824 */ /* 0x000fc600078e0a08 */
[C---:B------:R-:W-:Y:S02]  /*152e0*/  ISETP.GT.U32.AND P6, PT, R8.reuse, R10, PT ;  /* 0x0000000a0800720c */ /* 0x040fe40003fc4070 */
[C---:B------:R-:W-:Y:S01]  /*152f0*/  ISETP.GT.U32.AND P3, PT, R8.reuse, R9, PT ;  /* 0x000000090800720c */ /* 0x040fe20003f64070 */
[----:B------:R-:W-:Y:S02]  /*15300*/  IMAD R11, R8, R59, R11 ;  /* 0x0000003b080b7224 */ /* 0x000fe400078e020b */
[----:B------:R-:W-:-:S03]  /*15310*/  @!P2 IMAD.MOV R12, RZ, RZ, -R12 ;  /* 0x000000ffff0ca224 */ /* 0x000fc600078e0a0c */
[----:B------:R-:W-:Y:S02]  /*15320*/  ISETP.GT.U32.AND P4, PT, R8, R11, PT ;  /* 0x0000000b0800720c */ /* 0x000fe40003f84070 */
[----:B------:R-:W-:-:S03]  /*15330*/  SEL R12, R79, R12, !P5 ;  /* 0x0000000c4f0c7207 */ /* 0x000fc60006800000 */
[--C-:B------:R-:W-:Y:S02]  /*15340*/  @!P6 IMAD.IADD R10, R10, 0x1, -R8.reuse ;  /* 0x000000010a0ae824 */ /* 0x100fe400078e0a08 */
[----:B------:R-:W-:-:S03]  /*15350*/  @!P3 IMAD.IADD R9, R9, 0x1, -R8 ;  /* 0x000000010909b824 */ /* 0x000fc600078e0a08 */
[----:B------:R-:W-:Y:S01]  /*15360*/  ISETP.GT.U32.AND P3, PT, R8, R10, PT ;  /* 0x0000000a0800720c */ /* 0x000fe20003f64070 */
[----:B------:R-:W-:Y:S01]  /*15370*/  IMAD R12, R12, UR10, RZ ;  /* 0x0000000a0c0c7c24 */ /* 0x000fe2000f8e02ff */
[----:B------:R-:W-:Y:S01]  /*15380*/  ISETP.GE.AND P2, PT, R21, RZ, PT ;  /* 0x000000ff1500720c */ /* 0x000fe20003f46270 */
[----:B------:R-:W-:Y:S01]  /*15390*/  @!P4 IMAD.IADD R11, R11, 0x1, -R8 ;  /* 0x000000010b0bc824 */ /* 0x000fe200078e0a08 */
[----:B------:R-:W-:Y:S02]  /*153a0*/  ISETP.GT.U32.AND P6, PT, R8, R9, PT ;  /* 0x000000090800720c */ /* 0x000fe40003fc4070 */
[----:B------:R-:W-:-:S04]  /*153b0*/  IADD3 R69, P4, PT, R12, R7, RZ ;  /* 0x000000070c457210 */ /* 0x000fc80007f9e0ff */
[----:B------:R-:W-:Y:S02]  /*153c0*/  LEA.HI.X.SX32 R72, R12, R6, 0x1, P4 ;  /* 0x000000060c487211 */ /* 0x000fe400020f0eff */
[----:B------:R-:W-:Y:S01]  /*153d0*/  ISETP.GT.U32.AND P4, PT, R8, R11, PT ;  /* 0x0000000b0800720c */ /* 0x000fe20003f84070 */
[----:B------:R-:W-:Y:S01]  /*153e0*/  @!P3 IMAD.IADD R10, R10, 0x1, -R8 ;  /* 0x000000010a0ab824 */ /* 0x000fe200078e0a08 */
[----:B------:R-:W-:-:S03]  /*153f0*/  ISETP.GE.AND P3, PT, R15, RZ, PT ;  /* 0x000000ff0f00720c */ /* 0x000fc60003f66270 */
[----:B------:R-:W-:Y:S02]  /*15400*/  @!P2 IMAD.MOV R10, RZ, RZ, -R10 ;  /* 0x000000ffff0aa224 */ /* 0x000fe400078e0a0a */
[----:B------:R-:W-:Y:S01]  /*15410*/  @!P6 IMAD.IADD R9, R9, 0x1, -R8 ;  /* 0x000000010909e824 */ /* 0x000fe200078e0a08 */
[----:B------:R-:W-:Y:S02]  /*15420*/  ISETP.GE.AND P6, PT, R14, RZ, PT ;  /* 0x000000ff0e00720c */ /* 0x000fe40003fc6270 */
[----:B------:R-:W-:-:S03]  /*15430*/  SEL R10, R79, R10, !P5 ;  /* 0x0000000a4f0a7207 */ /* 0x000fc60006800000 */
[----:B------:R-:W-:Y:S02]  /*15440*/  @!P4 IMAD.IADD R11, R11, 0x1, -R8 ;  /* 0x000000010b0bc824 */ /* 0x000fe400078e0a08 */
[----:B------:R-:W-:Y:S01]  /*15450*/  IMAD R10, R10, UR5, RZ ;  /* 0x000000050a0a7c24 */ /* 0x000fe2000f8e02ff */
[----:B------:R-:W0:Y:S01]  /*15460*/  LDCU UR5, c[0x0][0x3b0] ;  /* 0x00007600ff0577ac */ /* 0x000e220008000800 */
[----:B------:R-:W-:-:S04]  /*15470*/  @!P3 IMAD.MOV R11, RZ, RZ, -R11 ;  /* 0x000000ffff0bb224 */ /* 0x000fc800078e0a0b */
[----:B------:R-:W-:Y:S01]  /*15480*/  @!P6 IMAD.MOV R9, RZ, RZ, -R9 ;  /* 0x000000ffff09e224 */ /* 0x000fe200078e0a09 */
[C---:B------:R-:W-:Y:S02]  /*15490*/  SEL R11, R79.reuse, R11, !P5 ;  /* 0x0000000b4f0b7207 */ /* 0x040fe40006800000 */
[C---:B------:R-:W-:Y:S02]  /*154a0*/  IADD3 R21, P2, PT, R10.reuse, R7, RZ ;  /* 0x000000070a157210 */ /* 0x040fe40007f5e0ff */
[----:B------:R-:W-:Y:S01]  /*154b0*/  SEL R9, R79, R9, !P5 ;  /* 0x000000094f097207 */ /* 0x000fe20006800000 */
[----:B------:R-:W-:Y:S01]  /*154c0*/  IMAD R13, R11, UR4, RZ ;  /* 0x000000040b0d7c24 */ /* 0x000fe2000f8e02ff */
[----:B------:R-:W-:Y:S01]  /*154d0*/  PRMT R12, RZ, 0x7610, R12 ;  /* 0x00007610ff0c7816 */ /* 0x000fe2000000000c */
[----:B------:R-:W-:Y:S01]  /*154e0*/  @P0 IMAD.MOV.U32 R58, RZ, RZ, R69 ;  /* 0x000000ffff3a0224 */ /* 0x000fe200078e0045 */
[----:B------:R-:W-:Y:S01]  /*154f0*/  LEA.HI.X.SX32 R29, R10, R6, 0x1, P2 ;  /* 0x000000060a1d7211 */ /* 0x000fe200010f0eff */
[----:B------:R-:W-:Y:S01]  /*15500*/  @P0 IMAD.MOV.U32 R59, RZ, RZ, R72 ;  /* 0x000000ffff3b0224 */ /* 0x000fe200078e0048 */
[----:B------:R-:W-:Y:S01]  /*15510*/  IADD3 R15, P2, PT, R13, R7, RZ ;  /* 0x000000070d0f7210 */ /* 0x000fe20007f5e0ff */
[----:B------:R-:W-:Y:S01]  /*15520*/  STL [R1+0x1f0], R69 ;  /* 0x0001f04501007387 */ /* 0x000fe20000100800 */
[----:B0-----:R-:W-:Y:S01]  /*15530*/  IMAD R14, R9, UR5, RZ ;  /* 0x00000005090e7c24 */ /* 0x001fe2000f8e02ff */
[----:B------:R-:W-:Y:S01]  /*15540*/  PRMT R8, RZ, 0x7610, R8 ;  /* 0x00007610ff087816 */ /* 0x000fe20000000008 */
[----:B------:R-:W-:Y:S01]  /*15550*/  @P0 IMAD.MOV.U32 R10, RZ, RZ, R21 ;  /* 0x000000ffff0a0224 */ /* 0x000fe200078e0015 */
[----:B------:R-:W-:Y:S01]  /*15560*/  STL [R1+0x1ec], R72 ;  /* 0x0001ec4801007387 */ /* 0x000fe20000100800 */
[----:B------:R-:W-:-:S03]  /*15570*/  @P0 IMAD.MOV.U32 R11, RZ, RZ, R29 ;  /* 0x000000ffff0b0224 */ /* 0x000fc600078e001d */
[----:B------:R0:W-:Y:S04]  /*15580*/  STL [R1+0x23c], R21 ;  /* 0x00023c1501007387 */ /* 0x0001e80000100800 */
[----:B------:R-:W4:Y:S01]  /*15590*/  @P0 LDG.E.U8 R12, desc[UR14][R58.64] ;  /* 0x0000000e3a0c0981 */ /* 0x000f22000c1e1100 */
[----:B------:R-:W-:-:S03]  /*155a0*/  PRMT R9, RZ, 0x7610, R9 ;  /* 0x00007610ff097816 */ /* 0x000fc60000000009 */
[----:B------:R1:W4:Y:S01]  /*155b0*/  @P0 LDG.E.U8 R8, desc[UR14][R10.64] ;  /* 0x0000000e0a080981 */ /* 0x000322000c1e1100 */
[----:B0-----:R-:W-:Y:S02]  /*155c0*/  LEA.HI.X.SX32 R21, R13, R6, 0x1, P2 ;  /* 0x000000060d157211 */ /* 0x001fe400010f0eff */
[----:B------:R-:W-:-:S04]  /*155d0*/  IADD3 R7, P2, PT, R14, R7, RZ ;  /* 0x000000070e077210 */ /* 0x000fc80007f5e0ff */
[----:B------:R-:W-:Y:S01]  /*155e0*/  LEA.HI.X.SX32 R13, R14, R6, 0x1, P2 ;  /* 0x000000060e0d7211 */ /* 0x000fe200010f0eff */
[----:B-1----:R-:W-:Y:S02]  /*155f0*/  @P0 IMAD.MOV.U32 R10, RZ, RZ, R15 ;  /* 0x000000ffff0a0224 */ /* 0x002fe400078e000f */
[----:B------:R-:W-:Y:S01]  /*15600*/  @P0 IMAD.MOV.U32 R11, RZ, RZ, R21 ;  /* 0x000000ffff0b0224 */ /* 0x000fe200078e0015 */
[----:B------:R-:W-:-:S04]  /*15610*/  PRMT R6, RZ, 0x7610, R6 ;  /* 0x00007610ff067816 */ /* 0x000fc80000000006 */
[----:B------:R0:W4:Y:S02]  /*15620*/  @P0 LDG.E.U8 R9, desc[UR14][R10.64] ;  /* 0x0000000e0a090981 */ /* 0x000124000c1e1100 */
[----:B0-----:R-:W-:Y:S02]  /*15630*/  @P0 IMAD.MOV.U32 R10, RZ, RZ, R7 ;  /* 0x000000ffff0a0224 */ /* 0x001fe400078e0007 */
[----:B------:R-:W-:-:S05]  /*15640*/  @P0 IMAD.MOV.U32 R11, RZ, RZ, R13 ;  /* 0x000000ffff0b0224 */ /* 0x000fca00078e000d */
[----:B------:R-:W4:Y:S04]  /*15650*/  @P0 LDG.E.U8 R6, desc[UR14][R10.64] ;  /* 0x0000000e0a060981 */ /* 0x000f28000c1e1100 */
[----:B--2---:R0:W-:Y:S04]  /*15660*/  STS.U8 [R77+UR6+0x5e00], R50 ;  /* 0x005e00324d007988 */ /* 0x0041e80008000006 */
[----:B------:R0:W-:Y:S04]  /*15670*/  STS.U8 [R77+UR6+0x6200], R46 ;  /* 0x0062002e4d007988 */ /* 0x0001e80008000006 */
[----:B------:R0:W-:Y:S04]  /*15680*/  STS.U8 [R77+UR6+0x6600], R42 ;  /* 0x0066002a4d007988 */ /* 0x0001e80008000006 */
[----:B------:R0:W-:Y:S04]  /*15690*/  STS.U8 [R77+UR6+0x6a00], R38 ;  /* 0x006a00264d007988 */ /* 0x0001e80008000006 */
[----:B------:R0:W-:Y:S04]  /*156a0*/  STS.U8 [R77+UR6+0x6e00], R34 ;  /* 0x006e00224d007988 */ /* 0x0001e80008000006 */
[----:B------:R0:W-:Y:S04]  /*156b0*/  STS.U8 [R77+UR6+0x7200], R30 ;  /* 0x0072001e4d007988 */ /* 0x0001e80008000006 */
[----:B------:R0:W-:Y:S01]  /*156c0*/  STS.U8 [R77+UR6+0x7600], R25 ;  /* 0x007600194d007988 */ /* 0x0001e20008000006 */
[----:B------:R-:W1:Y:S03]  /*156d0*/  S2R R84, SR_CgaCtaId ;  /* 0x0000000000547919 */ /* 0x000e660000008800 */
[----:B------:R0:W-:Y:S04]  /*156e0*/  STS.U8 [R77+UR6+0x7a00], R20 ;  /* 0x007a00144d007988 */ /* 0x0001e80008000006 */
[----:B------:R0:W-:Y:S01]  /*156f0*/  STL [R1+0x238], R29 ;  /* 0x0002381d01007387 */ /* 0x0001e20000100800 */
[----:B-1----:R-:W-:-:S02]  /*15700*/  LOP3.LUT P0, RZ, R84, UR9, RZ, 0xfc, !PT ;  /* 0x0000000954ff7c12 */ /* 0x002fc4000f80fcff */
[----:B------:R-:W1:Y:S01]  /*15710*/  LDC R84, c[0x0][0x3a0] ;  /* 0x0000e800ff547b82 */ /* 0x000e620000000800 */
[----:B---3--:R0:W-:Y:S04]  /*15720*/  STS.U8 [R77+UR6+0x7e00], R17 ;  /* 0x007e00114d007988 */ /* 0x0081e80008000006 */
[----:B------:R0:W-:Y:S01]  /*15730*/  STS.U8 [R76+UR6+0x4280], R75 ;  /* 0x0042804b4c007988 */ /* 0x0001e20008000006 */
[----:B-1----:R-:W-:-:S03]  /*15740*/  VIADD R84, R84, 0x7f ;  /* 0x0000007f54547836 */ /* 0x002fc60000000000 */
[----:B------:R0:W-:Y:S04]  /*15750*/  STL [R1+0x234], R15 ;  /* 0x0002340f01007387 */ /* 0x0001e80000100800 */
[----:B------:R0:W-:Y:S04]  /*15760*/  STL [R1+0x228], R21 ;  /* 0x0002281501007387 */ /* 0x0001e80000100800 */
[----:B------:R0:W-:Y:S04]  /*15770*/  STL [R1+0x230], R7 ;  /* 0x0002300701007387 */ /* 0x0001e80000100800 */
[----:B------:R0:W-:Y:S01]  /*15780*/  STL [R1+0x22c], R13 ;  /* 0x00022c0d01007387 */ /* 0x0001e20000100800 */
[----:B------:R-:W-:-:S02]  /*15790*/  ISETP.LT.OR P2, PT, R84, 0x80, P0 ;  /* 0x000000805400780c */ /* 0x000fc40000741670 */
[----:B------:R-:W-:Y:S01]  /*157a0*/  ISETP.GE.AND P3, PT, R84, 0x100, PT ;  /* 0x000001005400780c */ /* 0x000fe20003f66270 */
[----:B----4-:R0:W-:Y:S04]  /*157b0*/  STS.U8 [R76+UR6+0x4680], R12 ;  /* 0x0046800c4c007988 */ /* 0x0101e80008000006 */
[----:B------:R0:W-:Y:S04]  /*157c0*/  STS.U8 [R76+UR6+0x4a80], R67 ;  /* 0x004a80434c007988 */ /* 0x0001e80008000006 */
        /* <DEDUP_REMOVED lines=44> */
[----:B------:R0:W-:Y:S01]  /*15a90*/  STS.U8 [R88+UR6+0x7f80], R6 ;  /* 0x007f800658007988 */ /* 0x0001e20008000006 */
[----:B------:R1:W-:Y:S06]  /*15aa0*/  MEMBAR.ALL.CTA ;  /* 0x0000000000007992 */ /* 0x0003ec0000008000 */
[----:B-1----:R-:W1:Y:S02]  /*15ab0*/  FENCE.VIEW.ASYNC.S ;  /* 0x00000000000073c6 */ /* 0x002e640000000000 */
[----:B-1----:R-:W-:Y:S06]  /*15ac0*/  BAR.SYNC.DEFER_BLOCKING 0x0 ;  /* 0x0000000000007b1d */ /* 0x002fec0000010000 */
[----:B------:R-:W-:-:S00]  /*15ad0*/  MEMBAR.ALL.CTA ;  /* 0x0000000000007992 */ /* 0x000fc00000008000 */
[----:B------:R-:W-:Y:S06]  /*15ae0*/  MEMBAR.ALL.GPU ;  /* 0x0000000000007992 */ /* 0x000fec000000a000 */
[----:B------:R-:W-:-:S00]  /*15af0*/  ERRBAR ;  /* 0x00000000000079ab */ /* 0x000fc00000000000 */
[----:B------:R-:W-:Y:S08]  /*15b00*/  CGAERRBAR ;  /* 0x00000000000075ab */ /* 0x000ff00000000000 */
[----:B------:R-:W-:Y:S06]  /*15b10*/  UCGABAR_ARV ;  /* 0x00000000000079c7 */ /* 0x000fec0008000000 */
[----:B------:R-:W-:Y:S01]  /*15b20*/  UCGABAR_WAIT ;  /* 0x0000000000007dc7 */ /* 0x000fe20008000000 */
[----:B------:R-:W-:Y:S01]  /*15b30*/  CCTL.IVALL ;  /* 0x00000000ff00798f */ /* 0x000fe20002000000 */
[----:B0-----:R-:W-:Y:S05]  /*15b40*/  @P2 BRA `(.L_x_12) ;  /* 0x00000000007c2947 */ /* 0x001fea0003800000 */
[----:B------:R-:W-:Y:S02]  /*15b50*/  UIADD3 UR4, UPT, UPT, UR6, 0x4000, URZ ;  /* 0x0000400006047890 */ /* 0x000fe4000fffe0ff */
[----:B------:R-:W-:Y:S02]  /*15b60*/  USHF.R.U32.HI UR10, URZ, 0x4, UR6 ;  /* 0x00000004ff0a7899 */ /* 0x000fe40008011606 */
[----:B------:R-:W-:Y:S02]  /*15b70*/  USHF.R.U32.HI UR4, URZ, 0x4, UR4 ;  /* 0x00000004ff047899 */ /* 0x000fe40008011604 */
[----:B------:R-:W-:Y:S02]  /*15b80*/  USGXT.U32 UR10, UR10, 0xe ;  /* 0x0000000e0a0a789a */ /* 0x000fe40008000000 */
[----:B------:R-:W-:Y:S02]  /*15b90*/  USGXT.U32 UR12, UR4, 0xe ;  /* 0x0000000e040c789a */ /* 0x000fe40008000000 */
[----:B------:R-:W-:-:S02]  /*15ba0*/  UIADD3 UR26, UP1, UPT, UR10, 0x100, URZ ;  /* 0x000001000a1a7890 */ /* 0x000fc4000ff3e0ff */
[----:B------:R-:W-:Y:S01]  /*15bb0*/  UIADD3 UR24, UP2, UPT, UR12, 0x2, URZ ;  /* 0x000000020c187890 */ /* 0x000fe2000ff5e0ff */
[----:B------:R-:W-:Y:S01]  /*15bc0*/  UMOV UR4, URZ ;  /* 0x000000ff00047c82 */ /* 0x000fe20008000000 */
[----:B------:R-:W-:Y:S01]  /*15bd0*/  UMOV UR28, 0x0 ;  /* 0x00000000001c7882 */ /* 0x000fe20000000000 */
[----:B------:R-:W-:Y:S02]  /*15be0*/  UIADD3.X UR27, UPT, UPT, UR4, 0x40004040, URZ, UP1, !UPT ;  /* 0x40004040041b7890 */ /* 0x000fe40008ffe4ff */
[----:B------:R-:W-:Y:S02]  /*15bf0*/  UIADD3.X UR25, UPT, UPT, UR4, 0x40004040, URZ, UP2, !UPT ;  /* 0x4000404004197890 */ /* 0x000fe400097fe4ff */
[----:B------:R-:W-:Y:S02]  /*15c00*/  UIADD3.64 UR4, UPT, UPT, UR26, 0x100, URZ ;  /* 0x000001001a047897 */ /* 0x000fe4000fffe0ff */
[----:B------:R-:W-:Y:S02]  /*15c10*/  UIADD3.64 UR18, UPT, UPT, UR24, 0x2, URZ ;  /* 0x0000000218127897 */ /* 0x000fe4000fffe0ff */
[----:B------:R-:W-:-:S02]  /*15c20*/  UIADD3.64 UR20, UPT, UPT, UR26, 0x200, URZ ;  /* 0x000002001a147897 */ /* 0x000fc4000fffe0ff */
[----:B------:R-:W-:Y:S01]  /*15c30*/  UIADD3.64 UR22, UPT, UPT, UR24, 0x4, URZ ;  /* 0x0000000418167897 */ /* 0x000fe2000fffe0ff */
[----:B------:R-:W-:Y:S01]  /*15c40*/  UMOV UR29, 0x10408490 ;  /* 0x10408490001d7882 */ /* 0x000fe20000000000 */
[----:B------:R-:W-:Y:S01]  /*15c50*/  UMOV UR11, 0x40004040 ;  /* 0x40004040000b7882 */ /* 0x000fe20000000000 */
[----:B------:R-:W-:Y:S01]  /*15c60*/  UMOV UR13, 0x40004040 ;  /* 0x40004040000d7882 */ /* 0x000fe20000000000 */
[----:B------:R-:W-:Y:S01]  /*15c70*/  UMOV UR30, 0x0 ;  /* 0x00000000001e7882 */ /* 0x000fe20000000000 */
[----:B------:R-:W-:Y:S01]  /*15c80*/  UMOV UR31, 0x10408490 ;  /* 0x10408490001f7882 */ /* 0x000fe20000000000 */
[----:B------:R-:W-:Y:S01]  /*15c90*/  UMOV UR32, 0x0 ;  /* 0x0000000000207882 */ /* 0x000fe20000000000 */
[----:B------:R-:W-:Y:S01]  /*15ca0*/  UMOV UR33, 0x10408490 ;  /* 0x1040849000217882 */ /* 0x000fe20000000000 */
[----:B------:R0:W-:Y:S01]  /*15cb0*/  UTCQMMA.2CTA gdesc[UR10], gdesc[UR12], tmem[UR16], tmem[UR28], idesc[UR29], !UPT ;  /* 0x00ff1c0c0a0075ea */ /* 0x0001e2000fa00310 */
[----:B------:R-:W-:Y:S01]  /*15cc0*/  UMOV UR34, 0x0 ;  /* 0x0000000000227882 */ /* 0x000fe20000000000 */
[----:B------:R-:W-:Y:S01]  /*15cd0*/  UMOV UR35, 0x10408490 ;  /* 0x1040849000237882 */ /* 0x000fe20000000000 */
[----:B------:R0:W-:Y:S01]  /*15ce0*/  UTCQMMA.2CTA gdesc[UR26], gdesc[UR24], tmem[UR16], tmem[UR30], idesc[UR31], UPT ;  /* 0x00ff1e181a0075ea */ /* 0x0001e2000ba00310 */
[----:B------:R-:W-:Y:S01]  /*15cf0*/  UMOV UR9, 0x3 ;  /* 0x0000000300097882 */ /* 0x000fe20000000000 */
[----:B------:R0:W-:Y:S01]  /*15d00*/  UTCQMMA.2CTA gdesc[UR4], gdesc[UR18], tmem[UR16], tmem[UR32], idesc[UR33], UPT ;  /* 0x00ff2012040075ea */ /* 0x0001e2000ba00310 */
[----:B------:R0:W-:Y:S01]  /*15d10*/  UTCQMMA.2CTA gdesc[UR20], gdesc[UR22], tmem[UR16], tmem[UR34], idesc[UR35], UPT ;  /* 0x00ff2216140075ea */ /* 0x0001e2000ba00310 */
[----:B------:R0:W-:Y:S01]  /*15d20*/  UTCBAR.2CTA.MULTICAST [UR8], URZ, UR9 ;  /* 0x000000ff080073e9 */ /* 0x0001e20008200809 */
[----:B------:R-:W-:Y:S01]  /*15d30*/  NOP ;  /* 0x0000000000007918 */ /* 0x000fe20000000000 */
.L_x_12:
[----:B0-----:R-:W-:Y:S01]  /*15d40*/  UMOV UR4, URZ ;  /* 0x000000ff00047c82 */ /* 0x001fe20008000000 */
[----:B------:R-:W-:Y:S05]  /*15d50*/  @!P3 BRA `(.L_x_13) ;  /* 0x000000d000a4b947 */ /* 0x000fea0003800000 */
[----:B------:R-:W-:Y:S01]  /*15d60*/  SHF.R.S32.HI R6, RZ, 0x1f, R84 ;  /* 0x0000001fff067819 */ /* 0x000fe20000011454 */
[----:B------:R-:W-:Y:S01]  /*15d70*/  UIADD3 UR4, UPT, UPT, UR6, 0x8000, URZ ;  /* 0x0000800006047890 */ /* 0x000fe2000fffe0ff */
[----:B-----5:R-:W-:Y:S01]  /*15d80*/  IMAD.SHL.U32 R4, R4, 0x80, RZ ;  /* 0x0000008004047824 */ /* 0x020fe200078e00ff */
[----:B------:R-:W-:Y:S01]  /*15d90*/  UIADD3 UR5, UPT, UPT, UR6, 0xc000, URZ ;  /* 0x0000c00006057890 */ /* 0x000fe2000fffe0ff */
[----:B------:R-:W-:Y:S01]  /*15da0*/  LEA.HI R6, R6, R84, RZ, 0x7 ;  /* 0x0000005406067211 */ /* 0x000fe200078f38ff */
[----:B------:R-:W-:Y:S01]  /*15db0*/  USHF.R.U32.HI UR4, URZ, 0x4, UR4 ;  /* 0x00000004ff047899 */ /* 0x000fe20008011604 */
[----:B------:R-:W-:Y:S01]  /*15dc0*/  IMAD.SHL.U32 R5, R5, 0x80, RZ ;  /* 0x0000008005057824 */ /* 0x000fe200078e00ff */
[----:B------:R-:W-:Y:S01]  /*15dd0*/  USHF.R.U32.HI UR5, URZ, 0x4, UR5 ;  /* 0x00000004ff057899 */ /* 0x000fe20008011605 */
[----:B------:R-:W-:Y:S01]  /*15de0*/  SHF.R.S32.HI R6, RZ, 0x7, R6 ;  /* 0x00000007ff067819 */ /* 0x000fe20000011406 */
[----:B------:R-:W-:Y:S01]  /*15df0*/  USGXT.U32 UR10, UR4, 0xe ;  /* 0x0000000e040a789a */ /* 0x000fe20008000000 */
[----:B------:R-:W-:Y:S01]  /*15e00*/  IMAD.MOV.U32 R8, RZ, RZ, RZ ;  /* 0x000000ffff087224 */ /* 0x000fe200078e00ff */
[----:B------:R-:W-:Y:S01]  /*15e10*/  USGXT.U32 UR12, UR5, 0xe ;  /* 0x0000000e050c789a */ /* 0x000fe20008000000 */
[----:B------:R-:W-:Y:S01]  /*15e20*/  VIMNMX R6, PT, PT, R6, 0x2, !PT ;  /* 0x0000000206067848 */ /* 0x000fe20007fe0100 */
[----:B------:R-:W-:Y:S01]  /*15e30*/  UIADD3 UR28, UP1, UPT, UR10, 0x100, URZ ;  /* 0x000001000a1c7890 */ /* 0x000fe2000ff3e0ff */
[----:B------:R-:W-:Y:S01]  /*15e40*/  SHF.R.S32.HI R7, RZ, 0x1f, R5 ;  /* 0x0000001fff077819 */ /* 0x000fe20000011405 */
[----:B------:R-:W-:-:S02]  /*15e50*/  UIADD3 UR26, UP2, UPT, UR12, 0x2, URZ ;  /* 0x000000020c1a7890 */ /* 0x000fc4000ff5e0ff */
[----:B------:R-:W-:Y:S01]  /*15e60*/  VIADD R6, R6, 0xfffffffe ;  /* 0xfffffffe06067836 */ /* 0x000fe20000000000 */
[----:B------:R-:W-:Y:S01]  /*15e70*/  UMOV UR4, URZ ;  /* 0x000000ff00047c82 */ /* 0x000fe20008000000 */
[----:B------:R-:W-:Y:S01]  /*15e80*/  UMOV UR5, URZ ;  /* 0x000000ff00057c82 */ /* 0x000fe20008000000 */
[----:B------:R-:W-:Y:S02]  /*15e90*/  UIADD3.X UR29, UPT, UPT, UR4, 0x40004040, URZ, UP1, !UPT ;  /* 0x40004040041d7890 */ /* 0x000fe40008ffe4ff */
[----:B------:R0:W-:Y:S01]  /*15ea0*/  STL [R1+0x8f4], R6 ;  /* 0x0008f40601007387 */ /* 0x0001e20000100800 */
[----:B------:R-:W-:Y:S01]  /*15eb0*/  UIADD3.X UR27, UPT, UPT, UR5, 0x40004040, URZ, UP2, !UPT ;  /* 0x40004040051b7890 */ /* 0x000fe200097fe4ff */
[----:B------:R-:W-:Y:S02]  /*15ec0*/  UMOV UR9, 0x1 ;  /* 0x0000000100097882 */ /* 0x000fe40000000000 */
[----:B------:R1:W-:Y:S01]  /*15ed0*/  STL [R1+0x8e8], RZ ;  /* 0x0008e8ff01007387 */ /* 0x0003e20000100800 */
[----:B------:R-:W-:-:S02]  /*15ee0*/  UIADD3.64 UR18, UPT, UPT, UR28, 0x100, URZ ;  /* 0x000001001c127897 */ /* 0x000fc4000fffe0ff */
[----:B------:R-:W-:Y:S02]  /*15ef0*/  UIADD3.64 UR20, UPT, UPT, UR26, 0x2, URZ ;  /* 0x000000021a147897 */ /* 0x000fe4000fffe0ff */
[----:B------:R-:W-:Y:S01]  /*15f00*/  UIADD3.64 UR22, UPT, UPT, UR28, 0x200, URZ ;  /* 0x000002001c167897 */ /* 0x000fe2000fffe0ff */
[----:B0-----:R-:W-:Y:S01]  /*15f10*/  SHF.R.S32.HI R6, RZ, 0x1f, R4 ;  /* 0x0000001fff067819 */ /* 0x001fe20000011404 */
[----:B------:R-:W-:-:S12]  /*15f20*/  UIADD3.64 UR24, UPT, UPT, UR26, 0x4, URZ ;  /* 0x000000041a187897 */ /* 0x000fd8000fffe0ff */
.L_x_16:
[----:B------:R-:W2:Y:S01]  /*15f30*/  LDL R11, [R1+0x8e8] ;  /* 0x0008e800010b7983 */ /* 0x000ea20000100800 */
[----:B------:R-:W-:Y:S01]  /*15f40*/  IMAD.U32 R8, R8, -0x80000000, RZ ;  /* 0x8000000008087824 */ /* 0x000fe200078e00ff */
[----:B0-----:R-:W0:Y:S02]  /*15f50*/  LDC R52, c[0x0][0x3a0] ;  /* 0x0000e800ff347b82 */ /* 0x001e240000000800 */
[----:B------:R-:W3:Y:S04]  /*15f60*/  LDL.LU R10, [R1+0xf4] ;  /* 0x0000f400010a7983 */ /* 0x000ee80000300800 */
[----:B------:R-:W4:Y:S01]  /*15f70*/  LDL.LU R9, [R1+0xf0] ;  /* 0x0000f00001097983 */ /* 0x000f220000300800 */
[----:B------:R-:W-:Y:S01]  /*15f80*/  PRMT R24, RZ, 0x7610, R24 ;  /* 0x00007610ff187816 */ /* 0x000fe20000000018 */
[----:B-----5:R-:W5:Y:S01]  /*15f90*/  SYNCS.PHASECHK.TRANS64.TRYWAIT P4, [UR8], R8 ;  /* 0x00000008ff0075a7 */ /* 0x020f620008081108 */
[----:B--2---:R-:W-:Y:S01]  /*15fa0*/  VIADD R11, R11, 0x1 ;  /* 0x000000010b0b7836 */ /* 0x004fe20000000000 */
[----:B---3--:R-:W-:-:S04]  /*15fb0*/  IADD3 R10, P5, PT, R4, R10, RZ ;  /* 0x0000000a040a7210 */ /* 0x008fc80007fbe0ff */
[----:B------:R2:W-:Y:S01]  /*15fc0*/  STL [R1+0x8ec], R11 ;  /* 0x0008ec0b01007387 */ /* 0x0005e20000100800 */
[----:B0-----:R-:W-:Y:S02]  /*15fd0*/  IMAD R52, R11, -0x80, R52 ;  /* 0xffffff800b347824 */ /* 0x001fe400078e0234 */
[----:B----4-:R-:W-:-:S03]  /*15fe0*/  IMAD.X R9, R6, 0x1, R9, P5 ;  /* 0x0000000106097824 */ /* 0x010fc600028e0609 */
[C---:B------:R-:W-:Y:S02]  /*15ff0*/  ISETP.GT.AND P3, PT, R52.reuse, 0x1, PT ;  /* 0x000000013400780c */ /* 0x040fe40003f64270 */
[----:B------:R-:W-:Y:S01]  /*16000*/  ISETP.GT.AND P2, PT, R52, 0x2, PT ;  /* 0x000000023400780c */ /* 0x000fe20003f44270 */
[----:B------:R2:W-:Y:S04]  /*16010*/  STL [R1+0xf0], R9 ;  /* 0x0000f00901007387 */ /* 0x0005e80000100800 */
[----:B------:R2:W-:Y:S01]  /*16020*/  STL [R1+0xf4], R10 ;  /* 0x0000f40a01007387 */ /* 0x0005e20000100800 */
[----:B-----5:R-:W-:Y:S07]  /*16030*/  @!P4 BRA `(.L_x_14) ;  /* 0x00000178006cc947 */ /* 0x020fee0003800000 */
.L_x_24:
[----:B------:R-:W3:Y:S04]  /*16040*/  LDL R8, [R1+0xf0] ;  /* 0x0000f00001087983 */ /* 0x000ee80000100800 */
[----:B--2---:R-:W3:Y:S04]  /*16050*/  LDL R9, [R1+0xf4] ;  /* 0x0000f40001097983 */ /* 0x004ee80000100800 */
[----:B------:R0:W-:Y:S04]  /*16060*/  STL [R1+0xa34], R49 ;  /* 0x000a343101007387 */ /* 0x0001e80000100800 */
[----:B0-----:R-:W2:Y:S04]  /*16070*/  LDL.LU R49, [R1+0x104] ;  /* 0x0001040001317983 */ /* 0x001ea80000300800 */
[----:B------:R-:W-:Y:S04]  /*16080*/  STL [R1+0xa30], R81 ;  /* 0x000a305101007387 */ /* 0x000fe80000100800 */
[----:B------:R-:W-:Y:S04]  /*16090*/  STL [R1+0xa2c], R19 ;  /* 0x000a2c1301007387 */ /* 0x000fe80000100800 */
[----:B------:R0:W-:Y:S04]  /*160a0*/  STL [R1+0xa28], R32 ;  /* 0x000a282001007387 */ /* 0x0001e80000100800 */
[----:B0-----:R-:W4:Y:S04]  /*160b0*/  LDL.LU R32, [R1+0x10c] ;  /* 0x00010c0001207983 */ /* 0x001f280000300800 */
[----:B------:R-:W-:Y:S04]  /*160c0*/  STL [R1+0xa24], R51 ;  /* 0x000a243301007387 */ /* 0x000fe80000100800 */
[----:B------:R0:W-:Y:S04]  /*160d0*/  STL [R1+0xa20], R15 ;  /* 0x000a200f01007387 */ /* 0x0001e80000100800 */
[----:B0-----:R-:W4:Y:S04]  /*160e0*/  LDL.LU R15, [R1+0xfc] ;  /* 0x0000fc00010f7983 */ /* 0x001f280000300800 */
        /* <DEDUP_REMOVED lines=22> */
[----:B------:R0:W-:Y:S04]  /*16250*/  STL [R1+0x9c8], R93 ;  /* 0x0009c85d01007387 */ /* 0x0001e80000100800 */
        /* <DEDUP_REMOVED lines=28> */
[----:B------:R-:W-:-:S03]  /*16420*/  PRMT R40, RZ, 0x7610, R40 ;  /* 0x00007610ff287816 */ /* 0x000fc60000000028 */
[----:B------:R-:W-:Y:S04]  /*16430*/  STL [R1+0x954], R56 ;  /* 0x0009543801007387 */ /* 0x000fe80000100800 */
[----:B------:R-:W-:Y:S04]  /*16440*/  STL [R1+0x950], R54 ;  /* 0x0009503601007387 */ /* 0x000fe80000100800 */
[----:B------:R-:W-:Y:S04]  /*16450*/  STL [R1+0x8fc], R0 ;  /* 0x0008fc0001007387 */ /* 0x000fe80000100800 */
[----:B0-----:R-:W4:Y:S04]  /*16460*/  LDL.LU R93, [R1+0x108] ;  /* 0x00010800015d7983 */ /* 0x001f280000300800 */
[----:B------:R-:W4:Y:S01]  /*16470*/  LDL.LU R83, [R1+0x114] ;  /* 0x0001140001537983 */ /* 0x000f220000300800 */
[----:B---3--:R-:W-:-:S04]  /*16480*/  @P3 LOP3.LUT R9, R9, R8, RZ, 0x3c, !PT ;  /* 0x0000000809093212 */ /* 0x008fc800078e3cff */
[----:B------:R-:W-:-:S04]  /*16490*/  @P3 LOP3.LUT R8, R9, R8, RZ, 0x3c, !PT ;  /* 0x0000000809083212 */ /* 0x000fc800078e3cff */
[----:B------:R-:W-:-:S05]  /*164a0*/  @P3 LOP3.LUT R9, R9, R8, RZ, 0x3c, !PT ;  /* 0x0000000809093212 */ /* 0x000fca00078e3cff */
[----:B------:R0:W3:Y:S01]  /*164b0*/  @P3 LDG.E.U8 R24, desc[UR14][R8.64] ;  /* 0x0000000e08183981 */ /* 0x0000e2000c1e1100 */
[C---:B--2---:R-:W-:Y:S02]  /*164c0*/  IADD3 R49, P6, PT, R4.reuse, R49, RZ ;  /* 0x0000003104317210 */ /* 0x044fe40007fde0ff */
[C---:B----4-:R-:W-:Y:S02]  /*164d0*/  IADD3 R32, P3, PT, R4.reuse, R32, RZ ;  /* 0x0000002004207210 */ /* 0x050fe40007f7e0ff */
[----:B------:R-:W-:-:S05]  /*164e0*/  IADD3 R15, P4, PT, R4, R15, RZ ;  /* 0x0000000f040f7210 */ /* 0x000fca0007f9e0ff */
[----:B0-----:R-:W-:Y:S01]  /*164f0*/  @P2 IMAD.MOV.U32 R8, RZ, RZ, R15 ;  /* 0x000000ffff082224 */ /* 0x001fe200078e000f */
[----:B------:R0:W-:Y:S01]  /*16500*/  STL [R1+0xfc], R15 ;  /* 0x0000fc0f01007387 */ /* 0x0001e20000100800 */
[----:B------:R-:W-:-:S04]  /*16510*/  IMAD.X R89, R6, 0x1, R89, P4 ;  /* 0x0000000106597824 */ /* 0x000fc800020e0659 */
[----:B------:R-:W-:Y:S01]  /*16520*/  @P2 IMAD.MOV.U32 R9, RZ, RZ, R89 ;  /* 0x000000ffff092224 */ /* 0x000fe200078e0059 */
[----:B------:R2:W-:Y:S04]  /*16530*/  STL [R1+0xf8], R89 ;  /* 0x0000f85901007387 */ /* 0x0005e80000100800 */
[----:B0-----:R-:W4:Y:S04]  /*16540*/  LDL.LU R15, [R1+0x11c] ;  /* 0x00011c00010f7983 */ /* 0x001f280000300800 */
[----:B------:R0:W-:Y:S04]  /*16550*/  STL [R1+0x104], R49 ;  /* 0x0001043101007387 */ /* 0x0001e80000100800 */
[----:B--2---:R-:W2:Y:S04]  /*16560*/  LDL.LU R89, [R1+0x124] ;  /* 0x0001240001597983 */ /* 0x004ea80000300800 */
[----:B------:R1:W2:Y:S04]  /*16570*/  @P2 LDG.E.U8 R40, desc[UR14][R8.64] ;  /* 0x0000000e08282981 */ /* 0x0002a8000c1e1100 */
[----:B------:R-:W-:Y:S01]  /*16580*/  STL [R1+0x10c], R32 ;  /* 0x00010c2001007387 */ /* 0x000fe20000100800 */
[----:B-1----:R-:W-:-:S03]  /*16590*/  IMAD.MOV.U32 R9, RZ, RZ, R49 ;  /* 0x000000ffff097224 */ /* 0x002fc600078e0031 */
[----:B0-----:R-:W2:Y:S04]  /*165a0*/  LDL.LU R49, [R1+0xa34] ;  /* 0x000a340001317983 */ /* 0x001ea80000300800 */
[----:B------:R-:W2:Y:S01]  /*165b0*/  LDL.LU R8, [R1+0x100] ;  /* 0x0001000001087983 */ /* 0x000ea20000300800 */
[C---:B------:R-:W-:Y:S02]  /*165c0*/  ISETP.GT.AND P5, PT, R52.reuse, 0x3, PT ;  /* 0x000000033400780c */ /* 0x040fe40003fa4270 */
[----:B------:R-:W-:Y:S02]  /*165d0*/  ISETP.GT.AND P4, PT, R52, 0x4, PT ;  /* 0x000000043400780c */ /* 0x000fe40003f84270 */
[----:B------:R-:W-:Y:S02]  /*165e0*/  PRMT R67, RZ, 0x7610, R67 ;  /* 0x00007610ff437816 */ /* 0x000fe40000000043 */
[----:B------:R-:W-:Y:S01]  /*165f0*/  PRMT R58, RZ, 0x7610, R58 ;  /* 0x00007610ff3a7816 */ /* 0x000fe2000000003a */
[----:B------:R-:W-:Y:S01]  /*16600*/  IMAD.X R93, R6, 0x1, R93, P3 ;  /* 0x00000001065d7824 */ /* 0x000fe200018e065d */
[----:B------:R-:W-:Y:S01]  /*16610*/  IADD3 R83, P2, PT, R4, R83, RZ ;  /* 0x0000005304537210 */ /* 0x000fe20007f5e0ff */
[----:B--2---:R-:W-:-:S05]  /*16620*/  IMAD.X R8, R6, 0x1, R8, P6 ;  /* 0x0000000106087824 */ /* 0x004fca00030e0608 */
[-C--:B------:R-:W-:Y:S01]  /*16630*/  @P5 LOP3.LUT R9, R9, R8.reuse, RZ, 0x3c, !PT ;  /* 0x0000000809095212 */ /* 0x080fe200078e3cff */
[----:B------:R0:W-:Y:S03]  /*16640*/  STL [R1+0x100], R8 ;  /* 0x0001000801007387 */ /* 0x0001e60000100800 */
[----:B0-----:R-:W-:-:S04]  /*16650*/  @P5 LOP3.LUT R8, R9, R8, RZ, 0x3c, !PT ;  /* 0x0000000809085212 */ /* 0x001fc800078e3cff */
[----:B------:R-:W-:Y:S01]  /*16660*/  @P5 LOP3.LUT R9, R9, R8, RZ, 0x3c, !PT ;  /* 0x0000000809095212 */ /* 0x000fe200078e3cff */
[----:B------:R0:W-:Y:S04]  /*16670*/  STL [R1+0x108], R93 ;  /* 0x0001085d01007387 */ /* 0x0001e80000100800 */
[----:B------:R1:W2:Y:S02]  /*16680*/  @P5 LDG.E.U8 R67, desc[UR14][R8.64] ;  /* 0x0000000e08435981 */ /* 0x0002a4000c1e1100 */
[----:B-1----:R-:W-:Y:S02]  /*16690*/  @P4 IMAD.MOV.U32 R8, RZ, RZ, R32 ;  /* 0x000000ffff084224 */ /* 0x002fe400078e0020 */
[----:B------:R-:W-:Y:S02]  /*166a0*/  @P4 IMAD.MOV.U32 R9, RZ, RZ, R93 ;  /* 0x000000ffff094224 */ /* 0x000fe400078e005d */
[----:B0-----:R-:W2:Y:S04]  /*166b0*/  LDL.LU R93, [R1+0x120] ;  /* 0x00012000015d7983 */ /* 0x001ea80000300800 */
[----:B------:R-:W2:Y:S04]  /*166c0*/  LDL.LU R32, [R1+0x12c] ;  /* 0x00012c0001207983 */ /* 0x000ea80000300800 */
[----:B------:R-:W-:Y:S04]  /*166d0*/  STL [R1+0x114], R83 ;  /* 0x0001145301007387 */ /* 0x000fe80000100800 */
[----:B------:R0:W2:Y:S04]  /*166e0*/  @P4 LDG.E.U8 R58, desc[UR14][R8.64] ;  /* 0x0000000e083a4981 */ /* 0x0000a8000c1e1100 */
[----:B------:R-:W2:Y:S01]  /*166f0*/  LDL.LU R9, [R1+0x110] ;  /* 0x0001100001097983 */ /* 0x000ea20000300800 */
[----:B------:R-:W-:-:S02]  /*16700*/  ISETP.GT.AND P3, PT, R52, 0x5, PT ;  /* 0x000000053400780c */ /* 0x000fc40003f64270 */
[----:B------:R-:W-:Y:S02]  /*16710*/  PRMT R19, RZ, 0x7610, R19 ;  /* 0x00007610ff137816 */ /* 0x000fe40000000013 */
[----:B----4-:R-:W-:-:S09]  /*16720*/  IADD3 R15, P6, PT, R4, R15, RZ ;  /* 0x0000000f040f7210 */ /* 0x010fd20007fde0ff */
[----:B0-----:R-:W-:Y:S02]  /*16730*/  @P3 IMAD.MOV.U32 R8, RZ, RZ, R83 ;  /* 0x000000ffff083224 */ /* 0x001fe400078e0053 */
[----:B--2---:R-:W-:-:S05]  /*16740*/  IMAD.X R9, R6, 0x1, R9, P2 ;  /* 0x0000000106097824 */ /* 0x004fca00010e0609 */
[----:B------:R0:W-:Y:S04]  /*16750*/  STL [R1+0x110], R9 ;  /* 0x0001100901007387 */ /* 0x0001e80000100800 */
[----:B------:R0:W2:Y:S04]  /*16760*/  @P3 LDG.E.U8 R19, desc[UR14][R8.64] ;  /* 0x0000000e08133981 */ /* 0x0000a8000c1e1100 */
[----:B------:R-:W-:Y:S04]  /*16770*/  STL [R1+0x11c], R15 ;  /* 0x00011c0f01007387 */ /* 0x000fe80000100800 */
[----:B------:R-:W4:Y:S01]  /*16780*/  LDL.LU R8, [R1+0x118] ;  /* 0x0001180001087983 */ /* 0x000f220000300800 */
[----:B------:R-:W-:Y:S01]  /*16790*/  ISETP.GT.AND P4, PT, R52, 0x6, PT ;  /* 0x000000063400780c */ /* 0x000fe20003f84270 */
[----:B0-----:R-:W-:Y:S01]  /*167a0*/  IMAD.MOV.U32 R9, RZ, RZ, R15 ;  /* 0x000000ffff097224 */ /* 0x001fe200078e000f */
[----:B------:R-:W-:Y:S01]  /*167b0*/  IADD3 R89, P5, PT, R4, R89, RZ ;  /* 0x0000005904597210 */ /* 0x000fe20007fbe0ff */
[----:B------:R-:W3:Y:S01]  /*167c0*/  LDL.LU R83, [R1+0x128] ;  /* 0x0001280001537983 */ /* 0x000ee20000300800 */
[----:B------:R-:W-:-:S03]  /*167d0*/  ISETP.GT.AND P2, PT, R52, 0x7, PT ;  /* 0x000000073400780c */ /* 0x000fc60003f44270 */
[----:B------:R-:W-:Y:S01]  /*167e0*/  STL [R1+0x124], R89 ;  /* 0x0001245901007387 */ /* 0x000fe20000100800 */
[----:B------:R-:W-:Y:S01]  /*167f0*/  PRMT R81, RZ, 0x7610, R81 ;  /* 0x00007610ff517816 */ /* 0x000fe20000000051 */
[C---:B------:R-:W-:Y:S01]  /*16800*/  IMAD.X R93, R6.reuse, 0x1, R93, P5 ;  /* 0x00000001065d7824 */ /* 0x040fe200028e065d */
[----:B------:R-:W-:Y:S01]  /*16810*/  PRMT R34, RZ, 0x7610, R34 ;  /* 0x00007610ff227816 */ /* 0x000fe20000000022 */
[----:B--2---:R0:W-:Y:S01]  /*16820*/  STL [R1+0xd4], R19 ;  /* 0x0000d41301007387 */ /* 0x0041e20000100800 */
[----:B----4-:R-:W-:-:S03]  /*16830*/  IMAD.X R8, R6, 0x1, R8, P6 ;  /* 0x0000000106087824 */ /* 0x010fc600030e0608 */
[----:B0-----:R-:W2:Y:S02]  /*16840*/  LDL.LU R19, [R1+0x134] ;  /* 0x0001340001137983 */ /* 0x001ea40000300800 */
[-C--:B------:R-:W-:Y:S02]  /*16850*/  @P4 LOP3.LUT R9, R9, R8.reuse, RZ, 0x3c, !PT ;  /* 0x0000000809094212 */ /* 0x080fe400078e3cff */
[----:B------:R-:W4:Y:S04]  /*16860*/  LDL.LU R15, [R1+0x13c] ;  /* 0x00013c00010f7983 */ /* 0x000f280000300800 */
[----:B------:R0:W-:Y:S02]  /*16870*/  STL [R1+0x118], R8 ;  /* 0x0001180801007387 */ /* 0x0001e40000100800 */
[----:B0-----:R-:W-:-:S04]  /*16880*/  @P4 LOP3.LUT R8, R9, R8, RZ, 0x3c, !PT ;  /* 0x0000000809084212 */ /* 0x001fc800078e3cff */
[----:B------:R-:W-:-:S05]  /*16890*/  @P4 LOP3.LUT R9, R9, R8, RZ, 0x3c, !PT ;  /* 0x0000000809094212 */ /* 0x000fca00078e3cff */
[----:B------:R0:W4:Y:S02]  /*168a0*/  @P4 LDG.E.U8 R81, desc[UR14][R8.64] ;  /* 0x0000000e08514981 */ /* 0x000124000c1e1100 */
[----:B0-----:R-:W-:Y:S02]  /*168b0*/  @P2 IMAD.MOV.U32 R8, RZ, RZ, R89 ;  /* 0x000000ffff082224 */ /* 0x001fe400078e0059 */
[----:B------:R-:W-:-:S05]  /*168c0*/  @P2 IMAD.MOV.U32 R9, RZ, RZ, R93 ;  /* 0x000000ffff092224 */ /* 0x000fca00078e005d */
[----:B------:R0:W4:Y:S01]  /*168d0*/  @P2 LDG.E.U8 R34, desc[UR14][R8.64] ;  /* 0x0000000e08222981 */ /* 0x000122000c1e1100 */
[----:B------:R-:W-:Y:S02]  /*168e0*/  ISETP.GT.AND P3, PT, R52, 0x8, PT ;  /* 0x000000083400780c */ /* 0x000fe40003f64270 */
[----:B------:R-:W-:Y:S01]  /*168f0*/  IADD3 R32, P5, PT, R4, R32, RZ ;  /* 0x0000002004207210 */ /* 0x000fe20007fbe0ff */
[----:B------:R-:W-:Y:S01]  /*16900*/  STL [R1+0x120], R93 ;  /* 0x0001205d01007387 */ /* 0x000fe20000100800 */
[----:B------:R-:W-:-:S03]  /*16910*/  PRMT R14, RZ, 0x7610, R14 ;  /* 0x00007610ff0e7816 */ /* 0x000fc6000000000e */
[----:B---3--:R-:W-:-:S06]  /*16920*/  IMAD.X R83, R6, 0x1, R83, P5 ;  /* 0x0000000106537824 */ /* 0x008fcc00028e0653 */
[----:B0-----:R-:W-:Y:S02]  /*16930*/  @P3 IMAD.MOV.U32 R8, RZ, RZ, R32 ;  /* 0x000000ffff083224 */ /* 0x001fe400078e0020 */
[----:B------:R-:W-:-:S05]  /*16940*/  @P3 IMAD.MOV.U32 R9, RZ, RZ, R83 ;  /* 0x000000ffff093224 */ /* 0x000fca00078e0053 */
[----:B------:R0:W3:Y:S01]  /*16950*/  @P3 LDG.E.U8 R14, desc[UR14][R8.64] ;  /* 0x0000000e080e3981 */ /* 0x0000e2000c1e1100 */
[C---:B--2---:R-:W-:Y:S02]  /*16960*/  IADD3 R19, P6, PT, R4.reuse, R19, RZ ;  /* 0x0000001304137210 */ /* 0x044fe40007fde0ff */
[----:B----4-:R-:W-:-:S03]  /*16970*/  IADD3 R15, P5, PT, R4, R15, RZ ;  /* 0x0000000f040f7210 */ /* 0x010fc60007fbe0ff */
[----:B0-----:R-:W-:Y:S01]  /*16980*/  IMAD.MOV.U32 R9, RZ, RZ, R19 ;  /* 0x000000ffff097224 */ /* 0x001fe200078e0013 */
[----:B------:R0:W-:Y:S04]  /*16990*/  STL [R1+0xd0], R81 ;  /* 0x0000d05101007387 */ /* 0x0001e80000100800 */
[----:B0-----:R-:W2:Y:S04]  /*169a0*/  LDL.LU R81, [R1+0xa30] ;  /* 0x000a300001517983 */ /* 0x001ea80000300800 */
[----:B------:R-:W4:Y:S04]  /*169b0*/  LDL.LU R89, [R1+0x138] ;  /* 0x0001380001597983 */ /* 0x000f280000300800 */
[----:B------:R-:W-:Y:S04]  /*169c0*/  STL [R1+0x12c], R32 ;  /* 0x00012c2001007387 */ /* 0x000fe80000100800 */
[----:B------:R0:W-:Y:S04]  /*169d0*/  STL [R1+0xcc], R34 ;  /* 0x0000cc2201007387 */ /* 0x0001e80000100800 */
[----:B0-----:R-:W2:Y:S04]  /*169e0*/  LDL.LU R34, [R1+0x144] ;  /* 0x0001440001227983 */ /* 0x001ea80000300800 */
[----:B------:R0:W-:Y:S04]  /*169f0*/  STL [R1+0x128], R83 ;  /* 0x0001285301007387 */ /* 0x0001e80000100800 */
[----:B0-----:R-:W3:Y:S04]  /*16a00*/  LDL.LU R83, [R1+0x140] ;  /* 0x0001400001537983 */ /* 0x001ee80000300800 */
[----:B------:R0:W-:Y:S04]  /*16a10*/  STL [R1+0x134], R19 ;  /* 0x0001341301007387 */ /* 0x0001e80000100800 */
[----:B------:R-:W3:Y:S04]  /*16a20*/  LDL.LU R32, [R1+0x14c] ;  /* 0x00014c0001207983 */ /* 0x000ee80000300800 */
[----:B------:R-:W-:Y:S04]  /*16a30*/  STL [R1+0x13c], R15 ;  /* 0x00013c0f01007387 */ /* 0x000fe80000100800 */
[----:B------:R-:W3:Y:S04]  /*16a40*/  LDL.LU R93, [R1+0x154] ;  /* 0x00015400015d7983 */ /* 0x000ee80000300800 */
[----:B0-----:R-:W3:Y:S04]  /*16a50*/  LDL.LU R19, [R1+0xa2c] ;  /* 0x000a2c0001137983 */ /* 0x001ee80000300800 */
[----:B------:R-:W3:Y:S01]  /*16a60*/  LDL.LU R8, [R1+0x130] ;  /* 0x0001300001087983 */ /* 0x000ee20000300800 */
[----:B------:R-:W-:-:S02]  /*16a70*/  ISETP.GT.AND P4, PT, R52, 0x9, PT ;  /* 0x000000093400780c */ /* 0x000fc40003f84270 */
[C---:B------:R-:W-:Y:S02]  /*16a80*/  ISETP.GT.AND P2, PT, R52.reuse, 0xa, PT ;  /* 0x0000000a3400780c */ /* 0x040fe40003f44270 */
[----:B------:R-:W-:Y:S02]  /*16a90*/  PRMT R27, RZ, 0x7610, R27 ;  /* 0x00007610ff1b7816 */ /* 0x000fe4000000001b */
[----:B------:R-:W-:Y:S02]  /*16aa0*/  ISETP.GT.AND P3, PT, R52, 0xb, PT ;  /* 0x0000000b3400780c */ /* 0x000fe40003f64270 */
[----:B------:R-:W-:Y:S02]  /*16ab0*/  PRMT R43, RZ, 0x7610, R43 ;  /* 0x00007610ff2b7816 */ /* 0x000fe4000000002b */
[----:B------:R-:W-:Y:S01]  /*16ac0*/  PRMT R69, RZ, 0x7610, R69 ;  /* 0x00007610ff457816 */ /* 0x000fe20000000045 */
[----:B----4-:R-:W-:Y:S01]  /*16ad0*/  IMAD.X R89, R6, 0x1, R89, P5 ;  /* 0x0000000106597824 */ /* 0x010fe200028e0659 */
[----:B--2---:R-:W-:-:S05]  /*16ae0*/  IADD3 R34, P5, PT, R4, R34, RZ ;  /* 0x0000002204227210 */ /* 0x004fca0007fbe0ff */
[C---:B---3--:R-:W-:Y:S02]  /*16af0*/  IMAD.X R83, R6.reuse, 0x1, R83, P5 ;  /* 0x0000000106537824 */ /* 0x048fe400028e0653 */
[----:B------:R-:W-:-:S05]  /*16b00*/  IMAD.X R8, R6, 0x1, R8, P6 ;  /* 0x0000000106087824 */ /* 0x000fca00030e0608 */
[-C--:B------:R-:W-:Y:S01]  /*16b10*/  @P4 LOP3.LUT R9, R9, R8.reuse, RZ, 0x3c, !PT ;  /* 0x0000000809094212 */ /* 0x080fe200078e3cff */
[----:B------:R0:W-:Y:S03]  /*16b20*/  STL [R1+0x130], R8 ;  /* 0x0001300801007387 */ /* 0x0001e60000100800 */
[----:B0-----:R-:W-:-:S04]  /*16b30*/  @P4 LOP3.LUT R8, R9, R8, RZ, 0x3c, !PT ;  /* 0x0000000809084212 */ /* 0x001fc800078e3cff */
[----:B------:R-:W-:-:S05]  /*16b40*/  @P4 LOP3.LUT R9, R9, R8, RZ, 0x3c, !PT ;  /* 0x0000000809094212 */ /* 0x000fca00078e3cff */
[----:B------:R0:W2:Y:S01]  /*16b50*/  @P4 LDG.E.U8 R27, desc[UR14][R8.64] ;  /* 0x0000000e081b4981 */ /* 0x0000a2000c1e1100 */
[----:B------:R-:W-:-:S03]  /*16b60*/  IADD3 R32, P6, PT, R4, R32, RZ ;  /* 0x0000002004207210 */ /* 0x000fc60007fde0ff */
[----:B------:R1:W-:Y:S01]  /*16b70*/  STL [R1+0x138], R89 ;  /* 0x0001385901007387 */ /* 0x0003e20000100800 */
[----:B0-----:R-:W-:Y:S02]  /*16b80*/  @P2 IMAD.MOV.U32 R8, RZ, RZ, R15 ;  /* 0x000000ffff082224 */ /* 0x001fe400078e000f */
[----:B------:R-:W-:Y:S01]  /*16b90*/  @P2 IMAD.MOV.U32 R9, RZ, RZ, R89 ;  /* 0x000000ffff092224 */ /* 0x000fe200078e0059 */
[----:B------:R-:W3:Y:S01]  /*16ba0*/  LDL.LU R15, [R1+0x150] ;  /* 0x00015000010f7983 */ /* 0x000ee20000300800 */
[----:B------:R-:W-:-:S03]  /*16bb0*/  IADD3 R93, P5, PT, R4, R93, RZ ;  /* 0x0000005d045d7210 */ /* 0x000fc60007fbe0ff */
[----:B------:R0:W4:Y:S04]  /*16bc0*/  @P2 LDG.E.U8 R43, desc[UR14][R8.64] ;  /* 0x0000000e082b2981 */ /* 0x000128000c1e1100 */
[----:B-1----:R-:W2:Y:S04]  /*16bd0*/  LDL.LU R89, [R1+0x15c] ;  /* 0x00015c0001597983 */ /* 0x002ea80000300800 */
[----:B------:R1:W-:Y:S01]  /*16be0*/  STL [R1+0x144], R34 ;  /* 0x0001442201007387 */ /* 0x0003e20000100800 */
[----:B0-----:R-:W-:Y:S02]  /*16bf0*/  @P3 IMAD.MOV.U32 R8, RZ, RZ, R34 ;  /* 0x000000ffff083224 */ /* 0x001fe400078e0022 */
[----:B------:R-:W-:Y:S01]  /*16c00*/  @P3 IMAD.MOV.U32 R9, RZ, RZ, R83 ;  /* 0x000000ffff093224 */ /* 0x000fe200078e0053 */
[----:B------:R0:W-:Y:S04]  /*16c10*/  STL [R1+0x140], R83 ;  /* 0x0001405301007387 */ /* 0x0001e80000100800 */
[----:B------:R0:W2:Y:S04]  /*16c20*/  @P3 LDG.E.U8 R69, desc[UR14][R8.64] ;  /* 0x0000000e08453981 */ /* 0x0000a8000c1e1100 */
[----:B-1----:R-:W2:Y:S04]  /*16c30*/  LDL.LU R34, [R1+0x164] ;  /* 0x0001640001227983 */ /* 0x002ea80000300800 */
[----:B------:R1:W-:Y:S01]  /*16c40*/  STL [R1+0x14c], R32 ;  /* 0x00014c2001007387 */ /* 0x0003e20000100800 */
[----:B0-----:R-:W-:-:S03]  /*16c50*/  IMAD.MOV.U32 R9, RZ, RZ, R32 ;  /* 0x000000ffff097224 */ /* 0x001fc600078e0020 */
[----:B------:R-:W2:Y:S04]  /*16c60*/  LDL.LU R83, [R1+0x16c] ;  /* 0x00016c0001537983 */ /* 0x000ea80000300800 */
[----:B------:R-:W-:Y:S04]  /*16c70*/  STL [R1+0x154], R93 ;  /* 0x0001545d01007387 */ /* 0x000fe80000100800 */
[----:B-1----:R-:W2:Y:S04]  /*16c80*/  LDL.LU R32, [R1+0xa28] ;  /* 0x000a280001207983 */ /* 0x002ea80000300800 */
[----:B------:R-:W2:Y:S01]  /*16c90*/  LDL.LU R8, [R1+0x148] ;  /* 0x0001480001087983 */ /* 0x000ea20000300800 */
[----:B------:R-:W-:-:S02]  /*16ca0*/  ISETP.GT.AND P4, PT, R52, 0xc, PT ;  /* 0x0000000c3400780c */ /* 0x000fc40003f84270 */
[----:B------:R-:W-:Y:S01]  /*16cb0*/  PRMT R51, RZ, 0x7610, R51 ;  /* 0x00007610ff337816 */ /* 0x000fe20000000033 */
[----:B--2---:R-:W-:-:S10]  /*16cc0*/  IMAD.X R8, R6, 0x1, R8, P6 ;  /* 0x0000000106087824 */ /* 0x004fd400030e0608 */
[-C--:B------:R-:W-:Y:S01]  /*16cd0*/  @P4 LOP3.LUT R9, R9, R8.reuse, RZ, 0x3c, !PT ;  /* 0x0000000809094212 */ /* 0x080fe200078e3cff */
[----:B------:R0:W-:Y:S03]  /*16ce0*/  STL [R1+0x148], R8 ;  /* 0x0001480801007387 */ /* 0x0001e60000100800 */
[----:B0-----:R-:W-:-:S04]  /*16cf0*/  @P4 LOP3.LUT R8, R9, R8, RZ, 0x3c, !PT ;  /* 0x0000000809084212 */ /* 0x001fc800078e3cff */
[----:B------:R-:W-:-:S05]  /*16d00*/  @P4 LOP3.LUT R9, R9, R8, RZ, 0x3c, !PT ;  /* 0x0000000809094212 */ /* 0x000fca00078e3cff */
[----:B------:R0:W2:Y:S01]  /*16d10*/  @P4 LDG.E.U8 R51, desc[UR14][R8.64] ;  /* 0x0000000e08334981 */ /* 0x0000a2000c1e1100 */
[----:B------:R-:W-:Y:S01]  /*16d20*/  ISETP.GT.AND P2, PT, R52, 0xd, PT ;  /* 0x0000000d3400780c */ /* 0x000fe20003f44270 */
[----:B---3--:R-:W-:Y:S01]  /*16d30*/  IMAD.X R15, R6, 0x1, R15, P5 ;  /* 0x00000001060f7824 */ /* 0x008fe200028e060f */
[----:B------:R-:W-:-:S04]  /*16d40*/  PRMT R55, RZ, 0x7610, R55 ;  /* 0x00007610ff377816 */ /* 0x000fc80000000037 */
[----:B------:R-:W-:Y:S01]  /*16d50*/  STL [R1+0x150], R15 ;  /* 0x0001500f01007387 */ /* 0x000fe20000100800 */
[----:B0-----:R-:W-:-:S06]  /*16d60*/  IMAD.MOV.U32 R9, RZ, RZ, R15 ;  /* 0x000000ffff097224 */ /* 0x001fcc00078e000f */
[----:B------:R-:W-:-:S05]  /*16d70*/  @P2 IMAD.MOV.U32 R8, RZ, RZ, R93 ;  /* 0x000000ffff082224 */ /* 0x000fca00078e005d */
[----:B------:R-:W3:Y:S04]  /*16d80*/  @P2 LDG.E.U8 R55, desc[UR14][R8.64] ;  /* 0x0000000e08372981 */ /* 0x000ee8000c1e1100 */
[----:B--2---:R0:W-:Y:S04]  /*16d90*/  STL [R1+0xc8], R51 ;  /* 0x0000c83301007387 */ /* 0x0041e80000100800 */
[----:B0-----:R-:W2:Y:S04]  /*16da0*/  LDL.LU R51, [R1+0xa24] ;  /* 0x000a240001337983 */ /* 0x001ea80000300800 */
[----:B------:R-:W2:Y:S04]  /*16db0*/  LDL.LU R15, [R1+0xa20] ;  /* 0x000a2000010f7983 */ /* 0x000ea80000300800 */
[----:B------:R-:W2:Y:S01]  /*16dc0*/  LDL.LU R9, [R1+0x158] ;  /* 0x0001580001097983 */ /* 0x000ea20000300800 */
[----:B------:R-:W-:-:S02]  /*16dd0*/  ISETP.GT.AND P3, PT, R52, 0xe, PT ;  /* 0x0000000e3400780c */ /* 0x000fc40003f64270 */
[C---:B------:R-:W-:Y:S01]  /*16de0*/  IADD3 R89, P5, PT, R4.reuse, R89, RZ ;  /* 0x0000005904597210 */ /* 0x040fe20007fbe0ff */
[----:B------:R-:W4:Y:S01]  /*16df0*/  LDL.LU R93, [R1+0x168] ;  /* 0x00016800015d7983 */ /* 0x000f220000300800 */
[----:B------:R-:W-:Y:S02]  /*16e00*/  PRMT R53, RZ, 0x7610, R53 ;  /* 0x00007610ff357816 */ /* 0x000fe40000000035 */
[----:B------:R-:W-:Y:S01]  /*16e10*/  IADD3 R34, P6, PT, R4, R34, RZ ;  /* 0x0000002204227210 */ /* 0x000fe20007fde0ff */
[----:B------:R-:W-:Y:S04]  /*16e20*/  STL [R1+0x15c], R89 ;  /* 0x00015c5901007387 */ /* 0x000fe80000100800 */
[----:B---3--:R0:W-:Y:S02]  /*16e30*/  STL [R1+0xc4], R55 ;  /* 0x0000c43701007387 */ /* 0x0081e40000100800 */
[----:B------:R-:W-:-:S02]  /*16e40*/  @P3 IMAD.MOV.U32 R8, RZ, RZ, R89 ;  /* 0x000000ffff083224 */ /* 0x000fc400078e0059 */
[----:B0-----:R-:W3:Y:S01]  /*16e50*/  LDL.LU R55, [R1+0x174] ;  /* 0x0001740001377983 */ /* 0x001ee20000300800 */
[----:B--2---:R-:W-:-:S05]  /*16e60*/  IMAD.X R9, R6, 0x1, R9, P5 ;  /* 0x0000000106097824 */ /* 0x004fca00028e0609 */
[----:B------:R0:W-:Y:S04]  /*16e70*/  STL [R1+0x158], R9 ;  /* 0x0001580901007387 */ /* 0x0001e80000100800 */
[----:B------:R0:W2:Y:S04]  /*16e80*/  @P3 LDG.E.U8 R53, desc[UR14][R8.64] ;  /* 0x0000000e08353981 */ /* 0x0000a8000c1e1100 */
[----:B------:R-:W-:Y:S04]  /*16e90*/  STL [R1+0x164], R34 ;  /* 0x0001642201007387 */ /* 0x000fe80000100800 */
[----:B------:R-:W3:Y:S01]  /*16ea0*/  LDL.LU R8, [R1+0x160] ;  /* 0x0001600001087983 */ /* 0x000ee20000300800 */
[----:B------:R-:W-:Y:S01]  /*16eb0*/  ISETP.GT.AND P4, PT, R52, 0xf, PT ;  /* 0x0000000f3400780c */ /* 0x000fe20003f84270 */
[----:B0-----:R-:W-:Y:S01]  /*16ec0*/  IMAD.MOV.U32 R9, RZ, RZ, R34 ;  /* 0x000000ffff097224 */ /* 0x001fe200078e0022 */
[----:B------:R-:W-:Y:S01]  /*16ed0*/  IADD3 R83, P5, PT, R4, R83, RZ ;  /* 0x0000005304537210 */ /* 0x000fe20007fbe0ff */
[----:B------:R-:W4:Y:S04]  /*16ee0*/  LDL.LU R89, [R1+0x170] ;  /* 0x0001700001597983 */ /* 0x000f280000300800 */
[----:B------:R-:W-:Y:S01]  /*16ef0*/  STL [R1+0x16c], R83 ;  /* 0x00016c5301007387 */ /* 0x000fe20000100800 */
[----:B------:R-:W-:-:S03]  /*16f00*/  PRMT R35, RZ, 0x7610, R35 ;  /* 0x00007610ff237816 */ /* 0x000fc60000000023 */
[----:B--2---:R0:W-:Y:S01]  /*16f10*/  STL [R1+0xc0], R53 ;  /* 0x0000c03501007387 */ /* 0x0041e20000100800 */
[----:B---3--:R-:W-:-:S03]  /*16f20*/  IMAD.X R8, R6, 0x1, R8, P6 ;  /* 0x0000000106087824 */ /* 0x008fc600030e0608 */
[----:B0-----:R-:W2:Y:S02]  /*16f30*/  LDL.LU R53, [R1+0x17c] ;  /* 0x00017c0001357983 */ /* 0x001ea40000300800 */
[-C--:B------:R-:W-:Y:S02]  /*16f40*/  @P4 LOP3.LUT R9, R9, R8.reuse, RZ, 0x3c, !PT ;  /* 0x0000000809094212 */ /* 0x080fe400078e3cff */
[----:B------:R-:W3:Y:S04]  /*16f50*/  LDL.LU R34, [R1+0x584] ;  /* 0x0005840001227983 */ /* 0x000ee80000300800 */
[----:B------:R0:W-:Y:S02]  /*16f60*/  STL [R1+0x160], R8 ;  /* 0x0001600801007387 */ /* 0x0001e40000100800 */
[----:B0-----:R-:W-:-:S04]  /*16f70*/  @P4 LOP3.LUT R8, R9, R8, RZ, 0x3c, !PT ;  /* 0x0000000809084212 */ /* 0x001fc800078e3cff */
[----:B------:R-:W-:-:S05]  /*16f80*/  @P4 LOP3.LUT R9, R9, R8, RZ, 0x3c, !PT ;  /* 0x0000000809094212 */ /* 0x000fca00078e3cff */
[----:B------:R0:W3:Y:S01]  /*16f90*/  @P4 LDG.E.U8 R35, desc[UR14][R8.64] ;  /* 0x0000000e08234981 */ /* 0x0000e2000c1e1100 */
[C---:B------:R-:W-:Y:S02]  /*16fa0*/  ISETP.GT.AND P2, PT, R52.reuse, 0x10, PT ;  /* 0x000000103400780c */ /* 0x040fe40003f44270 */
[----:B------:R-:W-:Y:S01]  /*16fb0*/  ISETP.GT.AND P3, PT, R52, 0x11, PT ;  /* 0x000000113400780c */ /* 0x000fe20003f64270 */
[----:B----4-:R-:W-:Y:S01]  /*16fc0*/  IMAD.X R93, R6, 0x1, R93, P5 ;  /* 0x00000001065d7824 */ /* 0x010fe200028e065d */
[----:B------:R-:W-:Y:S02]  /*16fd0*/  IADD3 R55, P5, PT, R4, R55, RZ ;  /* 0x0000003704377210 */ /* 0x000fe40007fbe0ff */
[----:B------:R-:W-:Y:S02]  /*16fe0*/  PRMT R13, RZ, 0x7610, R13 ;  /* 0x00007610ff0d7816 */ /* 0x000fe4000000000d */
[----:B------:R-:W-:Y:S01]  /*16ff0*/  STL [R1+0x168], R93 ;  /* 0x0001685d01007387 */ /* 0x000fe20000100800 */
[----:B------:R-:W-:-:S04]  /*17000*/  IMAD.X R89, R6, 0x1, R89, P5 ;  /* 0x0000000106597824 */ /* 0x000fc800028e0659 */
[----:B0-----:R-:W-:Y:S02]  /*17010*/  @P2 IMAD.MOV.U32 R8, RZ, RZ, R83 ;  /* 0x000000ffff082224 */ /* 0x001fe400078e0053 */
[----:B------:R-:W-:Y:S01]  /*17020*/  @P2 IMAD.MOV.U32 R9, RZ, RZ, R93 ;  /* 0x000000ffff092224 */ /* 0x000fe200078e005d */
[----:B------:R-:W-:-:S04]  /*17030*/  PRMT R26, RZ, 0x7610, R26 ;  /* 0x00007610ff1a7816 */ /* 0x000fc8000000001a */
[----:B------:R0:W4:Y:S02]  /*17040*/  @P2 LDG.E.U8 R13, desc[UR14][R8.64] ;  /* 0x0000000e080d2981 */ /* 0x000124000c1e1100 */
[----:B0-----:R-:W-:Y:S02]  /*17050*/  @P3 IMAD.MOV.U32 R8, RZ, RZ, R55 ;  /* 0x000000ffff083224 */ /* 0x001fe400078e0037 */
[----:B------:R-:W-:-:S05]  /*17060*/  @P3 IMAD.MOV.U32 R9, RZ, RZ, R89 ;  /* 0x000000ffff093224 */ /* 0x000fca00078e0059 */
[----:B------:R0:W4:Y:S01]  /*17070*/  @P3 LDG.E.U8 R26, desc[UR14][R8.64] ;  /* 0x0000000e081a3981 */ /* 0x000122000c1e1100 */
[C---:B--2---:R-:W-:Y:S02]  /*17080*/  IADD3 R53, P6, PT, R4.reuse, R53, RZ ;  /* 0x0000003504357210 */ /* 0x044fe40007fde0ff */
[----:B---3--:R-:W-:-:S03]  /*17090*/  IADD3 R34, P5, PT, R4, R34, RZ ;  /* 0x0000002204227210 */ /* 0x008fc60007fbe0ff */
[----:B0-----:R-:W-:Y:S01]  /*170a0*/  IMAD.MOV.U32 R9, RZ, RZ, R53 ;  /* 0x000000ffff097224 */ /* 0x001fe200078e0035 */
[----:B------:R0:W-:Y:S04]  /*170b0*/  STL [R1+0xbc], R35 ;  /* 0x0000bc2301007387 */ /* 0x0001e80000100800 */
[----:B0-----:R-:W2:Y:S04]  /*170c0*/  LDL.LU R35, [R1+0xa1c] ;  /* 0x000a1c0001237983 */ /* 0x001ea80000300800 */
[----:B------:R-:W3:Y:S04]  /*170d0*/  LDL.LU R93, [R1+0x180] ;  /* 0x00018000015d7983 */ /* 0x000ee80000300800 */
[----:B------:R-:W2:Y:S04]  /*170e0*/  LDL.LU R83, [R1+0x58c] ;  /* 0x00058c0001537983 */ /* 0x000ea80000300800 */
[----:B------:R0:W-:Y:S04]  /*170f0*/  STL [R1+0x174], R55 ;  /* 0x0001743701007387 */ /* 0x0001e80000100800 */
[----:B------:R1:W-:Y:S04]  /*17100*/  STL [R1+0x170], R89 ;  /* 0x0001705901007387 */ /* 0x0003e80000100800 */
[----:B0-----:R-:W4:Y:S04]  /*17110*/  LDL.LU R55, [R1+0x594] ;  /* 0x0005940001377983 */ /* 0x001f280000300800 */
[----:B------:R0:W-:Y:S04]  /*17120*/  STL [R1+0x17c], R53 ;  /* 0x00017c3501007387 */ /* 0x0001e80000100800 */
[----:B-1----:R-:W4:Y:S04]  /*17130*/  LDL.LU R89, [R1+0x59c] ;  /* 0x00059c0001597983 */ /* 0x002f280000300800 */
[----:B------:R-:W-:Y:S04]  /*17140*/  STL [R1+0x584], R34 ;  /* 0x0005842201007387 */ /* 0x000fe80000100800 */
[----:B0-----:R-:W4:Y:S04]  /*17150*/  LDL.LU R53, [R1+0xa18] ;  /* 0x000a180001357983 */ /* 0x001f280000300800 */
[----:B------:R-:W4:Y:S01]  /*17160*/  LDL.LU R8, [R1+0x178] ;  /* 0x0001780001087983 */ /* 0x000f220000300800 */
[----:B------:R-:W-:-:S02]  /*17170*/  ISETP.GT.AND P4, PT, R52, 0x12, PT ;  /* 0x000000123400780c */ /* 0x000fc40003f84270 */
[----:B------:R-:W-:Y:S02]  /*17180*/  ISETP.GT.AND P2, PT, R52, 0x13, PT ;  /* 0x000000133400780c */ /* 0x000fe40003f44270 */
[----:B------:R-:W-:Y:S02]  /*17190*/  PRMT R42, RZ, 0x7610, R42 ;  /* 0x00007610ff2a7816 */ /* 0x000fe4000000002a */
[----:B------:R-:W-:Y:S01]  /*171a0*/  PRMT R71, RZ, 0x7610, R71 ;  /* 0x00007610ff477816 */ /* 0x000fe20000000047 */
[----:B---3--:R-:W-:Y:S01]  /*171b0*/  IMAD.X R93, R6, 0x1, R93, P5 ;  /* 0x00000001065d7824 */ /* 0x008fe200028e065d */
[----:B--2---:R-:W-:Y:S01]  /*171c0*/  IADD3 R83, P5, PT, R4, R83, RZ ;  /* 0x0000005304537210 */ /* 0x004fe20007fbe0ff */
[----:B----4-:R-:W-:-:S05]  /*171d0*/  IMAD.X R8, R6, 0x1, R8, P6 ;  /* 0x0000000106087824 */ /* 0x010fca00030e0608 */
[-C--:B------:R-:W-:Y:S01]  /*171e0*/  @P4 LOP3.LUT R9, R9, R8.reuse, RZ, 0x3c, !PT ;  /* 0x0000000809094212 */ /* 0x080fe200078e3cff */
[----:B------:R0:W-:Y:S03]  /*171f0*/  STL [R1+0x178], R8 ;  /* 0x0001780801007387 */ /* 0x0001e60000100800 */
[----:B0-----:R-:W-:-:S04]  /*17200*/  @P4 LOP3.LUT R8, R9, R8, RZ, 0x3c, !PT ;  /* 0x0000000809084212 */ /* 0x001fc800078e3cff */
[----:B------:R-:W-:Y:S01]  /*17210*/  @P4 LOP3.LUT R9, R9, R8, RZ, 0x3c, !PT ;  /* 0x0000000809094212 */ /* 0x000fe200078e3cff */
[----:B------:R0:W-:Y:S04]  /*17220*/  STL [R1+0x180], R93 ;  /* 0x0001805d01007387 */ /* 0x0001e80000100800 */
[----:B------:R1:W2:Y:S02]  /*17230*/  @P4 LDG.E.U8 R42, desc[UR14][R8.64] ;  /* 0x0000000e082a4981 */ /* 0x0002a4000c1e1100 */
[----:B-1----:R-:W-:Y:S02]  /*17240*/  @P2 IMAD.MOV.U32 R8, RZ, RZ, R34 ;  /* 0x000000ffff082224 */ /* 0x002fe400078e0022 */
[----:B------:R-:W-:Y:S01]  /*17250*/  @P2 IMAD.MOV.U32 R9, RZ, RZ, R93 ;  /* 0x000000ffff092224 */ /* 0x000fe200078e005d */
[----:B------:R-:W3:Y:S04]  /*17260*/  LDL.LU R34, [R1+0x598] ;  /* 0x0005980001227983 */ /* 0x000ee80000300800 */
[----:B0-----:R-:W4:Y:S04]  /*17270*/  LDL.LU R93, [R1+0x5a4] ;  /* 0x0005a400015d7983 */ /* 0x001f280000300800 */
[----:B------:R0:W2:Y:S04]  /*17280*/  @P2 LDG.E.U8 R71, desc[UR14][R8.64] ;  /* 0x0000000e08472981 */ /* 0x0000a8000c1e1100 */
[----:B------:R1:W-:Y:S01]  /*17290*/  STL [R1+0x58c], R83 ;  /* 0x00058c5301007387 */ /* 0x0003e20000100800 */
[----:B0-----:R-:W-:-:S03]  /*172a0*/  IMAD.MOV.U32 R9, RZ, RZ, R83 ;  /* 0x000000ffff097224 */ /* 0x001fc600078e0053 */
[----:B-1----:R-:W2:Y:S04]  /*172b0*/  LDL.LU R83, [R1+0xa14] ;  /* 0x000a140001537983 */ /* 0x002ea80000300800 */
[----:B------:R-:W2:Y:S01]  /*172c0*/  LDL.LU R8, [R1+0x588] ;  /* 0x0005880001087983 */ /* 0x000ea20000300800 */
[----:B------:R-:W-:Y:S02]  /*172d0*/  ISETP.GT.AND P3, PT, R52, 0x14, PT ;  /* 0x000000143400780c */ /* 0x000fe40003f64270 */
[----:B------:R-:W-:Y:S02]  /*172e0*/  PRMT R85, RZ, 0x7610, R85 ;  /* 0x00007610ff557816 */ /* 0x000fe40000000055 */
[----:B------:R-:W-:Y:S01]  /*172f0*/  IADD3 R55, P6, PT, R4, R55, RZ ;  /* 0x0000003704377210 */ /* 0x000fe20007fde0ff */
[----:B--2---:R-:W-:-:S08]  /*17300*/  IMAD.X R8, R6, 0x1, R8, P5 ;  /* 0x0000000106087824 */ /* 0x004fd000028e0608 */
[-C--:B------:R-:W-:Y:S01]  /*17310*/  @P3 LOP3.LUT R9, R9, R8.reuse, RZ, 0x3c, !PT ;  /* 0x0000000809093212 */ /* 0x080fe200078e3cff */
[----:B------:R0:W-:Y:S03]  /*17320*/  STL [R1+0x588], R8 ;  /* 0x0005880801007387 */ /* 0x0001e60000100800 */
[----:B0-----:R-:W-:-:S04]  /*17330*/  @P3 LOP3.LUT R8, R9, R8, RZ, 0x3c, !PT ;  /* 0x0000000809083212 */ /* 0x001fc800078e3cff */
[----:B------:R-:W-:Y:S01]  /*17340*/  @P3 LOP3.LUT R9, R9, R8, RZ, 0x3c, !PT ;  /* 0x0000000809093212 */ /* 0x000fe200078e3cff */
[----:B------:R0:W-:Y:S04]  /*17350*/  STL [R1+0x594], R55 ;  /* 0x0005943701007387 */ /* 0x0001e80000100800 */
[----:B------:R1:W2:Y:S04]  /*17360*/  @P3 LDG.E.U8 R85, desc[UR14][R8.64] ;  /* 0x0000000e08553981 */ /* 0x0002a8000c1e1100 */
[----:B------:R-:W3:Y:S01]  /*17370*/  LDL.LU R8, [R1+0x590] ;  /* 0x0005900001087983 */ /* 0x000ee20000300800 */
[----:B------:R-:W-:Y:S01]  /*17380*/  ISETP.GT.AND P4, PT, R52, 0x15, PT ;  /* 0x000000153400780c */ /* 0x000fe20003f84270 */
[----:B-1----:R-:W-:Y:S01]  /*17390*/  IMAD.MOV.U32 R9, RZ, RZ, R55 ;  /* 0x000000ffff097224 */ /* 0x002fe200078e0037 */
[----:B------:R-:W-:Y:S01]  /*173a0*/  IADD3 R89, P5, PT, R4, R89, RZ ;  /* 0x0000005904597210 */ /* 0x000fe20007fbe0ff */
[----:B0-----:R-:W4:Y:S04]  /*173b0*/  LDL.LU R55, [R1+0x5ac] ;  /* 0x0005ac0001377983 */ /* 0x001f280000300800 */
[----:B------:R-:W-:Y:S01]  /*173c0*/  STL [R1+0x59c], R89 ;  /* 0x00059c5901007387 */ /* 0x000fe20000100800 */
[----:B------:R-:W-:-:S03]  /*173d0*/  PRMT R18, RZ, 0x7610, R18 ;  /* 0x00007610ff127816 */ /* 0x000fc60000000012 */
[----:B--2---:R0:W-:Y:S01]  /*173e0*/  STL [R1+0xb8], R85 ;  /* 0x0000b85501007387 */ /* 0x0041e20000100800 */
[----:B---3--:R-:W-:-:S03]  /*173f0*/  IMAD.X R8, R6, 0x1, R8, P6 ;  /* 0x0000000106087824 */ /* 0x008fc600030e0608 */
[----:B0-----:R-:W2:Y:S02]  /*17400*/  LDL.LU R85, [R1+0x5b4] ;  /* 0x0005b40001557983 */ /* 0x001ea40000300800 */
[-C--:B------:R-:W-:Y:S02]  /*17410*/  @P4 LOP3.LUT R9, R9, R8.reuse, RZ, 0x3c, !PT ;  /* 0x0000000809094212 */ /* 0x080fe400078e3cff */
[----:B------:R0:W-:Y:S02]  /*17420*/  STL [R1+0x590], R8 ;  /* 0x0005900801007387 */ /* 0x0001e40000100800 */
[----:B0-----:R-:W-:-:S04]  /*17430*/  @P4 LOP3.LUT R8, R9, R8, RZ, 0x3c, !PT ;  /* 0x0000000809084212 */ /* 0x001fc800078e3cff */
[----:B------:R-:W-:-:S05]  /*17440*/  @P4 LOP3.LUT R9, R9, R8, RZ, 0x3c, !PT ;  /* 0x0000000809094212 */ /* 0x000fca00078e3cff */
[----:B------:R0:W3:Y:S01]  /*17450*/  @P4 LDG.E.U8 R18, desc[UR14][R8.64] ;  /* 0x0000000e08124981 */ /* 0x0000e2000c1e1100 */
[----:B------:R-:W-:Y:S01]  /*17460*/  ISETP.GT.AND P2, PT, R52, 0x16, PT ;  /* 0x000000163400780c */ /* 0x000fe20003f44270 */
[----:B------:R-:W-:Y:S01]  /*17470*/  IMAD.X R34, R6, 0x1, R34, P5 ;  /* 0x0000000106227824 */ /* 0x000fe200028e0622 */
[----:B------:R-:W-:-:S04]  /*17480*/  PRMT R20, RZ, 0x7610, R20 ;  /* 0x00007610ff147816 */ /* 0x000fc80000000014 */
[----:B------:R-:W-:Y:S01]  /*17490*/  STL [R1+0x598], R34 ;  /* 0x0005982201007387 */ /* 0x000fe20000100800 */
[----:B0-----:R-:W-:-:S06]  /*174a0*/  IMAD.MOV.U32 R9, RZ, RZ, R34 ;  /* 0x000000ffff097224 */ /* 0x001fcc00078e0022 */
[----:B------:R-:W-:-:S05]  /*174b0*/  @P2 IMAD.MOV.U32 R8, RZ, RZ, R89 ;  /* 0x000000ffff082224 */ /* 0x000fca00078e0059 */
[----:B------:R0:W2:Y:S04]  /*174c0*/  @P2 LDG.E.U8 R20, desc[UR14][R8.64] ;  /* 0x0000000e08142981 */ /* 0x0000a8000c1e1100 */
[----:B---3--:R1:W-:Y:S04]  /*174d0*/  STL [R1+0xb4], R18 ;  /* 0x0000b41201007387 */ /* 0x0083e80000100800 */
[----:B-1----:R-:W3:Y:S04]  /*174e0*/  LDL.LU R18, [R1+0xa10] ;  /* 0x000a100001127983 */ /* 0x002ee80000300800 */
[----:B------:R-:W2:Y:S04]  /*174f0*/  LDL.LU R34, [R1+0xa0c] ;  /* 0x000a0c0001227983 */ /* 0x000ea80000300800 */
[----:B------:R-:W2:Y:S01]  /*17500*/  LDL.LU R9, [R1+0x5a0] ;  /* 0x0005a00001097983 */ /* 0x000ea20000300800 */
[----:B------:R-:W-:-:S02]  /*17510*/  ISETP.GT.AND P3, PT, R52, 0x17, PT ;  /* 0x000000173400780c */ /* 0x000fc40003f64270 */
[----:B----4-:R-:W-:Y:S01]  /*17520*/  IADD3 R93, P5, PT, R4, R93, RZ ;  /* 0x0000005d045d7210 */ /* 0x010fe20007fbe0ff */
[----:B------:R-:W4:Y:S01]  /*17530*/  LDL.LU R89, [R1+0x5b0] ;  /* 0x0005b00001597983 */ /* 0x000f220000300800 */
[----:B------:R-:W-:-:S09]  /*17540*/  PRMT R90, RZ, 0x7610, R90 ;  /* 0x00007610ff5a7816 */ /* 0x000fd2000000005a */
[----:B0-----:R-:W-:Y:S01]  /*17550*/  @P3 IMAD.MOV.U32 R8, RZ, RZ, R93 ;  /* 0x000000ffff083224 */ /* 0x001fe200078e005d */
[----:B------:R-:W-:Y:S01]  /*17560*/  IADD3 R55, P6, PT, R4, R55, RZ ;  /* 0x0000003704377210 */ /* 0x000fe20007fde0ff */
[----:B------:R-:W-:Y:S01]  /*17570*/  STL [R1+0x5a4], R93 ;  /* 0x0005a45d01007387 */ /* 0x000fe20000100800 */
[----:B--2---:R-:W-:-:S05]  /*17580*/  IMAD.X R9, R6, 0x1, R9, P5 ;  /* 0x0000000106097824 */ /* 0x004fca00028e0609 */
[----:B------:R0:W2:Y:S04]  /*17590*/  @P3 LDG.E.U8 R90, desc[UR14][R8.64] ;  /* 0x0000000e085a3981 */ /* 0x0000a8000c1e1100 */
[----:B------:R1:W-:Y:S04]  /*175a0*/  STL [R1+0xb0], R20 ;  /* 0x0000b01401007387 */ /* 0x0003e80000100800 */
[----:B-1----:R-:W3:Y:S04]  /*175b0*/  LDL.LU R20, [R1+0x5bc] ;  /* 0x0005bc0001147983 */ /* 0x002ee80000300800 */
[----:B------:R0:W-:Y:S04]  /*175c0*/  STL [R1+0x5a0], R9 ;  /* 0x0005a00901007387 */ /* 0x0001e80000100800 */
[----:B------:R-:W-:Y:S04]  /*175d0*/  STL [R1+0x5ac], R55 ;  /* 0x0005ac3701007387 */ /* 0x000fe80000100800 */
[----:B------:R-:W3:Y:S01]  /*175e0*/  LDL.LU R8, [R1+0x5a8] ;  /* 0x0005a80001087983 */ /* 0x000ee20000300800 */
[----:B------:R-:W-:Y:S01]  /*175f0*/  IADD3 R85, P5, PT, R4, R85, RZ ;  /* 0x0000005504557210 */ /* 0x000fe20007fbe0ff */
[----:B0-----:R-:W-:-:S02]  /*17600*/  IMAD.MOV.U32 R9, RZ, RZ, R55 ;  /* 0x000000ffff097224 */ /* 0x001fc400078e0037 */
[----:B--2---:R0:W-:Y:S04]  /*17610*/  STL [R1+0xac], R90 ;  /* 0x0000ac5a01007387 */ /* 0x0041e80000100800 */
[----:B0-----:R-:W2:Y:S04]  /*17620*/  LDL.LU R90, [R1+0x5b8] ;  /* 0x0005b800015a7983 */ /* 0x001ea80000300800 */
[----:B------:R-:W-:Y:S04]  /*17630*/  STL [R1+0x5b4], R85 ;  /* 0x0005b45501007387 */ /* 0x000fe80000100800 */
[----:B------:R-:W2:Y:S04]  /*17640*/  LDL.LU R55, [R1+0x5c4] ;  /* 0x0005c40001377983 */ /* 0x000ea80000300800 */
[----:B------:R-:W2:Y:S01]  /*17650*/  LDL.LU R93, [R1+0x5cc] ;  /* 0x0005cc00015d7983 */ /* 0x000ea20000300800 */
[----:B------:R-:W-:Y:S01]  /*17660*/  ISETP.GT.AND P4, PT, R52, 0x18, PT ;  /* 0x000000183400780c */ /* 0x000fe20003f84270 */
[----:B---3--:R-:W-:Y:S01]  /*17670*/  IMAD.X R8, R6, 0x1, R8, P6 ;  /* 0x0000000106087824 */ /* 0x008fe200030e0608 */
[----:B------:R-:W-:-:S04]  /*17680*/  ISETP.GT.AND P2, PT, R52, 0x19, PT ;  /* 0x000000193400780c */ /* 0x000fc80003f44270 */
[----:B------:R0:W-:Y:S07]  /*17690*/  STL [R1+0x5a8], R8 ;  /* 0x0005a80801007387 */ /* 0x0001ee0000100800 */
[-C--:B------:R-:W-:Y:S02]  /*176a0*/  @P4 LOP3.LUT R9, R9, R8.reuse, RZ, 0x3c, !PT ;  /* 0x0000000809094212 */ /* 0x080fe400078e3cff */
[----:B------:R-:W-:Y:S02]  /*176b0*/  PRMT R12, RZ, 0x7610, R12 ;  /* 0x00007610ff0c7816 */ /* 0x000fe4000000000c */
[----:B0-----:R-:W-:-:S02]  /*176c0*/  @P4 LOP3.LUT R8, R9, R8, RZ, 0x3c, !PT ;  /* 0x0000000809084212 */ /* 0x001fc400078e3cff */
[----:B------:R-:W-:Y:S02]  /*176d0*/  ISETP.GT.AND P3, PT, R52, 0x1a, PT ;  /* 0x0000001a3400780c */ /* 0x000fe40003f64270 */
[----:B------:R-:W-:Y:S01]  /*176e0*/  @P4 LOP3.LUT R9, R9, R8, RZ, 0x3c, !PT ;  /* 0x0000000809094212 */ /* 0x000fe200078e3cff */
[----:B----4-:R-:W-:Y:S01]  /*176f0*/  IMAD.X R89, R6, 0x1, R89, P5 ;  /* 0x0000000106597824 */ /* 0x010fe200028e0659 */
[----:B------:R-:W-:Y:S02]  /*17700*/  IADD3 R20, P5, PT, R4, R20, RZ ;  /* 0x0000001404147210 */ /* 0x000fe40007fbe0ff */
[----:B------:R-:W-:Y:S01]  /*17710*/  PRMT R29, RZ, 0x7610, R29 ;  /* 0x00007610ff1d7816 */ /* 0x000fe2000000001d */
[----:B------:R0:W3:Y:S01]  /*17720*/  @P4 LDG.E.U8 R12, desc[UR14][R8.64] ;  /* 0x0000000e080c4981 */ /* 0x0000e2000c1e1100 */
[----:B------:R-:W-:-:S03]  /*17730*/  PRMT R45, RZ, 0x7610, R45 ;  /* 0x00007610ff2d7816 */ /* 0x000fc6000000002d */
[----:B------:R1:W-:Y:S01]  /*17740*/  STL [R1+0x5b0], R89 ;  /* 0x0005b05901007387 */ /* 0x0003e20000100800 */
[----:B0-----:R-:W-:Y:S02]  /*17750*/  @P2 IMAD.MOV.U32 R8, RZ, RZ, R85 ;  /* 0x000000ffff082224 */ /* 0x001fe400078e0055 */
[----:B------:R-:W-:Y:S01]  /*17760*/  @P2 IMAD.MOV.U32 R9, RZ, RZ, R89 ;  /* 0x000000ffff092224 */ /* 0x000fe200078e0059 */
[----:B------:R-:W4:Y:S04]  /*17770*/  LDL.LU R85, [R1+0x5c8] ;  /* 0x0005c80001557983 */ /* 0x000f280000300800 */
[----:B------:R0:W3:Y:S04]  /*17780*/  @P2 LDG.E.U8 R29, desc[UR14][R8.64] ;  /* 0x0000000e081d2981 */ /* 0x0000e8000c1e1100 */
[----:B-1----:R-:W3:Y:S04]  /*17790*/  LDL.LU R89, [R1+0x5d4] ;  /* 0x0005d40001597983 */ /* 0x002ee80000300800 */
[----:B------:R1:W-:Y:S01]  /*177a0*/  STL [R1+0x5bc], R20 ;  /* 0x0005bc1401007387 */ /* 0x0003e20000100800 */
[----:B0-----:R-:W-:-:S02]  /*177b0*/  @P3 IMAD.MOV.U32 R8, RZ, RZ, R20 ;  /* 0x000000ffff083224 */ /* 0x001fc400078e0014 */
[----:B--2---:R-:W-:-:S04]  /*177c0*/  IMAD.X R90, R6, 0x1, R90, P5 ;  /* 0x00000001065a7824 */ /* 0x004fc800028e065a */
[----:B------:R-:W-:Y:S01]  /*177d0*/  @P3 IMAD.MOV.U32 R9, RZ, RZ, R90 ;  /* 0x000000ffff093224 */ /* 0x000fe200078e005a */
[----:B------:R0:W-:Y:S01]  /*177e0*/  STL [R1+0x5b8], R90 ;  /* 0x0005b85a01007387 */ /* 0x0001e20000100800 */
[----:B------:R-:W-:-:S03]  /*177f0*/  IADD3 R55, P6, PT, R4, R55, RZ ;  /* 0x0000003704377210 */ /* 0x000fc60007fde0ff */
[----:B-1----:R-:W2:Y:S01]  /*17800*/  LDL.LU R20, [R1+0x5dc] ;  /* 0x0005dc0001147983 */ /* 0x002ea20000300800 */
[----:B------:R-:W-:-:S03]  /*17810*/  IADD3 R93, P5, PT, R4, R93, RZ ;  /* 0x0000005d045d7210 */ /* 0x000fc60007fbe0ff */
[----:B------:R1:W-:Y:S04]  /*17820*/  STL [R1+0x5c4], R55 ;  /* 0x0005c43701007387 */ /* 0x0003e80000100800 */
[----:B0-----:R-:W2:Y:S04]  /*17830*/  LDL.LU R90, [R1+0x5e4] ;  /* 0x0005e400015a7983 */ /* 0x001ea80000300800 */
[----:B------:R0:W2:Y:S04]  /*17840*/  @P3 LDG.E.U8 R45, desc[UR14][R8.64] ;  /* 0x0000000e082d3981 */ /* 0x0000a8000c1e1100 */
[----:B------:R-:W-:Y:S01]  /*17850*/  STL [R1+0x5cc], R93 ;  /* 0x0005cc5d01007387 */ /* 0x000fe20000100800 */
[----:B0-----:R-:W-:-:S03]  /*17860*/  IMAD.MOV.U32 R9, RZ, RZ, R55 ;  /* 0x000000ffff097224 */ /* 0x001fc600078e0037 */
[----:B-1----:R-:W2:Y:S04]  /*17870*/  LDL.LU R55, [R1+0xa08] ;  /* 0x000a080001377983 */ /* 0x002ea80000300800 */
[----:B------:R-:W2:Y:S01]  /*17880*/  LDL.LU R8, [R1+0x5c0] ;  /* 0x0005c00001087983 */ /* 0x000ea20000300800 */
[C---:B------:R-:W-:Y:S02]  /*17890*/  ISETP.GT.AND P4, PT, R52.reuse, 0x1b, PT ;  /* 0x0000001b3400780c */ /* 0x040fe40003f84270 */
[----:B------:R-:W-:Y:S02]  /*178a0*/  ISETP.GT.AND P2, PT, R52, 0x1c, PT ;  /* 0x0000001c3400780c */ /* 0x000fe40003f44270 */
[----:B------:R-:W-:Y:S02]  /*178b0*/  PRMT R73, RZ, 0x7610, R73 ;  /* 0x00007610ff497816 */ /* 0x000fe40000000049 */
[----:B------:R-:W-:Y:S01]  /*178c0*/  PRMT R57, RZ, 0x7610, R57 ;  /* 0x00007610ff397816 */ /* 0x000fe20000000039 */
[----:B----4-:R-:W-:-:S02]  /*178d0*/  IMAD.X R85, R6, 0x1, R85, P5 ;  /* 0x0000000106557824 */ /* 0x010fc400028e0655 */
[----:B--2---:R-:W-:-:S05]  /*178e0*/  IMAD.X R8, R6, 0x1, R8, P6 ;  /* 0x0000000106087824 */ /* 0x004fca00030e0608 */
[-C--:B------:R-:W-:Y:S01]  /*178f0*/  @P4 LOP3.LUT R9, R9, R8.reuse, RZ, 0x3c, !PT ;  /* 0x0000000809094212 */ /* 0x080fe200078e3cff */
[----:B------:R0:W-:Y:S03]  /*17900*/  STL [R1+0x5c0], R8 ;  /* 0x0005c00801007387 */ /* 0x0001e60000100800 */
[----:B0-----:R-:W-:-:S04]  /*17910*/  @P4 LOP3.LUT R8, R9, R8, RZ, 0x3c, !PT ;  /* 0x0000000809084212 */ /* 0x001fc800078e3cff */
[----:B------:R-:W-:-:S05]  /*17920*/  @P4 LOP3.LUT R9, R9, R8, RZ, 0x3c, !PT ;  /* 0x0000000809094212 */ /* 0x000fca00078e3cff */
[----:B------:R0:W2:Y:S04]  /*17930*/  @P4 LDG.E.U8 R73, desc[UR14][R8.64] ;  /* 0x0000000e08494981 */ /* 0x0000a8000c1e1100 */
[----:B------:R1:W-:Y:S01]  /*17940*/  STL [R1+0x5c8], R85 ;  /* 0x0005c85501007387 */ /* 0x0003e20000100800 */
[----:B0-----:R-:W-:Y:S02]  /*17950*/  IMAD.MOV.U32 R9, RZ, RZ, R85 ;  /* 0x000000ffff097224 */ /* 0x001fe400078e0055 */
[----:B------:R-:W-:Y:S01]  /*17960*/  @P2 IMAD.MOV.U32 R8, RZ, RZ, R93 ;  /* 0x000000ffff082224 */ /* 0x000fe200078e005d */
[----:B-1----:R-:W4:Y:S04]  /*17970*/  LDL.LU R85, [R1+0xa04] ;  /* 0x000a040001557983 */ /* 0x002f280000300800 */
[----:B------:R0:W2:Y:S04]  /*17980*/  @P2 LDG.E.U8 R57, desc[UR14][R8.64] ;  /* 0x0000000e08392981 */ /* 0x0000a8000c1e1100 */
[----:B------:R-:W4:Y:S01]  /*17990*/  LDL.LU R9, [R1+0x5d0] ;  /* 0x0005d00001097983 */ /* 0x000f220000300800 */
[----:B------:R-:W-:-:S02]  /*179a0*/  ISETP.GT.AND P3, PT, R52, 0x1d, PT ;  /* 0x0000001d3400780c */ /* 0x000fc40003f64270 */
[C---:B---3--:R-:W-:Y:S01]  /*179b0*/  IADD3 R89, P5, PT, R4.reuse, R89, RZ ;  /* 0x0000005904597210 */ /* 0x048fe20007fbe0ff */
[----:B------:R-:W3:Y:S01]  /*179c0*/  LDL.LU R93, [R1+0x5e0] ;  /* 0x0005e000015d7983 */ /* 0x000ee20000300800 */
[----:B------:R-:W-:Y:S02]  /*179d0*/  PRMT R37, RZ, 0x7610, R37 ;  /* 0x00007610ff257816 */ /* 0x000fe40000000025 */
[----:B------:R-:W-:Y:S01]  /*179e0*/  IADD3 R20, P6, PT, R4, R20, RZ ;  /* 0x0000001404147210 */ /* 0x000fe20007fde0ff */
[----:B------:R-:W-:Y:S06]  /*179f0*/  STL [R1+0x5d4], R89 ;  /* 0x0005d45901007387 */ /* 0x000fec0000100800 */
[----:B0-----:R-:W-:Y:S01]  /*17a00*/  @P3 IMAD.MOV.U32 R8, RZ, RZ, R89 ;  /* 0x000000ffff083224 */ /* 0x001fe200078e0059 */
[----:B--2---:R0:W-:Y:S01]  /*17a10*/  STL [R1+0xa8], R57 ;  /* 0x0000a83901007387 */ /* 0x0041e20000100800 */
[----:B----4-:R-:W-:-:S03]  /*17a20*/  IMAD.X R9, R6, 0x1, R9, P5 ;  /* 0x0000000106097824 */ /* 0x010fc600028e0609 */
[----:B0-----:R-:W2:Y:S04]  /*17a30*/  LDL.LU R57, [R1+0x5ec] ;  /* 0x0005ec0001397983 */ /* 0x001ea80000300800 */
[----:B------:R0:W-:Y:S04]  /*17a40*/  STL [R1+0x5d0], R9 ;  /* 0x0005d00901007387 */ /* 0x0001e80000100800 */
[----:B------:R0:W4:Y:S04]  /*17a50*/  @P3 LDG.E.U8 R37, desc[UR14][R8.64] ;  /* 0x0000000e08253981 */ /* 0x000128000c1e1100 */
[----:B------:R-:W-:Y:S04]  /*17a60*/  STL [R1+0x5dc], R20 ;  /* 0x0005dc1401007387 */ /* 0x000fe80000100800 */
[----:B------:R-:W2:Y:S01]  /*17a70*/  LDL.LU R8, [R1+0x5d8] ;  /* 0x0005d80001087983 */ /* 0x000ea20000300800 */
[----:B------:R-:W-:Y:S01]  /*17a80*/  ISETP.GT.AND P4, PT, R52, 0x1e, PT ;  /* 0x0000001e3400780c */ /* 0x000fe20003f84270 */
[----:B0-----:R-:W-:Y:S01]  /*17a90*/  IMAD.MOV.U32 R9, RZ, RZ, R20 ;  /* 0x000000ffff097224 */ /* 0x001fe200078e0014 */
[----:B------:R-:W-:Y:S01]  /*17aa0*/  IADD3 R90, P5, PT, R4, R90, RZ ;  /* 0x0000005a045a7210 */ /* 0x000fe20007fbe0ff */
[----:B------:R-:W2:Y:S01]  /*17ab0*/  LDL.LU R89, [R1+0x5e8] ;  /* 0x0005e80001597983 */ /* 0x000ea20000300800 */
[----:B------:R-:W-:-:S03]  /*17ac0*/  ISETP.GT.AND P2, PT, R52, 0x1f, PT ;  /* 0x0000001f3400780c */ /* 0x000fc60003f44270 */
[----:B------:R-:W-:Y:S01]  /*17ad0*/  STL [R1+0x5e4], R90 ;  /* 0x0005e45a01007387 */ /* 0x000fe20000100800 */
[----:B------:R-:W-:Y:S01]  /*17ae0*/  PRMT R21, RZ, 0x7610, R21 ;  /* 0x00007610ff157816 */ /* 0x000fe20000000015 */
[C---:B---3--:R-:W-:Y:S01]  /*17af0*/  IMAD.X R93, R6.reuse, 0x1, R93, P5 ;  /* 0x00000001065d7824 */ /* 0x048fe200028e065d */
[----:B------:R-:W-:Y:S01]  /*17b00*/  PRMT R23, RZ, 0x7610, R23 ;  /* 0x00007610ff177816 */ /* 0x000fe20000000017 */
[----:B----4-:R0:W-:Y:S01]  /*17b10*/  STL [R1+0xa4], R37 ;  /* 0x0000a42501007387 */ /* 0x0101e20000100800 */
[----:B--2---:R-:W-:-:S03]  /*17b20*/  IMAD.X R8, R6, 0x1, R8, P6 ;  /* 0x0000000106087824 */ /* 0x004fc600030e0608 */
[----:B0-----:R-:W2:Y:S02]  /*17b30*/  LDL.LU R37, [R1+0x5f4] ;  /* 0x0005f40001257983 */ /* 0x001ea40000300800 */
[-C--:B------:R-:W-:Y:S02]  /*17b40*/  @P4 LOP3.LUT R9, R9, R8.reuse, RZ, 0x3c, !PT ;  /* 0x0000000809094212 */ /* 0x080fe400078e3cff */
[----:B------:R-:W3:Y:S04]  /*17b50*/  LDL.LU R20, [R1+0x5fc] ;  /* 0x0005fc0001147983 */ /* 0x000ee80000300800 */
        /* <DEDUP_REMOVED lines=11> */
[----:B------:R-:W-:-:S06]  /*17c10*/  IMAD.X R89, R6, 0x1, R89, P5 ;  /* 0x0000000106597824 */ /* 0x000fcc00028e0659 */
[----:B0-----:R-:W-:Y:S02]  /*17c20*/  @P3 IMAD.MOV.U32 R8, RZ, RZ, R57 ;  /* 0x000000ffff083224 */ /* 0x001fe400078e0039 */
[----:B------:R-:W-:-:S05]  /*17c30*/  @P3 IMAD.MOV.U32 R9, RZ, RZ, R89 ;  /* 0x000000ffff093224 */ /* 0x000fca00078e0059 */
[----:B------:R0:W4:Y:S01]  /*17c40*/  @P3 LDG.E.U8 R11, desc[UR14][R8.64] ;  /* 0x0000000e080b3981 */ /* 0x000122000c1e1100 */
[C---:B--2---:R-:W-:Y:S02]  /*17c50*/  IADD3 R37, P6, PT, R4.reuse, R37, RZ ;  /* 0x0000002504257210 */ /* 0x044fe40007fde0ff */
[----:B---3--:R-:W-:-:S03]  /*17c60*/  IADD3 R20, P5, PT, R4, R20, RZ ;  /* 0x0000001404147210 */ /* 0x008fc60007fbe0ff */
[----:B0-----:R-:W-:Y:S01]  /*17c70*/  IMAD.MOV.U32 R9, RZ, RZ, R37 ;  /* 0x000000ffff097224 */ /* 0x001fe200078e0025 */
[----:B----4-:R0:W-:Y:S04]  /*17c80*/  STL [R1+0xa0], R21 ;  /* 0x0000a01501007387 */ /* 0x0101e80000100800 */
[----:B0-----:R-:W2:Y:S04]  /*17c90*/  LDL.LU R21, [R1+0xa00] ;  /* 0x000a000001157983 */ /* 0x001ea80000300800 */
[----:B------:R-:W3:Y:S04]  /*17ca0*/  LDL.LU R90, [R1+0x5f8] ;  /* 0x0005f800015a7983 */ /* 0x000ee80000300800 */
[----:B------:R-:W-:Y:S04]  /*17cb0*/  STL [R1+0x5ec], R57 ;  /* 0x0005ec3901007387 */ /* 0x000fe80000100800 */
[----:B------:R0:W-:Y:S04]  /*17cc0*/  STL [R1+0x9c], R23 ;  /* 0x00009c1701007387 */ /* 0x0001e80000100800 */
[----:B0-----:R-:W4:Y:S04]  /*17cd0*/  LDL.LU R23, [R1+0x604] ;  /* 0x0006040001177983 */ /* 0x001f280000300800 */
[----:B------:R0:W-:Y:S04]  /*17ce0*/  STL [R1+0x5e8], R89 ;  /* 0x0005e85901007387 */ /* 0x0001e80000100800 */
[----:B0-----:R-:W2:Y:S04]  /*17cf0*/  LDL.LU R89, [R1+0x600] ;  /* 0x0006000001597983 */ /* 0x001ea80000300800 */
[----:B------:R0:W-:Y:S04]  /*17d00*/  STL [R1+0x5f4], R37 ;  /* 0x0005f42501007387 */ /* 0x0001e80000100800 */
[----:B------:R-:W2:Y:S04]  /*17d10*/  LDL.LU R57, [R1+0x60c] ;  /* 0x00060c0001397983 */ /* 0x000ea80000300800 */
[----:B------:R-:W-:Y:S04]  /*17d20*/  STL [R1+0x5fc], R20 ;  /* 0x0005fc1401007387 */ /* 0x000fe80000100800 */
[----:B------:R-:W2:Y:S04]  /*17d30*/  LDL.LU R93, [R1+0x614] ;  /* 0x00061400015d7983 */ /* 0x000ea80000300800 */
[----:B0-----:R-:W2:Y:S04]  /*17d40*/  LDL.LU R37, [R1+0x9fc] ;  /* 0x0009fc0001257983 */ /* 0x001ea80000300800 */
[----:B------:R-:W2:Y:S01]  /*17d50*/  LDL.LU R8, [R1+0x5f0] ;  /* 0x0005f00001087983 */ /* 0x000ea20000300800 */
[----:B------:R-:W-:-:S02]  /*17d60*/  ISETP.GT.AND P4, PT, R52, 0x21, PT ;  /* 0x000000213400780c */ /* 0x000fc40003f84270 */
[C---:B------:R-:W-:Y:S02]  /*17d70*/  ISETP.GT.AND P2, PT, R52.reuse, 0x22, PT ;  /* 0x000000223400780c */ /* 0x040fe40003f44270 */
[----:B------:R-:W-:Y:S02]  /*17d80*/  PRMT R28, RZ, 0x7610, R28 ;  /* 0x00007610ff1c7816 */ /* 0x000fe4000000001c */
[----:B------:R-:W-:Y:S02]  /*17d90*/  ISETP.GT.AND P3, PT, R52, 0x23, PT ;  /* 0x000000233400780c */ /* 0x000fe40003f64270 */
[----:B------:R-:W-:Y:S02]  /*17da0*/  PRMT R44, RZ, 0x7610, R44 ;  /* 0x00007610ff2c7816 */ /* 0x000fe4000000002c */
[----:B------:R-:W-:Y:S01]  /*17db0*/  PRMT R75, RZ, 0x7610, R75 ;  /* 0x00007610ff4b7816 */ /* 0x000fe2000000004b */
[----:B---3--:R-:W-:Y:S01]  /*17dc0*/  IMAD.X R90, R6, 0x1, R90, P5 ;  /* 0x00000001065a7824 */ /* 0x008fe200028e065a */
[----:B----4-:R-:W-:-:S05]  /*17dd0*/  IADD3 R23, P5, PT, R4, R23, RZ ;  /* 0x0000001704177210 */ /* 0x010fca0007fbe0ff */
[C---:B--2---:R-:W-:Y:S02]  /*17de0*/  IMAD.X R89, R6.reuse, 0x1, R89, P5 ;  /* 0x0000000106597824 */ /* 0x044fe400028e0659 */
        /* <DEDUP_REMOVED lines=250> */
[----:B------:R-:W-:-:S02]  /*18d90*/  IADD3 R84, P5, PT, R4, R84, RZ ;  /* 0x0000005404547210 */ /* 0x000fc40007fbe0ff */
[----:B------:R-:W-:Y:S02]  /*18da0*/  ISETP.GT.AND P2, PT, R52, 0x37, PT ;  /* 0x000000373400780c */ /* 0x000fe40003f44270 */
[----:B------:R-:W-:Y:S01]  /*18db0*/  PRMT R91, RZ, 0x7610, R91 ;  /* 0x00007610ff5b7816 */ /* 0x000fe2000000005b */
[C---:B---3--:R-:W-:Y:S01]  /*18dc0*/  IMAD.X R93, R6.reuse, 0x1, R93, P5 ;  /* 0x00000001065d7824 */ /* 0x048fe200028e065d */
[----:B------:R-:W-:Y:S01]  /*18dd0*/  PRMT R2, RZ, 0x7610, R2 ;  /* 0x00007610ff027816 */ /* 0x000fe20000000002 */
[----:B----4-:R0:W-:Y:S01]  /*18de0*/  STL [R1+0x74], R86 ;  /* 0x0000745601007387 */ /* 0x0101e20000100800 */
[----:B--2---:R-:W-:-:S03]  /*18df0*/  IMAD.X R8, R6, 0x1, R8, P6 ;  /* 0x0000000106087824 */ /* 0x004fc600030e0608 */
[----:B0-----:R-:W2:Y:S04]  /*18e00*/  LDL.LU R86, [R1+0x6a8] ;  /* 0x0006a80001567983 */ /* 0x001ea80000300800 */
[----:B------:R-:W-:Y:S01]  /*18e10*/  STL [R1+0x6a4], R84 ;  /* 0x0006a45401007387 */ /* 0x000fe20000100800 */
[----:B------:R-:W-:-:S03]  /*18e20*/  @P4 LOP3.LUT R9, R9, R8, RZ, 0x3c, !PT ;  /* 0x0000000809094212 */ /* 0x000fc600078e3cff */
[----:B------:R-:W3:Y:S04]  /*18e30*/  LDL.LU R90, [R1+0x6b4] ;  /* 0x0006b400015a7983 */ /* 0x000ee80000300800 */
        /* <DEDUP_REMOVED lines=11> */
[----:B------:R-:W-:-:S09]  /*18ef0*/  PRMT R48, RZ, 0x7610, R48 ;  /* 0x00007610ff307816 */ /* 0x000fd20000000030 */
[----:B0-----:R-:W-:Y:S02]  /*18f00*/  @P3 IMAD.MOV.U32 R8, RZ, RZ, R3 ;  /* 0x000000ffff083224 */ /* 0x001fe400078e0003 */
[----:B--2---:R-:W-:-:S04]  /*18f10*/  IMAD.X R86, R6, 0x1, R86, P5 ;  /* 0x0000000106567824 */ /* 0x004fc800028e0656 */
[----:B------:R-:W-:Y:S01]  /*18f20*/  @P3 IMAD.MOV.U32 R9, RZ, RZ, R86 ;  /* 0x000000ffff093224 */ /* 0x000fe200078e0056 */
[----:B---3--:R-:W-:-:S04]  /*18f30*/  IADD3 R90, P6, PT, R4, R90, RZ ;  /* 0x0000005a045a7210 */ /* 0x008fc80007fde0ff */
[----:B------:R0:W2:Y:S01]  /*18f40*/  @P3 LDG.E.U8 R48, desc[UR14][R8.64] ;  /* 0x0000000e08303981 */ /* 0x0000a2000c1e1100 */
[----:B----4-:R-:W-:Y:S01]  /*18f50*/  IADD3 R22, P5, PT, R4, R22, RZ ;  /* 0x0000001604167210 */ /* 0x010fe20007fbe0ff */
[----:B0-----:R-:W-:Y:S02]  /*18f60*/  IMAD.MOV.U32 R9, RZ, RZ, R90 ;  /* 0x000000ffff097224 */ /* 0x001fe400078e005a */
[----:B------:R0:W-:Y:S04]  /*18f70*/  STL [R1+0x70], R91 ;  /* 0x0000705b01007387 */ /* 0x0001e80000100800 */
[----:B0-----:R-:W3:Y:S04]  /*18f80*/  LDL.LU R91, [R1+0x9d0] ;  /* 0x0009d000015b7983 */ /* 0x001ee80000300800 */
[----:B------:R-:W4:Y:S04]  /*18f90*/  LDL.LU R84, [R1+0x6b8] ;  /* 0x0006b80001547983 */ /* 0x000f280000300800 */
[----:B------:R-:W-:Y:S04]  /*18fa0*/  STL [R1+0x6ac], R3 ;  /* 0x0006ac0301007387 */ /* 0x000fe80000100800 */
[----:B------:R0:W-:Y:S04]  /*18fb0*/  STL [R1+0x6c], R2 ;  /* 0x00006c0201007387 */ /* 0x0001e80000100800 */
[----:B0-----:R-:W2:Y:S04]  /*18fc0*/  LDL.LU R2, [R1+0x6c4] ;  /* 0x0006c40001027983 */ /* 0x001ea80000300800 */
[----:B------:R0:W-:Y:S04]  /*18fd0*/  STL [R1+0x6a8], R86 ;  /* 0x0006a85601007387 */ /* 0x0001e80000100800 */
[----:B------:R-:W3:Y:S04]  /*18fe0*/  LDL.LU R3, [R1+0x6c0] ;  /* 0x0006c00001037983 */ /* 0x000ee80000300800 */
[----:B------:R1:W-:Y:S04]  /*18ff0*/  STL [R1+0x6b4], R90 ;  /* 0x0006b45a01007387 */ /* 0x0003e80000100800 */
[----:B------:R-:W3:Y:S04]  /*19000*/  LDL.LU R93, [R1+0x6cc] ;  /* 0x0006cc00015d7983 */ /* 0x000ee80000300800 */
[----:B------:R-:W-:Y:S04]  /*19010*/  STL [R1+0x6bc], R22 ;  /* 0x0006bc1601007387 */ /* 0x000fe80000100800 */
[----:B0-----:R-:W3:Y:S04]  /*19020*/  LDL.LU R86, [R1+0x6d4] ;  /* 0x0006d40001567983 */ /* 0x001ee80000300800 */
[----:B-1----:R-:W3:Y:S04]  /*19030*/  LDL.LU R90, [R1+0x9cc] ;  /* 0x0009cc00015a7983 */ /* 0x002ee80000300800 */
        /* <DEDUP_REMOVED lines=67> */
[----:B------:R1:W-:Y:S04]  /*19470*/  STL [R1+0x6e4], R2 ;  /* 0x0006e40201007387 */ /* 0x0003e80000100800 */
[----:B------:R-:W3:Y:S01]  /*19480*/  LDL.LU R8, [R1+0x6e0] ;  /* 0x0006e00001087983 */ /* 0x000ee20000300800 */
[----:B------:R-:W-:Y:S01]  /*19490*/  ISETP.GT.AND P4, PT, R52, 0x3f, PT ;  /* 0x0000003f3400780c */ /* 0x000fe20003f84270 */
[----:B0-----:R-:W-:Y:S01]  /*194a0*/  IMAD.MOV.U32 R9, RZ, RZ, R2 ;  /* 0x000000ffff097224 */ /* 0x001fe200078e0002 */
[----:B------:R-:W-:Y:S01]  /*194b0*/  IADD3 R3, P5, PT, R4, R3, RZ ;  /* 0x0000000304037210 */ /* 0x000fe20007fbe0ff */
[----:B------:R-:W4:Y:S04]  /*194c0*/  LDL.LU R84, [R1+0x6f0] ;  /* 0x0006f00001547983 */ /* 0x000f280000300800 */
[----:B------:R-:W-:Y:S04]  /*194d0*/  STL [R1+0x6ec], R3 ;  /* 0x0006ec0301007387 */ /* 0x000fe80000100800 */
[----:B-1----:R-:W4:Y:S01]  /*194e0*/  LDL.LU R2, [R1+0x6fc] ;  /* 0x0006fc0001027983 */ /* 0x002f220000300800 */
        /* <DEDUP_REMOVED lines=18> */
[----:B------:R-:W-:Y:S02]  /*19610*/  PRMT R32, RZ, 0x7610, R32 ;  /* 0x00007610ff207816 */ /* 0x000fe40000000020 */
[----:B------:R-:W-:Y:S02]  /*19620*/  IADD3 R2, P6, PT, R4, R2, RZ ;  /* 0x0000000204027210 */ /* 0x000fe40007fde0ff */
[----:B------:R0:W4:Y:S02]  /*19630*/  @P2 LDG.E.U8 R19, desc[UR14][R8.64] ;  /* 0x0000000e08132981 */ /* 0x000124000c1e1100 */
[----:B0-----:R-:W-:Y:S02]  /*19640*/  @P3 IMAD.MOV.U32 R8, RZ, RZ, R72 ;  /* 0x000000ffff083224 */ /* 0x001fe400078e0048 */
[----:B------:R-:W-:-:S05]  /*19650*/  @P3 IMAD.MOV.U32 R9, RZ, RZ, R84 ;  /* 0x000000ffff093224 */ /* 0x000fca00078e0054 */
[----:B------:R0:W4:Y:S02]  /*19660*/  @P3 LDG.E.U8 R32, desc[UR14][R8.64] ;  /* 0x0000000e08203981 */ /* 0x000124000c1e1100 */
[----:B0-----:R-:W-:Y:S01]  /*19670*/  IMAD.MOV.U32 R9, RZ, RZ, R2 ;  /* 0x000000ffff097224 */ /* 0x001fe200078e0002 */
[----:B--2---:R-:W-:Y:S01]  /*19680*/  IADD3 R61, P5, PT, R4, R61, RZ ;  /* 0x0000003d043d7210 */ /* 0x004fe20007fbe0ff */
[----:B---3--:R0:W-:Y:S04]  /*19690*/  STL [R1+0x5c], R38 ;  /* 0x00005c2601007387 */ /* 0x0081e80000100800 */
        /* <DEDUP_REMOVED lines=67> */
[----:B------:R-:W3:Y:S04]  /*19ad0*/  LDL.LU R61, [R1+0x9ac] ;  /* 0x0009ac00013d7983 */ /* 0x000ee80000300800 */
[----:B------:R-:W3:Y:S01]  /*19ae0*/  LDL.LU R9, [R1+0x720] ;  /* 0x0007200001097983 */ /* 0x000ee20000300800 */
[----:B------:R-:W-:-:S02]  /*19af0*/  ISETP.GT.AND P3, PT, R52, 0x47, PT ;  /* 0x000000473400780c */ /* 0x000fc40003f64270 */
[----:B----4-:R-:W-:Y:S01]  /*19b00*/  IADD3 R86, P5, PT, R4, R86, RZ ;  /* 0x0000005604567210 */ /* 0x010fe20007fbe0ff */
[----:B------:R-:W4:Y:S01]  /*19b10*/  LDL.LU R84, [R1+0x730] ;  /* 0x0007300001547983 */ /* 0x000f220000300800 */
[----:B------:R-:W-:-:S09]  /*19b20*/  PRMT R78, RZ, 0x7610, R78 ;  /* 0x00007610ff4e7816 */ /* 0x000fd2000000004e */
[----:B0-----:R-:W-:Y:S01]  /*19b30*/  @P3 IMAD.MOV.U32 R8, RZ, RZ, R86 ;  /* 0x000000ffff083224 */ /* 0x001fe200078e0056 */
[----:B------:R-:W-:Y:S01]  /*19b40*/  IADD3 R72, P6, PT, R4, R72, RZ ;  /* 0x0000004804487210 */ /* 0x000fe20007fde0ff */
[----:B------:R-:W-:Y:S04]  /*19b50*/  STL [R1+0x724], R86 ;  /* 0x0007245601007387 */ /* 0x000fe80000100800 */
[----:B--2---:R0:W-:Y:S04]  /*19b60*/  STL [R1+0x50], R41 ;  /* 0x0000502901007387 */ /* 0x0041e80000100800 */
[----:B0-----:R-:W2:Y:S01]  /*19b70*/  LDL.LU R41, [R1+0x73c] ;  /* 0x00073c0001297983 */ /* 0x001ea20000300800 */
[----:B---3--:R-:W-:-:S05]  /*19b80*/  IMAD.X R9, R6, 0x1, R9, P5 ;  /* 0x0000000106097824 */ /* 0x008fca00028e0609 */
[----:B------:R0:W3:Y:S04]  /*19b90*/  @P3 LDG.E.U8 R78, desc[UR14][R8.64] ;  /* 0x0000000e084e3981 */ /* 0x0000e8000c1e1100 */
[----:B------:R0:W-:Y:S04]  /*19ba0*/  STL [R1+0x720], R9 ;  /* 0x0007200901007387 */ /* 0x0001e80000100800 */
[----:B------:R1:W-:Y:S04]  /*19bb0*/  STL [R1+0x72c], R72 ;  /* 0x00072c4801007387 */ /* 0x0003e80000100800 */
[----:B------:R-:W2:Y:S01]  /*19bc0*/  LDL.LU R8, [R1+0x728] ;  /* 0x0007280001087983 */ /* 0x000ea20000300800 */
[----:B------:R-:W-:Y:S01]  /*19bd0*/  IADD3 R80, P5, PT, R4, R80, RZ ;  /* 0x0000005004507210 */ /* 0x000fe20007fbe0ff */
[----:B0-----:R-:W-:-:S02]  /*19be0*/  IMAD.MOV.U32 R9, RZ, RZ, R72 ;  /* 0x000000ffff097224 */ /* 0x001fc400078e0048 */
[----:B-1----:R-:W4:Y:S04]  /*19bf0*/  LDL.LU R72, [R1+0x738] ;  /* 0x0007380001487983 */ /* 0x002f280000300800 */
[----:B------:R-:W-:Y:S04]  /*19c00*/  STL [R1+0x734], R80 ;  /* 0x0007345001007387 */ /* 0x000fe80000100800 */
[----:B------:R-:W4:Y:S01]  /*19c10*/  LDL.LU R86, [R1+0x744] ;  /* 0x0007440001567983 */ /* 0x000f220000300800 */
[----:B------:R-:W-:-:S03]  /*19c20*/  ISETP.GT.AND P4, PT, R52, 0x48, PT ;  /* 0x000000483400780c */ /* 0x000fc60003f84270 */
[----:B---3--:R0:W-:Y:S04]  /*19c30*/  STL [R1+0x4c], R78 ;  /* 0x00004c4e01007387 */ /* 0x0081e80000100800 */
[----:B0-----:R-:W3:Y:S01]  /*19c40*/  LDL.LU R78, [R1+0x74c] ;  /* 0x00074c00014e7983 */ /* 0x001ee20000300800 */
[----:B--2---:R-:W-:Y:S01]  /*19c50*/  IMAD.X R8, R6, 0x1, R8, P6 ;  /* 0x0000000106087824 */ /* 0x004fe200030e0608 */
[----:B------:R-:W-:-:S04]  /*19c60*/  ISETP.GT.AND P2, PT, R52, 0x49, PT ;  /* 0x000000493400780c */ /* 0x000fc80003f44270 */
[-C--:B------:R-:W-:Y:S01]  /*19c70*/  @P4 LOP3.LUT R9, R9, R8.reuse, RZ, 0x3c, !PT ;  /* 0x0000000809094212 */ /* 0x080fe200078e3cff */
[----:B------:R0:W-:Y:S01]  /*19c80*/  STL [R1+0x728], R8 ;  /* 0x0007280801007387 */ /* 0x0001e20000100800 */
[----:B------:R-:W-:Y:S02]  /*19c90*/  PRMT R15, RZ, 0x7610, R15 ;  /* 0x00007610ff0f7816 */ /* 0x000fe4000000000f */
[----:B------:R-:W-:Y:S01]  /*19ca0*/  ISETP.GT.AND P3, PT, R52, 0x4a, PT ;  /* 0x0000004a3400780c */ /* 0x000fe20003f64270 */
[----:B----4-:R-:W-:Y:S01]  /*19cb0*/  IMAD.X R84, R6, 0x1, R84, P5 ;  /* 0x0000000106547824 */ /* 0x010fe200028e0654 */
[----:B0-----:R-:W-:-:S04]  /*19cc0*/  @P4 LOP3.LUT R8, R9, R8, RZ, 0x3c, !PT ;  /* 0x0000000809084212 */ /* 0x001fc800078e3cff */
[----:B------:R-:W-:Y:S02]  /*19cd0*/  @P4 LOP3.LUT R9, R9, R8, RZ, 0x3c, !PT ;  /* 0x0000000809094212 */ /* 0x000fe400078e3cff */
[----:B------:R-:W-:Y:S02]  /*19ce0*/  IADD3 R41, P5, PT, R4, R41, RZ ;  /* 0x0000002904297210 */ /* 0x000fe40007fbe0ff */
[----:B------:R-:W-:Y:S01]  /*19cf0*/  PRMT R35, RZ, 0x7610, R35 ;  /* 0x00007610ff237816 */ /* 0x000fe20000000023 */
[----:B------:R0:W2:Y:S02]  /*19d00*/  @P4 LDG.E.U8 R15, desc[UR14][R8.64] ;  /* 0x0000000e080f4981 */ /* 0x0000a4000c1e1100 */
[----:B------:R-:W-:Y:S01]  /*19d10*/  IMAD.X R72, R6, 0x1, R72, P5 ;  /* 0x0000000106487824 */ /* 0x000fe200028e0648 */
[----:B------:R-:W-:Y:S01]  /*19d20*/  PRMT R53, RZ, 0x7610, R53 ;  /* 0x00007610ff357816 */ /* 0x000fe20000000035 */
[----:B------:R1:W-:Y:S01]  /*19d30*/  STL [R1+0x730], R84 ;  /* 0x0007305401007387 */ /* 0x0003e20000100800 */
[----:B------:R-:W-:Y:S01]  /*19d40*/  IADD3 R86, P6, PT, R4, R86, RZ ;  /* 0x0000005604567210 */ /* 0x000fe20007fde0ff */
[----:B0-----:R-:W-:-:S02]  /*19d50*/  @P2 IMAD.MOV.U32 R8, RZ, RZ, R80 ;  /* 0x000000ffff082224 */ /* 0x001fc400078e0050 */
[----:B------:R-:W-:Y:S02]  /*19d60*/  @P2 IMAD.MOV.U32 R9, RZ, RZ, R84 ;  /* 0x000000ffff092224 */ /* 0x000fe400078e0054 */
[----:B-1----:R-:W4:Y:S04]  /*19d70*/  LDL.LU R84, [R1+0x748] ;  /* 0x0007480001547983 */ /* 0x002f280000300800 */
[----:B------:R0:W2:Y:S04]  /*19d80*/  @P2 LDG.E.U8 R35, desc[UR14][R8.64] ;  /* 0x0000000e08232981 */ /* 0x0000a8000c1e1100 */
[----:B------:R-:W2:Y:S04]  /*19d90*/  LDL.LU R80, [R1+0x754] ;  /* 0x0007540001507983 */ /* 0x000ea80000300800 */
[----:B------:R1:W-:Y:S01]  /*19da0*/  STL [R1+0x73c], R41 ;  /* 0x00073c2901007387 */ /* 0x0003e20000100800 */
[----:B0-----:R-:W-:-:S02]  /*19db0*/  @P3 IMAD.MOV.U32 R8, RZ, RZ, R41 ;  /* 0x000000ffff083224 */ /* 0x001fc400078e0029 */
[----:B------:R-:W-:Y:S01]  /*19dc0*/  @P3 IMAD.MOV.U32 R9, RZ, RZ, R72 ;  /* 0x000000ffff093224 */ /* 0x000fe200078e0048 */
[----:B------:R0:W-:Y:S04]  /*19dd0*/  STL [R1+0x738], R72 ;  /* 0x0007384801007387 */ /* 0x0001e80000100800 */
[----:B------:R0:W2:Y:S04]  /*19de0*/  @P3 LDG.E.U8 R53, desc[UR14][R8.64] ;  /* 0x0000000e08353981 */ /* 0x0000a8000c1e1100 */
[----:B-1----:R-:W2:Y:S04]  /*19df0*/  LDL.LU R41, [R1+0x75c] ;  /* 0x00075c0001297983 */ /* 0x002ea80000300800 */
[----:B------:R1:W-:Y:S01]  /*19e00*/  STL [R1+0x744], R86 ;  /* 0x0007445601007387 */ /* 0x0003e20000100800 */
[----:B0-----:R-:W-:-:S03]  /*19e10*/  IMAD.MOV.U32 R9, RZ, RZ, R86 ;  /* 0x000000ffff097224 */ /* 0x001fc600078e0056 */
[----:B------:R-:W2:Y:S01]  /*19e20*/  LDL.LU R72, [R1+0x764] ;  /* 0x0007640001487983 */ /* 0x000ea20000300800 */
[----:B---3--:R-:W-:-:S05]  /*19e30*/  IADD3 R78, P5, PT, R4, R78, RZ ;  /* 0x0000004e044e7210 */ /* 0x008fca0007fbe0ff */
[----:B------:R-:W-:Y:S04]  /*19e40*/  STL [R1+0x74c], R78 ;  /* 0x00074c4e01007387 */ /* 0x000fe80000100800 */
[----:B-1----:R-:W3:Y:S04]  /*19e50*/  LDL.LU R86, [R1+0x9a8] ;  /* 0x0009a80001567983 */ /* 0x002ee80000300800 */
[----:B------:R-:W2:Y:S01]  /*19e60*/  LDL.LU R8, [R1+0x740] ;  /* 0x0007400001087983 */ /* 0x000ea20000300800 */
[C---:B------:R-:W-:Y:S02]  /*19e70*/  ISETP.GT.AND P4, PT, R52.reuse, 0x4b, PT ;  /* 0x0000004b3400780c */ /* 0x040fe40003f84270 */
[----:B------:R-:W-:-:S02]  /*19e80*/  ISETP.GT.AND P2, PT, R52, 0x4c, PT ;  /* 0x0000004c3400780c */ /* 0x000fc40003f44270 */
[----:B------:R-:W-:Y:S02]  /*19e90*/  PRMT R83, RZ, 0x7610, R83 ;  /* 0x00007610ff537816 */ /* 0x000fe40000000053 */
[----:B------:R-:W-:Y:S01]  /*19ea0*/  PRMT R66, RZ, 0x7610, R66 ;  /* 0x00007610ff427816 */ /* 0x000fe20000000042 */
[C---:B----4-:R-:W-:Y:S02]  /*19eb0*/  IMAD.X R84, R6.reuse, 0x1, R84, P5 ;  /* 0x0000000106547824 */ /* 0x050fe400028e0654 */
        /* <DEDUP_REMOVED lines=11> */
[----:B------:R-:W3:Y:S01]  /*19f70*/  LDL.LU R9, [R1+0x750] ;  /* 0x0007500001097983 */ /* 0x000ee20000300800 */
[----:B------:R-:W-:-:S02]  /*19f80*/  ISETP.GT.AND P3, PT, R52, 0x4d, PT ;  /* 0x0000004d3400780c */ /* 0x000fc40003f64270 */
[C---:B------:R-:W-:Y:S01]  /*19f90*/  IADD3 R80, P5, PT, R4.reuse, R80, RZ ;  /* 0x0000005004507210 */ /* 0x040fe20007fbe0ff */
[----:B------:R-:W4:Y:S01]  /*19fa0*/  LDL.LU R78, [R1+0x760] ;  /* 0x00076000014e7983 */ /* 0x000f220000300800 */
[----:B------:R-:W-:Y:S02]  /*19fb0*/  PRMT R76, RZ, 0x7610, R76 ;  /* 0x00007610ff4c7816 */ /* 0x000fe4000000004c */
[----:B------:R-:W-:Y:S01]  /*19fc0*/  IADD3 R41, P6, PT, R4, R41, RZ ;  /* 0x0000002904297210 */ /* 0x000fe20007fde0ff */
[----:B------:R-:W-:Y:S06]  /*19fd0*/  STL [R1+0x754], R80 ;  /* 0x0007545001007387 */ /* 0x000fec0000100800 */
[----:B0-----:R-:W-:Y:S01]  /*19fe0*/  @P3 IMAD.MOV.U32 R8, RZ, RZ, R80 ;  /* 0x000000ffff083224 */ /* 0x001fe200078e0050 */
[----:B--2---:R0:W-:Y:S01]  /*19ff0*/  STL [R1+0x48], R66 ;  /* 0x0000484201007387 */ /* 0x0041e20000100800 */
[----:B---3--:R-:W-:-:S03]  /*1a000*/  IMAD.X R9, R6, 0x1, R9, P5 ;  /* 0x0000000106097824 */ /* 0x008fc600028e0609 */
[----:B0-----:R-:W2:Y:S04]  /*1a010*/  LDL.LU R66, [R1+0x76c] ;  /* 0x00076c0001427983 */ /* 0x001ea80000300800 */
[----:B------:R0:W-:Y:S04]  /*1a020*/  STL [R1+0x750], R9 ;  /* 0x0007500901007387 */ /* 0x0001e80000100800 */
[----:B------:R0:W3:Y:S04]  /*1a030*/  @P3 LDG.E.U8 R76, desc[UR14][R8.64] ;  /* 0x0000000e084c3981 */ /* 0x0000e8000c1e1100 */
[----:B------:R-:W-:Y:S04]  /*1a040*/  STL [R1+0x75c], R41 ;  /* 0x00075c2901007387 */ /* 0x000fe80000100800 */
[----:B------:R-:W2:Y:S01]  /*1a050*/  LDL.LU R8, [R1+0x758] ;  /* 0x0007580001087983 */ /* 0x000ea20000300800 */
[----:B------:R-:W-:Y:S01]  /*1a060*/  ISETP.GT.AND P4, PT, R52, 0x4e, PT ;  /* 0x0000004e3400780c */ /* 0x000fe20003f84270 */
[----:B0-----:R-:W-:Y:S01]  /*1a070*/  IMAD.MOV.U32 R9, RZ, RZ, R41 ;  /* 0x000000ffff097224 */ /* 0x001fe200078e0029 */
[----:B------:R-:W-:-:S02]  /*1a080*/  IADD3 R72, P5, PT, R4, R72, RZ ;  /* 0x0000004804487210 */ /* 0x000fc40007fbe0ff */
[----:B------:R-:W-:Y:S02]  /*1a090*/  ISETP.GT.AND P2, PT, R52, 0x4f, PT ;  /* 0x0000004f3400780c */ /* 0x000fe40003f44270 */
[----:B------:R-:W-:Y:S01]  /*1a0a0*/  PRMT R82, RZ, 0x7610, R82 ;  /* 0x00007610ff527816 */ /* 0x000fe20000000052 */
[C---:B----4-:R-:W-:Y:S01]  /*1a0b0*/  IMAD.X R78, R6.reuse, 0x1, R78, P5 ;  /* 0x00000001064e7824 */ /* 0x050fe200028e064e */
[----:B------:R-:W-:Y:S01]  /*1a0c0*/  PRMT R63, RZ, 0x7610, R63 ;  /* 0x00007610ff3f7816 */ /* 0x000fe2000000003f */
[----:B---3--:R0:W-:Y:S01]  /*1a0d0*/  STL [R1+0x44], R76 ;  /* 0x0000444c01007387 */ /* 0x0081e20000100800 */
        /* <DEDUP_REMOVED lines=136> */
[----:B---3--:R-:W-:Y:S01]  /*1a960*/  IADD3 R63, P5, PT, R4, R63, RZ ;  /* 0x0000003f043f7210 */ /* 0x008fe20007fbe0ff */
[----:B------:R1:W-:Y:S04]  /*1a970*/  STL [R1+0x28], R50 ;  /* 0x0000283201007387 */ /* 0x0003e80000100800 */
[----:B-1----:R-:W2:Y:S04]  /*1a980*/  LDL.LU R50, [R1+0x98c] ;  /* 0x00098c0001327983 */ /* 0x002ea80000300800 */
[----:B------:R-:W3:Y:S04]  /*1a990*/  LDL.LU R66, [R1+0x7c0] ;  /* 0x0007c00001427983 */ /* 0x000ee80000300800 */
[----:B------:R-:W2:Y:S04]  /*1a9a0*/  LDL.LU R76, [R1+0x7cc] ;  /* 0x0007cc00014c7983 */ /* 0x000ea80000300800 */
[----:B------:R-:W-:Y:S04]  /*1a9b0*/  STL [R1+0x7b4], R5 ;  /* 0x0007b40501007387 */ /* 0x000fe80000100800 */
[----:B------:R1:W-:Y:S04]  /*1a9c0*/  STL [R1+0x7b0], R72 ;  /* 0x0007b04801007387 */ /* 0x0003e80000100800 */
[----:B-1----:R-:W4:Y:S04]  /*1a9d0*/  LDL.LU R72, [R1+0x7d4] ;  /* 0x0007d40001487983 */ /* 0x002f280000300800 */
[----:B------:R1:W-:Y:S04]  /*1a9e0*/  STL [R1+0x7bc], R68 ;  /* 0x0007bc4401007387 */ /* 0x0003e80000100800 */
[----:B------:R-:W4:Y:S04]  /*1a9f0*/  LDL.LU R5, [R1+0x7dc] ;  /* 0x0007dc0001057983 */ /* 0x000f280000300800 */
[----:B------:R-:W-:Y:S04]  /*1aa00*/  STL [R1+0x7c4], R63 ;  /* 0x0007c43f01007387 */ /* 0x000fe80000100800 */
[----:B------:R-:W4:Y:S01]  /*1aa10*/  LDL.LU R9, [R1+0x7b8] ;  /* 0x0007b80001097983 */ /* 0x000f220000300800 */
[----:B------:R-:W-:-:S02]  /*1aa20*/  ISETP.GT.AND P4, PT, R52, 0x5a, PT ;  /* 0x0000005a3400780c */ /* 0x000fc40003f84270 */
[----:B------:R-:W-:Y:S02]  /*1aa30*/  ISETP.GT.AND P2, PT, R52, 0x5b, PT ;  /* 0x0000005b3400780c */ /* 0x000fe40003f44270 */
[----:B------:R-:W-:Y:S02]  /*1aa40*/  PRMT R57, RZ, 0x7610, R57 ;  /* 0x00007610ff397816 */ /* 0x000fe40000000039 */
[----:B------:R-:W-:-:S07]  /*1aa50*/  PRMT R87, RZ, 0x7610, R87 ;  /* 0x00007610ff577816 */ /* 0x000fce0000000057 */
[----:B0-----:R-:W-:Y:S02]  /*1aa60*/  @P4 IMAD.MOV.U32 R8, RZ, RZ, R68 ;  /* 0x000000ffff084224 */ /* 0x001fe400078e0044 */
[----:B---3--:R-:W-:Y:S01]  /*1aa70*/  IMAD.X R66, R6, 0x1, R66, P5 ;  /* 0x0000000106427824 */ /* 0x008fe200028e0642 */
[----:B--2---:R-:W-:Y:S01]  /*1aa80*/  IADD3 R76, P5, PT, R4, R76, RZ ;  /* 0x0000004c044c7210 */ /* 0x004fe20007fbe0ff */
[----:B----4-:R-:W-:-:S05]  /*1aa90*/  IMAD.X R9, R6, 0x1, R9, P6 ;  /* 0x0000000106097824 */ /* 0x010fca00030e0609 */
[----:B------:R0:W-:Y:S04]  /*1aaa0*/  STL [R1+0x7b8], R9 ;  /* 0x0007b80901007387 */ /* 0x0001e80000100800 */
[----:B------:R2:W3:Y:S04]  /*1aab0*/  @P4 LDG.E.U8 R57, desc[UR14][R8.64] ;  /* 0x0000000e08394981 */ /* 0x0004e8000c1e1100 */
[----:B------:R4:W-:Y:S04]  /*1aac0*/  STL [R1+0x7c0], R66 ;  /* 0x0007c04201007387 */ /* 0x0009e80000100800 */
[----:B-1----:R-:W3:Y:S01]  /*1aad0*/  LDL.LU R68, [R1+0x7d8] ;  /* 0x0007d80001447983 */ /* 0x002ee20000300800 */
[----:B--2---:R-:W-:-:S02]  /*1aae0*/  @P2 IMAD.MOV.U32 R8, RZ, RZ, R63 ;  /* 0x000000ffff082224 */ /* 0x004fc400078e003f */
[----:B0-----:R-:W-:Y:S02]  /*1aaf0*/  @P2 IMAD.MOV.U32 R9, RZ, RZ, R66 ;  /* 0x000000ffff092224 */ /* 0x001fe400078e0042 */
[----:B----4-:R-:W2:Y:S04]  /*1ab00*/  LDL.LU R66, [R1+0x7e4] ;  /* 0x0007e40001427983 */ /* 0x010ea80000300800 */
[----:B------:R-:W4:Y:S04]  /*1ab10*/  LDL.LU R63, [R1+0x7ec] ;  /* 0x0007ec00013f7983 */ /* 0x000f280000300800 */
[----:B------:R0:W2:Y:S04]  /*1ab20*/  @P2 LDG.E.U8 R87, desc[UR14][R8.64] ;  /* 0x0000000e08572981 */ /* 0x0000a8000c1e1100 */
[----:B------:R1:W-:Y:S01]  /*1ab30*/  STL [R1+0x7cc], R76 ;  /* 0x0007cc4c01007387 */ /* 0x0003e20000100800 */
[----:B0-----:R-:W-:-:S03]  /*1ab40*/  IMAD.MOV.U32 R9, RZ, RZ, R76 ;  /* 0x000000ffff097224 */ /* 0x001fc600078e004c */
[----:B-1----:R-:W2:Y:S04]  /*1ab50*/  LDL.LU R76, [R1+0x988] ;  /* 0x00098800014c7983 */ /* 0x002ea80000300800 */
[----:B------:R-:W2:Y:S01]  /*1ab60*/  LDL.LU R8, [R1+0x7c8] ;  /* 0x0007c80001087983 */ /* 0x000ea20000300800 */
[----:B------:R-:W-:Y:S02]  /*1ab70*/  ISETP.GT.AND P3, PT, R52, 0x5c, PT ;  /* 0x0000005c3400780c */ /* 0x000fe40003f64270 */
[----:B------:R-:W-:Y:S01]  /*1ab80*/  PRMT R74, RZ, 0x7610, R74 ;  /* 0x00007610ff4a7816 */ /* 0x000fe2000000004a */
[----:B--2---:R-:W-:-:S10]  /*1ab90*/  IMAD.X R8, R6, 0x1, R8, P5 ;  /* 0x0000000106087824 */ /* 0x004fd400028e0608 */
[-C--:B------:R-:W-:Y:S01]  /*1aba0*/  @P3 LOP3.LUT R9, R9, R8.reuse, RZ, 0x3c, !PT ;  /* 0x0000000809093212 */ /* 0x080fe200078e3cff */
[----:B------:R0:W-:Y:S03]  /*1abb0*/  STL [R1+0x7c8], R8 ;  /* 0x0007c80801007387 */ /* 0x0001e60000100800 */
[----:B0-----:R-:W-:-:S04]  /*1abc0*/  @P3 LOP3.LUT R8, R9, R8, RZ, 0x3c, !PT ;  /* 0x0000000809083212 */ /* 0x001fc800078e3cff */
[----:B------:R-:W-:-:S05]  /*1abd0*/  @P3 LOP3.LUT R9, R9, R8, RZ, 0x3c, !PT ;  /* 0x0000000809093212 */ /* 0x000fca00078e3cff */
[----:B------:R0:W2:Y:S01]  /*1abe0*/  @P3 LDG.E.U8 R74, desc[UR14][R8.64] ;  /* 0x0000000e084a3981 */ /* 0x0000a2000c1e1100 */
[----:B------:R-:W-:-:S05]  /*1abf0*/  IADD3 R72, P6, PT, R4, R72, RZ ;  /* 0x0000004804487210 */ /* 0x000fca0007fde0ff */
[----:B0-----:R-:W-:Y:S01]  /*1ac00*/  IMAD.MOV.U32 R9, RZ, RZ, R72 ;  /* 0x000000ffff097224 */ /* 0x001fe200078e0048 */
[----:B--2---:R0:W-:Y:S04]  /*1ac10*/  STL [R1+0x24], R74 ;  /* 0x0000244a01007387 */ /* 0x0041e80000100800 */
[----:B0-----:R-:W2:Y:S04]  /*1ac20*/  LDL.LU R74, [R1+0x984] ;  /* 0x00098400014a7983 */ /* 0x001ea80000300800 */
[----:B------:R0:W-:Y:S04]  /*1ac30*/  STL [R1+0x7d4], R72 ;  /* 0x0007d44801007387 */ /* 0x0001e80000100800 */
[----:B0-----:R-:W2:Y:S04]  /*1ac40*/  LDL.LU R72, [R1+0x980] ;  /* 0x0009800001487983 */ /* 0x001ea80000300800 */
[----:B------:R-:W2:Y:S01]  /*1ac50*/  LDL.LU R8, [R1+0x7d0] ;  /* 0x0007d00001087983 */ /* 0x000ea20000300800 */
[----:B------:R-:W-:-:S02]  /*1ac60*/  ISETP.GT.AND P4, PT, R52, 0x5d, PT ;  /* 0x0000005d3400780c */ /* 0x000fc40003f84270 */
[----:B------:R-:W-:-:S05]  /*1ac70*/  IADD3 R5, P5, PT, R4, R5, RZ ;  /* 0x0000000504057210 */ /* 0x000fca0007fbe0ff */
[----:B------:R-:W-:Y:S01]  /*1ac80*/  STL [R1+0x7dc], R5 ;  /* 0x0007dc0501007387 */ /* 0x000fe20000100800 */
[----:B------:R-:W-:Y:S02]  /*1ac90*/  ISETP.GT.AND P2, PT, R52, 0x5e, PT ;  /* 0x0000005e3400780c */ /* 0x000fe40003f44270 */
[----:B------:R-:W-:Y:S01]  /*1aca0*/  PRMT R70, RZ, 0x7610, R70 ;  /* 0x00007610ff467816 */ /* 0x000fe20000000046 */
[C---:B---3--:R-:W-:Y:S01]  /*1acb0*/  IMAD.X R68, R6.reuse, 0x1, R68, P5 ;  /* 0x0000000106447824 */ /* 0x048fe200028e0644 */
[----:B------:R-:W-:Y:S01]  /*1acc0*/  PRMT R7, RZ, 0x7610, R7 ;  /* 0x00007610ff077816 */ /* 0x000fe20000000007 */
[----:B--2---:R-:W-:-:S05]  /*1acd0*/  IMAD.X R8, R6, 0x1, R8, P6 ;  /* 0x0000000106087824 */ /* 0x004fca00030e0608 */
[-C--:B------:R-:W-:Y:S01]  /*1ace0*/  @P4 LOP3.LUT R9, R9, R8.reuse, RZ, 0x3c, !PT ;  /* 0x0000000809094212 */ /* 0x080fe200078e3cff */
[----:B------:R0:W-:Y:S03]  /*1acf0*/  STL [R1+0x7d0], R8 ;  /* 0x0007d00801007387 */ /* 0x0001e60000100800 */
[----:B0-----:R-:W-:-:S04]  /*1ad00*/  @P4 LOP3.LUT R8, R9, R8, RZ, 0x3c, !PT ;  /* 0x0000000809084212 */ /* 0x001fc800078e3cff */
[----:B------:R-:W-:-:S05]  /*1ad10*/  @P4 LOP3.LUT R9, R9, R8, RZ, 0x3c, !PT ;  /* 0x0000000809094212 */ /* 0x000fca00078e3cff */
[----:B------:R0:W2:Y:S02]  /*1ad20*/  @P4 LDG.E.U8 R70, desc[UR14][R8.64] ;  /* 0x0000000e08464981 */ /* 0x0000a4000c1e1100 */
[----:B0-----:R-:W-:Y:S02]  /*1ad30*/  IMAD.MOV.U32 R8, RZ, RZ, R68 ;  /* 0x000000ffff087224 */ /* 0x001fe400078e0044 */
[----:B------:R-:W-:-:S05]  /*1ad40*/  IMAD.MOV.U32 R9, RZ, RZ, R5 ;  /* 0x000000ffff097224 */ /* 0x000fca00078e0005 */
[----:B------:R-:W-:-:S04]  /*1ad50*/  @P2 LOP3.LUT R9, R9, R8, RZ, 0x3c, !PT ;  /* 0x0000000809092212 */ /* 0x000fc800078e3cff */
[----:B------:R-:W-:-:S04]  /*1ad60*/  @P2 LOP3.LUT R8, R9, R8, RZ, 0x3c, !PT ;  /* 0x0000000809082212 */ /* 0x000fc800078e3cff */
[----:B------:R-:W-:-:S05]  /*1ad70*/  @P2 LOP3.LUT R9, R9, R8, RZ, 0x3c, !PT ;  /* 0x0000000809092212 */ /* 0x000fca00078e3cff */
[----:B------:R0:W3:Y:S01]  /*1ad80*/  @P2 LDG.E.U8 R7, desc[UR14][R8.64] ;  /* 0x0000000e08072981 */ /* 0x0000e2000c1e1100 */
[----:B------:R-:W-:-:S03]  /*1ad90*/  IADD3 R66, P4, PT, R4, R66, RZ ;  /* 0x0000004204427210 */ /* 0x000fc60007f9e0ff */
[----:B------:R-:W-:Y:S02]  /*1ada0*/  STL [R1+0x7d8], R68 ;  /* 0x0007d84401007387 */ /* 0x000fe40000100800 */
[----:B0-----:R-:W-:Y:S02]  /*1adb0*/  IMAD.MOV.U32 R9, RZ, RZ, R66 ;  /* 0x000000ffff097224 */ /* 0x001fe400078e0042 */
[----:B--2---:R0:W-:Y:S04]  /*1adc0*/  STL [R1+0x20], R70 ;  /* 0x0000204601007387 */ /* 0x0041e80000100800 */
[----:B0-----:R-:W2:Y:S04]  /*1add0*/  LDL.LU R70, [R1+0x97c] ;  /* 0x00097c0001467983 */ /* 0x001ea80000300800 */
[----:B------:R-:W2:Y:S04]  /*1ade0*/  LDL.LU R68, [R1+0x978] ;  /* 0x0009780001447983 */ /* 0x000ea80000300800 */
[----:B------:R-:W2:Y:S04]  /*1adf0*/  LDL.LU R5, [R1+0x974] ;  /* 0x0009740001057983 */ /* 0x000ea80000300800 */
[----:B---3--:R0:W-:Y:S04]  /*1ae00*/  STL [R1+0x1c], R7 ;  /* 0x00001c0701007387 */ /* 0x0081e80000100800 */
[----:B0-----:R-:W3:Y:S04]  /*1ae10*/  LDL.LU R7, [R1+0x970] ;  /* 0x0009700001077983 */ /* 0x001ee80000300800 */
[----:B------:R0:W-:Y:S04]  /*1ae20*/  STL [R1+0x7e4], R66 ;  /* 0x0007e44201007387 */ /* 0x0001e80000100800 */
[----:B0-----:R-:W2:Y:S04]  /*1ae30*/  LDL.LU R66, [R1+0x96c] ;  /* 0x00096c0001427983 */ /* 0x001ea80000300800 */
        /* <DEDUP_REMOVED lines=8> */
[----:B------:R-:W2:Y:S01]  /*1aec0*/  @P3 LDG.E.U8 R64, desc[UR14][R8.64] ;  /* 0x0000000e08403981 */ /* 0x000ea2000c1e1100 */
[----:B------:R-:W-:Y:S02]  /*1aed0*/  ISETP.GT.AND P5, PT, R52, 0x60, PT ;  /* 0x000000603400780c */ /* 0x000fe40003fa4270 */
[----:B----4-:R-:W-:Y:S01]  /*1aee0*/  IADD3 R63, P2, PT, R4, R63, RZ ;  /* 0x0000003f043f7210 */ /* 0x010fe20007f5e0ff */
[----:B--2---:R0:W-:Y:S04]  /*1aef0*/  STL [R1+0x18], R64 ;  /* 0x0000184001007387 */ /* 0x0041e80000100800 */
[----:B0-----:R-:W2:Y:S04]  /*1af00*/  LDL.LU R64, [R1+0x968] ;  /* 0x0009680001407983 */ /* 0x001ea80000300800 */
[----:B------:R-:W4:Y:S01]  /*1af10*/  LDL.LU R9, [R1+0x7e8] ;  /* 0x0007e80001097983 */ /* 0x000f220000300800 */
[----:B------:R-:W-:Y:S01]  /*1af20*/  PRMT R20, RZ, 0x7610, R20 ;  /* 0x00007610ff147816 */ /* 0x000fe20000000014 */
[----:B------:R-:W-:-:S02]  /*1af30*/  @P5 IMAD.MOV.U32 R8, RZ, RZ, R63 ;  /* 0x000000ffff085224 */ /* 0x000fc400078e003f */
[----:B------:R0:W-:Y:S01]  /*1af40*/  STL [R1+0x7ec], R63 ;  /* 0x0007ec3f01007387 */ /* 0x0001e20000100800 */
[----:B----4-:R-:W-:-:S05]  /*1af50*/  IMAD.X R9, R6, 0x1, R9, P2 ;  /* 0x0000000106097824 */ /* 0x010fca00010e0609 */
[----:B------:R1:W-:Y:S04]  /*1af60*/  STL [R1+0x7e8], R9 ;  /* 0x0007e80901007387 */ /* 0x0003e80000100800 */
[----:B0-----:R-:W4:Y:S04]  /*1af70*/  LDL.LU R63, [R1+0x964] ;  /* 0x00096400013f7983 */ /* 0x001f280000300800 */
[----:B------:R0:W2:Y:S04]  /*1af80*/  @P5 LDG.E.U8 R20, desc[UR14][R8.64] ;  /* 0x0000000e08145981 */ /* 0x0000a8000c1e1100 */
[----:B------:R-:W2:Y:S04]  /*1af90*/  LDL.LU R8, [R1+0x7f0] ;  /* 0x0007f00001087983 */ /* 0x000ea80000300800 */
[----:B-1----:R-:W0:Y:S01]  /*1afa0*/  LDL.LU R9, [R1+0x7f4] ;  /* 0x0007f40001097983 */ /* 0x002e220000300800 */
[----:B------:R-:W-:-:S02]  /*1afb0*/  ISETP.GT.AND P3, PT, R52, 0x61, PT ;  /* 0x000000613400780c */ /* 0x000fc40003f64270 */
[----:B------:R-:W-:Y:S02]  /*1afc0*/  PRMT R36, RZ, 0x7610, R36 ;  /* 0x00007610ff247816 */ /* 0x000fe40000000024 */
[----:B0-----:R-:W-:-:S05]  /*1afd0*/  IADD3 R9, P2, PT, R4, R9, RZ ;  /* 0x0000000904097210 */ /* 0x001fca0007f5e0ff */
[----:B--2---:R-:W-:Y:S01]  /*1afe0*/  IMAD.X R8, R6, 0x1, R8, P2 ;  /* 0x0000000106087824 */ /* 0x004fe200010e0608 */
[----:B------:R0:W-:Y:S04]  /*1aff0*/  STL [R1+0x7f4], R9 ;  /* 0x0007f40901007387 */ /* 0x0001e80000100800 */
[----:B------:R1:W-:Y:S01]  /*1b000*/  STL [R1+0x7f0], R8 ;  /* 0x0007f00801007387 */ /* 0x0003e20000100800 */
[----:B0-----:R-:W-:-:S04]  /*1b010*/  @P3 LOP3.LUT R9, R9, R8, RZ, 0x3c, !PT ;  /* 0x0000000809093212 */ /* 0x001fc800078e3cff */
[----:B-1----:R-:W-:-:S04]  /*1b020*/  @P3 LOP3.LUT R8, R9, R8, RZ, 0x3c, !PT ;  /* 0x0000000809083212 */ /* 0x002fc800078e3cff */
[----:B------:R-:W-:-:S05]  /*1b030*/  @P3 LOP3.LUT R9, R9, R8, RZ, 0x3c, !PT ;  /* 0x0000000809093212 */ /* 0x000fca00078e3cff */
[----:B------:R0:W2:Y:S04]  /*1b040*/  @P3 LDG.E.U8 R36, desc[UR14][R8.64] ;  /* 0x0000000e08243981 */ /* 0x0000a8000c1e1100 */
[----:B------:R-:W2:Y:S04]  /*1b050*/  LDL.LU R8, [R1+0x7f8] ;  /* 0x0007f80001087983 */ /* 0x000ea80000300800 */
[----:B------:R-:W0:Y:S01]  /*1b060*/  LDL.LU R9, [R1+0x7fc] ;  /* 0x0007fc0001097983 */ /* 0x000e220000300800 */
[----:B------:R-:W-:Y:S02]  /*1b070*/  ISETP.GT.AND P3, PT, R52, 0x62, PT ;  /* 0x000000623400780c */ /* 0x000fe40003f64270 */
[----:B------:R-:W-:-:S02]  /*1b080*/  PRMT R65, RZ, 0x7610, R65 ;  /* 0x00007610ff417816 */ /* 0x000fc40000000041 */
        /* <DEDUP_REMOVED lines=31> */
[----:B------:R-:W2:Y:S04]  /*1b280*/  @P3 LDG.E.U8 R62, desc[UR14][R8.64] ;  /* 0x0000000e083e3981 */ /* 0x000ea8000c1e1100 */
[----:B--2---:R0:W-:Y:S04]  /*1b290*/  STL [R1+0x14], R62 ;  /* 0x0000143e01007387 */ /* 0x0041e80000100800 */
[----:B0-----:R-:W2:Y:S04]  /*1b2a0*/  LDL.LU R62, [R1+0x960] ;  /* 0x00096000013e7983 */ /* 0x001ea80000300800 */
[----:B------:R-:W2:Y:S04]  /*1b2b0*/  LDL.LU R8, [R1+0x810] ;  /* 0x0008100001087983 */ /* 0x000ea80000300800 */
[----:B------:R-:W2:Y:S01]  /*1b2c0*/  LDL.LU R9, [R1+0x814] ;  /* 0x0008140001097983 */ /* 0x000ea20000300800 */
[----:B------:R-:W-:-:S02]  /*1b2d0*/  ISETP.GT.AND P3, PT, R52, 0x65, PT ;  /* 0x000000653400780c */ /* 0x000fc40003f64270 */
[----:B------:R-:W-:Y:S02]  /*1b2e0*/  PRMT R60, RZ, 0x7610, R60 ;  /* 0x00007610ff3c7816 */ /* 0x000fe4000000003c */
[----:B--2---:R-:W-:-:S05]  /*1b2f0*/  IADD3 R9, P2, PT, R4, R9, RZ ;  /* 0x0000000904097210 */ /* 0x004fca0007f5e0ff */
[----:B------:R-:W-:Y:S01]  /*1b300*/  IMAD.X R8, R6, 0x1, R8, P2 ;  /* 0x0000000106087824 */ /* 0x000fe200010e0608 */
        /* <DEDUP_REMOVED lines=20> */
[----:B------:R-:W3:Y:S04]  /*1b450*/  LDL.LU R8, [R1+0x820] ;  /* 0x0008200001087983 */ /* 0x000ee80000300800 */
[----:B------:R-:W3:Y:S01]  /*1b460*/  LDL.LU R9, [R1+0x824] ;  /* 0x0008240001097983 */ /* 0x000ee20000300800 */
[----:B------:R-:W-:Y:S02]  /*1b470*/  ISETP.GT.AND P3, PT, R52, 0x67, PT ;  /* 0x000000673400780c */ /* 0x000fe40003f64270 */
[----:B------:R-:W-:Y:S01]  /*1b480*/  PRMT R0, RZ, 0x7610, R0 ;  /* 0x00007610ff007816 */ /* 0x000fe20000000000 */
[----:B--2---:R0:W-:Y:S01]  /*1b490*/  STL [R1+0x914], R88 ;  /* 0x0009145801007387 */ /* 0x0041e20000100800 */
[----:B---3--:R-:W-:Y:S01]  /*1b4a0*/  IADD3 R9, P2, PT, R4, R9, RZ ;  /* 0x0000000904097210 */ /* 0x008fe20007f5e0ff */
[----:B0-----:R-:W-:-:S02]  /*1b4b0*/  IMAD.MOV.U32 R88, RZ, RZ, R58 ;  /* 0x000000ffff587224 */ /* 0x001fc400078e003a */
[----:B------:R-:W2:Y:S02]  /*1b4c0*/  LDL.LU R58, [R1+0x958] ;  /* 0x00095800013a7983 */ /* 0x000ea40000300800 */
[----:B------:R-:W-:Y:S02]  /*1b4d0*/  IMAD.X R8, R6, 0x1, R8, P2 ;  /* 0x0000000106087824 */ /* 0x000fe400010e0608 */
[----:B------:R0:W-:Y:S04]  /*1b4e0*/  STL [R1+0x824], R9 ;  /* 0x0008240901007387 */ /* 0x0001e80000100800 */
[----:B------:R1:W-:Y:S01]  /*1b4f0*/  STL [R1+0x820], R8 ;  /* 0x0008200801007387 */ /* 0x0003e20000100800 */
[----:B0-----:R-:W-:-:S04]  /*1b500*/  @P3 LOP3.LUT R9, R9, R8, RZ, 0x3c, !PT ;  /* 0x0000000809093212 */ /* 0x001fc800078e3cff */
[----:B-1----:R-:W-:-:S04]  /*1b510*/  @P3 LOP3.LUT R8, R9, R8, RZ, 0x3c, !PT ;  /* 0x0000000809083212 */ /* 0x002fc800078e3cff */
[----:B------:R-:W-:-:S05]  /*1b520*/  @P3 LOP3.LUT R9, R9, R8, RZ, 0x3c, !PT ;  /* 0x0000000809093212 */ /* 0x000fca00078e3cff */
[----:B------:R-:W3:Y:S04]  /*1b530*/  @P3 LDG.E.U8 R0, desc[UR14][R8.64] ;  /* 0x0000000e08003981 */ /* 0x000ee8000c1e1100 */
[----:B------:R-:W2:Y:S04]  /*1b540*/  LDL.LU R8, [R1+0x828] ;  /* 0x0008280001087983 */ /* 0x000ea80000300800 */
[----:B------:R-:W2:Y:S01]  /*1b550*/  LDL.LU R9, [R1+0x82c] ;  /* 0x00082c0001097983 */ /* 0x000ea20000300800 */
[----:B------:R-:W-:Y:S02]  /*1b560*/  ISETP.GT.AND P3, PT, R52, 0x68, PT ;  /* 0x000000683400780c */ /* 0x000fe40003f64270 */
[----:B------:R-:W-:Y:S01]  /*1b570*/  PRMT R23, RZ, 0x7610, R23 ;  /* 0x00007610ff177816 */ /* 0x000fe20000000017 */
[----:B---3--:R0:W-:Y:S01]  /*1b580*/  STL [R1+0x900], R0 ;  /* 0x0009000001007387 */ /* 0x0081e20000100800 */
[----:B--2---:R-:W-:Y:S01]  /*1b590*/  IADD3 R9, P2, PT, R4, R9, RZ ;  /* 0x0000000904097210 */ /* 0x004fe20007f5e0ff */
        /* <DEDUP_REMOVED lines=8> */
[----:B------:R0:W3:Y:S04]  /*1b620*/  @P3 LDG.E.U8 R23, desc[UR14][R8.64] ;  /* 0x0000000e08173981 */ /* 0x0000e8000c1e1100 */
        /* <DEDUP_REMOVED lines=67> */
[----:B---3--:R-:W-:-:S05]  /*1ba60*/  IADD3 R9, P2, PT, R4, R9, RZ ;  /* 0x0000000904097210 */ /* 0x008fca0007f5e0ff */
[----:B------:R-:W-:Y:S01]  /*1ba70*/  IMAD.X R8, R6, 0x1, R8, P2 ;  /* 0x0000000106087824 */ /* 0x000fe200010e0608 */
[----:B------:R1:W-:Y:S04]  /*1ba80*/  STL [R1+0x85c], R9 ;  /* 0x00085c0901007387 */ /* 0x0003e80000100800 */
[----:B------:R2:W-:Y:S04]  /*1ba90*/  STL [R1+0x858], R8 ;  /* 0x0008580801007387 */ /* 0x0005e80000100800 */
[----:B0-----:R-:W3:Y:S01]  /*1baa0*/  LDL.LU R90, [R1+0x870] ;  /* 0x00087000015a7983 */ /* 0x001ee20000300800 */
[----:B-1----:R-:W-:-:S04]  /*1bab0*/  @P3 LOP3.LUT R9, R9, R8, RZ, 0x3c, !PT ;  /* 0x0000000809093212 */ /* 0x002fc800078e3cff */
[----:B--2---:R-:W-:-:S04]  /*1bac0*/  @P3 LOP3.LUT R8, R9, R8, RZ, 0x3c, !PT ;  /* 0x0000000809083212 */ /* 0x004fc800078e3cff */
[----:B------:R-:W-:-:S05]  /*1bad0*/  @P3 LOP3.LUT R9, R9, R8, RZ, 0x3c, !PT ;  /* 0x0000000809093212 */ /* 0x000fca00078e3cff */
[----:B------:R-:W2:Y:S04]  /*1bae0*/  @P3 LDG.E.U8 R93, desc[UR14][R8.64] ;  /* 0x0000000e085d3981 */ /* 0x000ea8000c1e1100 */
[----:B------:R-:W3:Y:S04]  /*1baf0*/  LDL.LU R8, [R1+0x860] ;  /* 0x0008600001087983 */ /* 0x000ee80000300800 */
[----:B------:R-:W3:Y:S01]  /*1bb00*/  LDL.LU R9, [R1+0x864] ;  /* 0x0008640001097983 */ /* 0x000ee20000300800 */
[----:B------:R-:W-:Y:S02]  /*1bb10*/  ISETP.GT.AND P3, PT, R52, 0x6f, PT ;  /* 0x0000006f3400780c */ /* 0x000fe40003f64270 */
[----:B------:R-:W-:Y:S01]  /*1bb20*/  PRMT R92, RZ, 0x7610, R92 ;  /* 0x00007610ff5c7816 */ /* 0x000fe2000000005c */
[----:B--2---:R0:W-:Y:S04]  /*1bb30*/  STL [R1+0x918], R93 ;  /* 0x0009185d01007387 */ /* 0x0041e80000100800 */
[----:B0-----:R-:W2:Y:S01]  /*1bb40*/  LDL.LU R93, [R1+0x86c] ;  /* 0x00086c00015d7983 */ /* 0x001ea20000300800 */
[----:B---3--:R-:W-:-:S05]  /*1bb50*/  IADD3 R9, P2, PT, R4, R9, RZ ;  /* 0x0000000904097210 */ /* 0x008fca0007f5e0ff */
[----:B------:R-:W-:Y:S01]  /*1bb60*/  IMAD.X R8, R6, 0x1, R8, P2 ;  /* 0x0000000106087824 */ /* 0x000fe200010e0608 */
        /* <DEDUP_REMOVED lines=9> */
[----:B------:R-:W-:-:S02]  /*1bc00*/  PRMT R22, RZ, 0x7610, R22 ;  /* 0x00007610ff167816 */ /* 0x000fc40000000016 */
[----:B------:R-:W-:Y:S02]  /*1bc10*/  PRMT R38, RZ, 0x7610, R38 ;  /* 0x00007610ff267816 */ /* 0x000fe40000000026 */
[----:B------:R-:W-:Y:S01]  /*1bc20*/  PRMT R17, RZ, 0x7610, R17 ;  /* 0x00007610ff117816 */ /* 0x000fe20000000011 */
[----:B---3--:R-:W-:Y:S01]  /*1bc30*/  STL [R1+0x904], R92 ;  /* 0x0009045c01007387 */ /* 0x008fe20000100800 */
[----:B--2---:R-:W-:-:S05]  /*1bc40*/  IADD3 R9, P2, PT, R4, R9, RZ ;  /* 0x0000000904097210 */ /* 0x004fca0007f5e0ff */
[----:B------:R-:W-:Y:S01]  /*1bc50*/  IMAD.X R8, R6, 0x1, R8, P2 ;  /* 0x0000000106087824 */ /* 0x000fe200010e0608 */
[----:B------:R0:W-:Y:S04]  /*1bc60*/  STL [R1+0x8dc], R9 ;  /* 0x0008dc0901007387 */ /* 0x0001e80000100800 */
[----:B------:R1:W-:Y:S01]  /*1bc70*/  STL [R1+0x868], R8 ;  /* 0x0008680801007387 */ /* 0x0003e20000100800 */
[----:B0-----:R-:W-:-:S04]  /*1bc80*/  @P3 LOP3.LUT R9, R9, R8, RZ, 0x3c, !PT ;  /* 0x0000000809093212 */ /* 0x001fc800078e3cff */
[----:B-1----:R-:W-:-:S04]  /*1bc90*/  @P3 LOP3.LUT R8, R9, R8, RZ, 0x3c, !PT ;  /* 0x0000000809083212 */ /* 0x002fc800078e3cff */
[----:B------:R-:W-:-:S05]  /*1bca0*/  @P3 LOP3.LUT R9, R9, R8, RZ, 0x3c, !PT ;  /* 0x0000000809093212 */ /* 0x000fca00078e3cff */
[----:B------:R0:W2:Y:S01]  /*1bcb0*/  @P3 LDG.E.U8 R22, desc[UR14][R8.64] ;  /* 0x0000000e08163981 */ /* 0x0000a2000c1e1100 */
[----:B------:R-:W-:Y:S02]  /*1bcc0*/  ISETP.GT.AND P3, PT, R52, 0x71, PT ;  /* 0x000000713400780c */ /* 0x000fe40003f64270 */
[----:B------:R-:W-:-:S05]  /*1bcd0*/  IADD3 R90, P2, PT, R4, R90, RZ ;  /* 0x0000005a045a7210 */ /* 0x000fca0007f5e0ff */
[----:B------:R-:W-:Y:S01]  /*1bce0*/  IMAD.X R93, R6, 0x1, R93, P2 ;  /* 0x00000001065d7824 */ /* 0x000fe200010e065d */
[----:B------:R-:W-:Y:S05]  /*1bcf0*/  STL [R1+0x870], R90 ;  /* 0x0008705a01007387 */ /* 0x000fea0000100800 */
[----:B0-----:R-:W-:Y:S02]  /*1bd00*/  @P3 IMAD.MOV.U32 R8, RZ, RZ, R90 ;  /* 0x000000ffff083224 */ /* 0x001fe400078e005a */
[----:B------:R-:W-:Y:S01]  /*1bd10*/  @P3 IMAD.MOV.U32 R9, RZ, RZ, R93 ;  /* 0x000000ffff093224 */ /* 0x000fe200078e005d */
[----:B------:R0:W-:Y:S04]  /*1bd20*/  STL [R1+0x86c], R93 ;  /* 0x00086c5d01007387 */ /* 0x0001e80000100800 */
[----:B------:R1:W3:Y:S04]  /*1bd30*/  @P3 LDG.E.U8 R38, desc[UR14][R8.64] ;  /* 0x0000000e08263981 */ /* 0x0002e8000c1e1100 */
[----:B0-----:R-:W2:Y:S04]  /*1bd40*/  LDL.LU R93, [R1+0x880] ;  /* 0x00088000015d7983 */ /* 0x001ea80000300800 */
[----:B------:R-:W2:Y:S04]  /*1bd50*/  LDL.LU R92, [R1+0x884] ;  /* 0x00088400015c7983 */ /* 0x000ea80000300800 */
[----:B------:R-:W2:Y:S04]  /*1bd60*/  LDL.LU R90, [R1+0x888] ;  /* 0x00088800015a7983 */ /* 0x000ea80000300800 */
[----:B------:R-:W2:Y:S04]  /*1bd70*/  LDL.LU R8, [R1+0x874] ;  /* 0x0008740001087983 */ /* 0x000ea80000300800 */
[----:B------:R-:W1:Y:S01]  /*1bd80*/  LDL.LU R9, [R1+0x878] ;  /* 0x0008780001097983 */ /* 0x000e620000300800 */
[----:B------:R-:W-:-:S02]  /*1bd90*/  ISETP.GT.AND P3, PT, R52, RZ, PT ;  /* 0x000000ff3400720c */ /* 0x000fc40003f64270 */
[----:B------:R-:W-:-:S05]  /*1bda0*/  IADD3 R2, P2, PT, R4, R2, RZ ;  /* 0x0000000204027210 */ /* 0x000fca0007f5e0ff */
[----:B------:R-:W-:Y:S01]  /*1bdb0*/  IMAD.X R3, R6, 0x1, R3, P2 ;  /* 0x0000000106037824 */ /* 0x000fe200010e0603 */
[----:B------:R0:W-:Y:S05]  /*1bdc0*/  STL [R1+0x90c], R2 ;  /* 0x00090c0201007387 */ /* 0x0001ea0000100800 */
[----:B------:R0:W3:Y:S04]  /*1bdd0*/  @P3 LDG.E.U8 R17, desc[UR14][R2.64] ;  /* 0x0000000e02113981 */ /* 0x0000e8000c1e1100 */
[----:B0-----:R-:W3:Y:S01]  /*1bde0*/  LDL.LU R2, [R1+0x87c] ;  /* 0x00087c0001027983 */ /* 0x001ee20000300800 */
[----:B------:R-:W-:-:S03]  /*1bdf0*/  ISETP.GT.AND P3, PT, R52, 0x72, PT ;  /* 0x000000723400780c */ /* 0x000fc60003f64270 */
[----:B------:R-:W-:Y:S01]  /*1be00*/  STL [R1+0x908], R3 ;  /* 0x0009080301007387 */ /* 0x000fe20000100800 */
[----:B------:R-:W-:Y:S02]  /*1be10*/  PRMT R61, RZ, 0x7610, R61 ;  /* 0x00007610ff3d7816 */ /* 0x000fe4000000003d */
[----:B------:R-:W-:Y:S02]  /*1be20*/  PRMT R86, RZ, 0x7610, R86 ;  /* 0x00007610ff567816 */ /* 0x000fe40000000056 */
[----:B------:R-:W-:Y:S02]  /*1be30*/  PRMT R84, RZ, 0x7610, R84 ;  /* 0x00007610ff547816 */ /* 0x000fe40000000054 */
[----:B-1----:R-:W-:-:S05]  /*1be40*/  IADD3 R9, P2, PT, R4, R9, RZ ;  /* 0x0000000904097210 */ /* 0x002fca0007f5e0ff */
[----:B--2---:R-:W-:Y:S01]  /*1be50*/  IMAD.X R8, R6, 0x1, R8, P2 ;  /* 0x0000000106087824 */ /* 0x004fe200010e0608 */
        /* <DEDUP_REMOVED lines=8> */
[----:B---3--:R-:W-:-:S06]  /*1bee0*/  IMAD.X R2, R6, 0x1, R2, P2 ;  /* 0x0000000106027824 */ /* 0x008fcc00010e0602 */
[----:B0-----:R-:W-:Y:S02]  /*1bef0*/  @P3 IMAD.MOV.U32 R8, RZ, RZ, R93 ;  /* 0x000000ffff083224 */ /* 0x001fe400078e005d */
[----:B------:R-:W-:-:S05]  /*1bf00*/  @P3 IMAD.MOV.U32 R9, RZ, RZ, R2 ;  /* 0x000000ffff093224 */ /* 0x000fca00078e0002 */
[----:B------:R0:W3:Y:S01]  /*1bf10*/  @P3 LDG.E.U8 R86, desc[UR14][R8.64] ;  /* 0x0000000e08563981 */ /* 0x0000e2000c1e1100 */
[----:B------:R-:W-:Y:S02]  /*1bf20*/  ISETP.GT.AND P3, PT, R52, 0x74, PT ;  /* 0x000000743400780c */ /* 0x000fe40003f64270 */
[----:B------:R-:W-:Y:S01]  /*1bf30*/  IADD3 R90, P2, PT, R4, R90, RZ ;  /* 0x0000005a045a7210 */ /* 0x000fe20007f5e0ff */
[----:B------:R1:W-:Y:S04]  /*1bf40*/  STL [R1+0x880], R93 ;  /* 0x0008805d01007387 */ /* 0x0003e80000100800 */
[----:B------:R-:W-:Y:S01]  /*1bf50*/  IMAD.X R92, R6, 0x1, R92, P2 ;  /* 0x00000001065c7824 */ /* 0x000fe200010e065c */
[----:B------:R4:W-:Y:S04]  /*1bf60*/  STL [R1+0x87c], R2 ;  /* 0x00087c0201007387 */ /* 0x0009e80000100800 */
[----:B-1----:R-:W2:Y:S01]  /*1bf70*/  LDL.LU R93, [R1+0x890] ;  /* 0x00089000015d7983 */ /* 0x002ea20000300800 */
[----:B0-----:R-:W-:-:S02]  /*1bf80*/  @P3 IMAD.MOV.U32 R8, RZ, RZ, R90 ;  /* 0x000000ffff083224 */ /* 0x001fc400078e005a */
[----:B------:R-:W-:Y:S01]  /*1bf90*/  @P3 IMAD.MOV.U32 R9, RZ, RZ, R92 ;  /* 0x000000ffff093224 */ /* 0x000fe200078e005c */
[----:B------:R-:W3:Y:S04]  /*1bfa0*/  LDL.LU R3, [R1+0x894] ;  /* 0x0008940001037983 */ /* 0x000ee80000300800 */
[----:B----4-:R-:W4:Y:S04]  /*1bfb0*/  LDL.LU R2, [R1+0x898] ;  /* 0x0008980001027983 */ /* 0x010f280000300800 */
[----:B------:R-:W-:Y:S04]  /*1bfc0*/  STL [R1+0x888], R90 ;  /* 0x0008885a01007387 */ /* 0x000fe80000100800 */
[----:B------:R0:W-:Y:S04]  /*1bfd0*/  STL [R1+0x884], R92 ;  /* 0x0008845c01007387 */ /* 0x0001e80000100800 */
[----:B------:R1:W3:Y:S04]  /*1bfe0*/  @P3 LDG.E.U8 R84, desc[UR14][R8.64] ;  /* 0x0000000e08543981 */ /* 0x0002e8000c1e1100 */
[----:B0-----:R-:W3:Y:S04]  /*1bff0*/  LDL.LU R92, [R1+0x89c] ;  /* 0x00089c00015c7983 */ /* 0x001ee80000300800 */
[----:B------:R-:W3:Y:S04]  /*1c000*/  LDL.LU R90, [R1+0x8a0] ;  /* 0x0008a000015a7983 */ /* 0x000ee80000300800 */
[----:B------:R-:W3:Y:S01]  /*1c010*/  LDL.LU R9, [R1+0x88c] ;  /* 0x00088c0001097983 */ /* 0x000ee20000300800 */
[----:B------:R-:W-:-:S02]  /*1c020*/  ISETP.GT.AND P3, PT, R52, 0x75, PT ;  /* 0x000000753400780c */ /* 0x000fc40003f64270 */
[----:B------:R-:W-:Y:S02]  /*1c030*/  PRMT R82, RZ, 0x7610, R82 ;  /* 0x00007610ff527816 */ /* 0x000fe40000000052 */
[----:B--2---:R-:W-:-:S09]  /*1c040*/  IADD3 R93, P2, PT, R4, R93, RZ ;  /* 0x0000005d045d7210 */ /* 0x004fd20007f5e0ff */
[----:B-1----:R-:W-:Y:S02]  /*1c050*/  @P3 IMAD.MOV.U32 R8, RZ, RZ, R93 ;  /* 0x000000ffff083224 */ /* 0x002fe400078e005d */
[----:B---3--:R-:W-:-:S05]  /*1c060*/  IMAD.X R9, R6, 0x1, R9, P2 ;  /* 0x0000000106097824 */ /* 0x008fca00010e0609 */
[----:B------:R0:W2:Y:S01]  /*1c070*/  @P3 LDG.E.U8 R82, desc[UR14][R8.64] ;  /* 0x0000000e08523981 */ /* 0x0000a2000c1e1100 */
[----:B------:R-:W-:Y:S02]  /*1c080*/  ISETP.GT.AND P3, PT, R52, 0x76, PT ;  /* 0x000000763400780c */ /* 0x000fe40003f64270 */
[----:B----4-:R-:W-:Y:S01]  /*1c090*/  IADD3 R2, P2, PT, R4, R2, RZ ;  /* 0x0000000204027210 */ /* 0x010fe20007f5e0ff */
[----:B------:R-:W-:Y:S01]  /*1c0a0*/  STL [R1+0x94c], R84 ;  /* 0x00094c5401007387 */ /* 0x000fe20000100800 */
[----:B------:R-:W-:-:S03]  /*1c0b0*/  PRMT R80, RZ, 0x7610, R80 ;  /* 0x00007610ff507816 */ /* 0x000fc60000000050 */
[----:B------:R-:W-:Y:S01]  /*1c0c0*/  IMAD.X R3, R6, 0x1, R3, P2 ;  /* 0x0000000106037824 */ /* 0x000fe200010e0603 */
[----:B------:R-:W-:Y:S04]  /*1c0d0*/  STL [R1+0x890], R93 ;  /* 0x0008905d01007387 */ /* 0x000fe80000100800 */
[----:B------:R1:W-:Y:S01]  /*1c0e0*/  STL [R1+0x88c], R9 ;  /* 0x00088c0901007387 */ /* 0x0003e20000100800 */
[----:B0-----:R-:W-:Y:S02]  /*1c0f0*/  @P3 IMAD.MOV.U32 R8, RZ, RZ, R2 ;  /* 0x000000ffff083224 */ /* 0x001fe400078e0002 */
[----:B-1----:R-:W-:-:S05]  /*1c100*/  @P3 IMAD.MOV.U32 R9, RZ, RZ, R3 ;  /* 0x000000ffff093224 */ /* 0x002fca00078e0003 */
[----:B------:R0:W3:Y:S01]  /*1c110*/  @P3 LDG.E.U8 R80, desc[UR14][R8.64] ;  /* 0x0000000e08503981 */ /* 0x0000e2000c1e1100 */
[----:B------:R-:W-:Y:S02]  /*1c120*/  ISETP.GT.AND P3, PT, R52, 0x77, PT ;  /* 0x000000773400780c */ /* 0x000fe40003f64270 */
[----:B------:R-:W-:Y:S02]  /*1c130*/  IADD3 R90, P2, PT, R4, R90, RZ ;  /* 0x0000005a045a7210 */ /* 0x000fe40007f5e0ff */
[----:B------:R-:W-:-:S03]  /*1c140*/  PRMT R78, RZ, 0x7610, R78 ;  /* 0x00007610ff4e7816 */ /* 0x000fc6000000004e */
[----:B------:R-:W-:-:S06]  /*1c150*/  IMAD.X R92, R6, 0x1, R92, P2 ;  /* 0x00000001065c7824 */ /* 0x000fcc00010e065c */
[----:B0-----:R-:W-:Y:S02]  /*1c160*/  @P3 IMAD.MOV.U32 R8, RZ, RZ, R90 ;  /* 0x000000ffff083224 */ /* 0x001fe400078e005a */
[----:B------:R-:W-:-:S05]  /*1c170*/  @P3 IMAD.MOV.U32 R9, RZ, RZ, R92 ;  /* 0x000000ffff093224 */ /* 0x000fca00078e005c */
[----:B------:R-:W4:Y:S04]  /*1c180*/  @P3 LDG.E.U8 R78, desc[UR14][R8.64] ;  /* 0x0000000e084e3981 */ /* 0x000f28000c1e1100 */
[----:B--2---:R-:W-:Y:S04]  /*1c190*/  STL [R1+0x948], R82 ;  /* 0x0009485201007387 */ /* 0x004fe80000100800 */
[----:B------:R-:W-:Y:S04]  /*1c1a0*/  STL [R1+0x898], R2 ;  /* 0x0008980201007387 */ /* 0x000fe80000100800 */
[----:B------:R0:W-:Y:S04]  /*1c1b0*/  STL [R1+0x894], R3 ;  /* 0x0008940301007387 */ /* 0x0001e80000100800 */
[----:B0-----:R-:W2:Y:S04]  /*1c1c0*/  LDL.LU R3, [R1+0x8e0] ;  /* 0x0008e00001037983 */ /* 0x001ea80000300800 */
[----:B------:R-:W2:Y:S04]  /*1c1d0*/  LDL.LU R2, [R1+0x8e4] ;  /* 0x0008e40001027983 */ /* 0x000ea80000300800 */
[----:B---3--:R-:W-:Y:S04]  /*1c1e0*/  STL [R1+0x91c], R80 ;  /* 0x00091c5001007387 */ /* 0x008fe80000100800 */
[----:B------:R0:W-:Y:S04]  /*1c1f0*/  STL [R1+0x8a0], R90 ;  /* 0x0008a05a01007387 */ /* 0x0001e80000100800 */
[----:B------:R-:W-:Y:S04]  /*1c200*/  STL [R1+0x89c], R92 ;  /* 0x00089c5c01007387 */ /* 0x000fe80000100800 */
[----:B------:R-:W3:Y:S04]  /*1c210*/  LDL.LU R82, [R1+0x8a8] ;  /* 0x0008a80001527983 */ /* 0x000ee80000300800 */
[----:B------:R-:W3:Y:S04]  /*1c220*/  LDL.LU R84, [R1+0x8a4] ;  /* 0x0008a40001547983 */ /* 0x000ee80000300800 */
[----:B0-----:R-:W3:Y:S04]  /*1c230*/  LDL.LU R90, [R1+0x8ac] ;  /* 0x0008ac00015a7983 */ /* 0x001ee80000300800 */
[----:B------:R-:W3:Y:S01]  /*1c240*/  LDL.LU R80, [R1+0x8b0] ;  /* 0x0008b00001507983 */ /* 0x000ee20000300800 */
[----:B------:R-:W-:-:S03]  /*1c250*/  ISETP.GT.AND P3, PT, R52, 0x78, PT ;  /* 0x000000783400780c */ /* 0x000fc60003f64270 */
[----:B----4-:R-:W-:Y:S01]  /*1c260*/  STL [R1+0x910], R78 ;  /* 0x0009104e01007387 */ /* 0x010fe20000100800 */
[----:B------:R-:W-:Y:S02]  /*1c270*/  PRMT R25, RZ, 0x7610, R25 ;  /* 0x00007610ff197816 */ /* 0x000fe40000000019 */
[----:B--2---:R-:W-:-:S05]  /*1c280*/  IADD3 R2, P2, PT, R4, R2, RZ ;  /* 0x0000000204027210 */ /* 0x004fca0007f5e0ff */
[----:B------:R-:W-:Y:S01]  /*1c290*/  IMAD.X R3, R6, 0x1, R3, P2 ;  /* 0x0000000106037824 */ /* 0x000fe200010e0603 */
[----:B------:R-:W-:Y:S01]  /*1c2a0*/  STL [R1+0x8e4], R2 ;  /* 0x0008e40201007387 */ /* 0x000fe20000100800 */
[----:B------:R-:W-:Y:S02]  /*1c2b0*/  @P3 IMAD.MOV.U32 R8, RZ, RZ, R2 ;  /* 0x000000ffff083224 */ /* 0x000fe400078e0002 */
[----:B------:R-:W-:Y:S01]  /*1c2c0*/  @P3 IMAD.MOV.U32 R9, RZ, RZ, R3 ;  /* 0x000000ffff093224 */ /* 0x000fe200078e0003 */
[----:B------:R0:W-:Y:S04]  /*1c2d0*/  STL [R1+0x8e0], R3 ;  /* 0x0008e00301007387 */ /* 0x0001e80000100800 */
[----:B------:R1:W2:Y:S04]  /*1c2e0*/  @P3 LDG.E.U8 R25, desc[UR14][R8.64] ;  /* 0x0000000e08193981 */ /* 0x0002a8000c1e1100 */
[----:B0-----:R-:W4:Y:S04]  /*1c2f0*/  LDL.LU R3, [R1+0x8b4] ;  /* 0x0008b40001037983 */ /* 0x001f280000300800 */
[----:B------:R-:W2:Y:S01]  /*1c300*/  LDL.LU R2, [R1+0x8b8] ;  /* 0x0008b80001027983 */ /* 0x000ea20000300800 */
[----:B------:R-:W-:-:S02]  /*1c310*/  ISETP.GT.AND P3, PT, R52, 0x79, PT ;  /* 0x000000793400780c */ /* 0x000fc40003f64270 */
[----:B---3--:R-:W-:-:S05]  /*1c320*/  IADD3 R82, P2, PT, R4, R82, RZ ;  /* 0x0000005204527210 */ /* 0x008fca0007f5e0ff */
[----:B------:R-:W-:Y:S01]  /*1c330*/  IMAD.X R84, R6, 0x1, R84, P2 ;  /* 0x0000000106547824 */ /* 0x000fe200010e0654 */
[----:B------:R-:W-:Y:S01]  /*1c340*/  PRMT R41, RZ, 0x7610, R41 ;  /* 0x00007610ff297816 */ /* 0x000fe20000000029 */
[----:B------:R-:W-:Y:S04]  /*1c350*/  STL [R1+0x8a8], R82 ;  /* 0x0008a85201007387 */ /* 0x000fe80000100800 */
[----:B------:R0:W-:Y:S01]  /*1c360*/  STL [R1+0x8a4], R84 ;  /* 0x0008a45401007387 */ /* 0x0001e20000100800 */
[----:B-1----:R-:W-:Y:S02]  /*1c370*/  @P3 IMAD.MOV.U32 R8, RZ, RZ, R82 ;  /* 0x000000ffff083224 */ /* 0x002fe400078e0052 */
[----:B------:R-:W-:Y:S01]  /*1c380*/  @P3 IMAD.MOV.U32 R9, RZ, RZ, R84 ;  /* 0x000000ffff093224 */ /* 0x000fe200078e0054 */
[----:B------:R-:W-:-:S04]  /*1c390*/  IADD3 R80, P2, PT, R4, R80, RZ ;  /* 0x0000005004507210 */ /* 0x000fc80007f5e0ff */
[----:B------:R1:W3:Y:S04]  /*1c3a0*/  @P3 LDG.E.U8 R41, desc[UR14][R8.64] ;  /* 0x0000000e08293981 */ /* 0x0002e8000c1e1100 */
[----:B0-----:R-:W3:Y:S04]  /*1c3b0*/  LDL.LU R84, [R1+0x8bc] ;  /* 0x0008bc0001547983 */ /* 0x001ee80000300800 */
[----:B------:R-:W3:Y:S01]  /*1c3c0*/  LDL.LU R82, [R1+0x8c0] ;  /* 0x0008c00001527983 */ /* 0x000ee20000300800 */
[----:B------:R-:W-:Y:S01]  /*1c3d0*/  ISETP.GT.AND P3, PT, R52, 0x7a, PT ;  /* 0x0000007a3400780c */ /* 0x000fe20003f64270 */
[----:B------:R-:W-:Y:S01]  /*1c3e0*/  IMAD.X R90, R6, 0x1, R90, P2 ;  /* 0x00000001065a7824 */ /* 0x000fe200010e065a */
[----:B------:R-:W-:Y:S01]  /*1c3f0*/  PRMT R50, RZ, 0x7610, R50 ;  /* 0x00007610ff327816 */ /* 0x000fe20000000032 */
[----:B------:R0:W-:Y:S04]  /*1c400*/  STL [R1+0x8b0], R80 ;  /* 0x0008b05001007387 */ /* 0x0001e80000100800 */
[----:B------:R-:W-:Y:S06]  /*1c410*/  STL [R1+0x8ac], R90 ;  /* 0x0008ac5a01007387 */ /* 0x000fec0000100800 */
[----:B-1----:R-:W-:-:S02]  /*1c420*/  @P3 IMAD.MOV.U32 R8, RZ, RZ, R80 ;  /* 0x000000ffff083224 */ /* 0x002fc400078e0050 */
[----:B------:R-:W-:Y:S01]  /*1c430*/  @P3 IMAD.MOV.U32 R9, RZ, RZ, R90 ;  /* 0x000000ffff093224 */ /* 0x000fe200078e005a */
[----:B0-----:R-:W3:Y:S04]  /*1c440*/  LDL.LU R80, [R1+0x8c4] ;  /* 0x0008c40001507983 */ /* 0x001ee80000300800 */
[----:B------:R-:W3:Y:S04]  /*1c450*/  LDL.LU R78, [R1+0x8c8] ;  /* 0x0008c800014e7983 */ /* 0x000ee80000300800 */
[----:B------:R0:W3:Y:S01]  /*1c460*/  @P3 LDG.E.U8 R50, desc[UR14][R8.64] ;  /* 0x0000000e08323981 */ /* 0x0000e2000c1e1100 */
[----:B------:R-:W-:-:S02]  /*1c470*/  ISETP.GT.AND P3, PT, R52, 0x7b, PT ;  /* 0x0000007b3400780c */ /* 0x000fc40003f64270 */
[----:B--2---:R-:W-:-:S05]  /*1c480*/  IADD3 R2, P2, PT, R4, R2, RZ ;  /* 0x0000000204027210 */ /* 0x004fca0007f5e0ff */
[----:B----4-:R-:W-:Y:S01]  /*1c490*/  IMAD.X R3, R6, 0x1, R3, P2 ;  /* 0x0000000106037824 */ /* 0x010fe200010e0603 */
[----:B------:R-:W-:Y:S05]  /*1c4a0*/  STL [R1+0x8b8], R2 ;  /* 0x0008b80201007387 */ /* 0x000fea0000100800 */
[----:B0-----:R-:W-:Y:S02]  /*1c4b0*/  @P3 IMAD.MOV.U32 R8, RZ, RZ, R2 ;  /* 0x000000ffff083224 */ /* 0x001fe400078e0002 */
[----:B------:R-:W-:Y:S01]  /*1c4c0*/  @P3 IMAD.MOV.U32 R9, RZ, RZ, R3 ;  /* 0x000000ffff093224 */ /* 0x000fe200078e0003 */
[----:B------:R0:W-:Y:S04]  /*1c4d0*/  STL [R1+0x8b4], R3 ;  /* 0x0008b40301007387 */ /* 0x0001e80000100800 */
[----:B0-----:R-:W2:Y:S04]  /*1c4e0*/  LDL.LU R3, [R1+0x8cc] ;  /* 0x0008cc0001037983 */ /* 0x001ea80000300800 */
[----:B------:R-:W4:Y:S01]  /*1c4f0*/  LDL.LU R2, [R1+0x8d0] ;  /* 0x0008d00001027983 */ /* 0x000f220000300800 */
[----:B------:R-:W-:-:S06]  /*1c500*/  PRMT R76, RZ, 0x7610, R76 ;  /* 0x00007610ff4c7816 */ /* 0x000fcc000000004c */
[----:B------:R0:W2:Y:S01]  /*1c510*/  @P3 LDG.E.U8 R76, desc[UR14][R8.64] ;  /* 0x0000000e084c3981 */ /* 0x0000a2000c1e1100 */
[----:B------:R-:W-:Y:S02]  /*1c520*/  ISETP.GT.AND P3, PT, R52, 0x7c, PT ;  /* 0x0000007c3400780c */ /* 0x000fe40003f64270 */
[----:B---3--:R-:W-:Y:S02]  /*1c530*/  IADD3 R82, P2, PT, R4, R82, RZ ;  /* 0x0000005204527210 */ /* 0x008fe40007f5e0ff */
[----:B------:R-:W-:-:S03]  /*1c540*/  PRMT R74, RZ, 0x7610, R74 ;  /* 0x00007610ff4a7816 */ /* 0x000fc6000000004a */
[----:B------:R-:W-:-:S06]  /*1c550*/  IMAD.X R84, R6, 0x1, R84, P2 ;  /* 0x0000000106547824 */ /* 0x000fcc00010e0654 */
[----:B0-----:R-:W-:Y:S02]  /*1c560*/  @P3 IMAD.MOV.U32 R8, RZ, RZ, R82 ;  /* 0x000000ffff083224 */ /* 0x001fe400078e0052 */
[----:B------:R-:W-:-:S05]  /*1c570*/  @P3 IMAD.MOV.U32 R9, RZ, RZ, R84 ;  /* 0x000000ffff093224 */ /* 0x000fca00078e0054 */
[----:B------:R0:W3:Y:S01]  /*1c580*/  @P3 LDG.E.U8 R74, desc[UR14][R8.64] ;  /* 0x0000000e084a3981 */ /* 0x0000e2000c1e1100 */
[----:B------:R-:W-:Y:S02]  /*1c590*/  ISETP.GT.AND P3, PT, R52, 0x7d, PT ;  /* 0x0000007d3400780c */ /* 0x000fe40003f64270 */
[----:B------:R-:W-:Y:S02]  /*1c5a0*/  IADD3 R78, P2, PT, R4, R78, RZ ;  /* 0x0000004e044e7210 */ /* 0x000fe40007f5e0ff */
[----:B------:R-:W-:-:S03]  /*1c5b0*/  PRMT R72, RZ, 0x7610, R72 ;  /* 0x00007610ff487816 */ /* 0x000fc60000000048 */
[----:B------:R-:W-:-:S06]  /*1c5c0*/  IMAD.X R80, R6, 0x1, R80, P2 ;  /* 0x0000000106507824 */ /* 0x000fcc00010e0650 */
[----:B0-----:R-:W-:Y:S02]  /*1c5d0*/  @P3 IMAD.MOV.U32 R8, RZ, RZ, R78 ;  /* 0x000000ffff083224 */ /* 0x001fe400078e004e */
[----:B------:R-:W-:-:S05]  /*1c5e0*/  @P3 IMAD.MOV.U32 R9, RZ, RZ, R80 ;  /* 0x000000ffff093224 */ /* 0x000fca00078e0050 */
[----:B------:R0:W3:Y:S01]  /*1c5f0*/  @P3 LDG.E.U8 R72, desc[UR14][R8.64] ;  /* 0x0000000e08483981 */ /* 0x0000e2000c1e1100 */
[----:B------:R-:W-:Y:S01]  /*1c600*/  ISETP.GT.AND P3, PT, R52, 0x7e, PT ;  /* 0x0000007e3400780c */ /* 0x000fe20003f64270 */
[----:B------:R-:W-:Y:S02]  /*1c610*/  IMAD.MOV.U32 R90, RZ, RZ, R0 ;  /* 0x000000ffff5a7224 */ /* 0x000fe400078e0000 */
[----:B------:R-:W-:Y:S01]  /*1c620*/  STL [R1+0x8c0], R82 ;  /* 0x0008c05201007387 */ /* 0x000fe20000100800 */
[----:B------:R-:W-:-:S03]  /*1c630*/  PRMT R70, RZ, 0x7610, R70 ;  /* 0x00007610ff467816 */ /* 0x000fc60000000046 */
[----:B------:R-:W-:Y:S04]  /*1c640*/  STL [R1+0x8bc], R84 ;  /* 0x0008bc5401007387 */ /* 0x000fe80000100800 */
[----:B------:R-:W3:Y:S04]  /*1c650*/  LDL.LU R0, [R1+0x8d8] ;  /* 0x0008d80001007983 */ /* 0x000ee80000300800 */
[----:B------:R1:W-:Y:S04]  /*1c660*/  STL [R1+0x8c8], R78 ;  /* 0x0008c84e01007387 */ /* 0x0003e80000100800 */
[----:B------:R-:W-:Y:S04]  /*1c670*/  STL [R1+0x8c4], R80 ;  /* 0x0008c45001007387 */ /* 0x000fe80000100800 */
[----:B-1----:R-:W3:Y:S01]  /*1c680*/  LDL.LU R78, [R1+0x8d4] ;  /* 0x0008d400014e7983 */ /* 0x002ee20000300800 */
[----:B----4-:R-:W-:-:S05]  /*1c690*/  IADD3 R2, P2, PT, R4, R2, RZ ;  /* 0x0000000204027210 */ /* 0x010fca0007f5e0ff */
[----:B--2---:R-:W-:Y:S02]  /*1c6a0*/  IMAD.X R3, R6, 0x1, R3, P2 ;  /* 0x0000000106037824 */ /* 0x004fe400010e0603 */
[----:B0-----:R-:W-:Y:S02]  /*1c6b0*/  @P3 IMAD.MOV.U32 R8, RZ, RZ, R2 ;  /* 0x000000ffff083224 */ /* 0x001fe400078e0002 */
[----:B------:R-:W-:-:S05]  /*1c6c0*/  @P3 IMAD.MOV.U32 R9, RZ, RZ, R3 ;  /* 0x000000ffff093224 */ /* 0x000fca00078e0003 */
[----:B------:R0:W2:Y:S01]  /*1c6d0*/  @P3 LDG.E.U8 R70, desc[UR14][R8.64] ;  /* 0x0000000e08463981 */ /* 0x0000a2000c1e1100 */
[----:B------:R-:W-:-:S03]  /*1c6e0*/  ISETP.GT.AND P4, PT, R52, 0x7f, PT ;  /* 0x0000007f3400780c */ /* 0x000fc60003f84270 */
[----:B------:R-:W-:Y:S04]  /*1c6f0*/  STL [R1+0x8d0], R2 ;  /* 0x0008d00201007387 */ /* 0x000fe80000100800 */
[----:B------:R1:W-:Y:S04]  /*1c700*/  STL [R1+0x8cc], R3 ;  /* 0x0008cc0301007387 */ /* 0x0003e80000100800 */
[----:B-1----:R-:W4:Y:S04]  /*1c710*/  LDL.LU R3, [R1+0x184] ;  /* 0x0001840001037983 */ /* 0x002f280000300800 */
[----:B------:R-:W4:Y:S01]  /*1c720*/  LDL.LU R2, [R1+0x188] ;  /* 0x0001880001027983 */ /* 0x000f220000300800 */
[----:B---3--:R-:W-:-:S05]  /*1c730*/  IADD3 R0, P3, PT, R4, R0, RZ ;  /* 0x0000000004007210 */ /* 0x008fca0007f7e0ff */
[----:B0-----:R-:W-:Y:S02]  /*1c740*/  @P4 IMAD.MOV.U32 R8, RZ, RZ, R0 ;  /* 0x000000ffff084224 */ /* 0x001fe400078e0000 */
[----:B------:R-:W-:Y:S01]  /*1c750*/  IMAD.X R78, R6, 0x1, R78, P3 ;  /* 0x00000001064e7824 */ /* 0x000fe200018e064e */
[----:B--2---:R0:W-:Y:S04]  /*1c760*/  STL [R1+0x920], R70 ;  /* 0x0009204601007387 */ /* 0x0041e80000100800 */
[----:B------:R-:W-:Y:S04]  /*1c770*/  STL [R1+0x924], R4 ;  /* 0x0009240401007387 */ /* 0x000fe80000100800 */
[----:B------:R1:W-:Y:S04]  /*1c780*/  STL [R1+0x8d8], R0 ;  /* 0x0008d80001007387 */ /* 0x0003e80000100800 */
[----:B------:R2:W-:Y:S04]  /*1c790*/  STL [R1+0x928], R6 ;  /* 0x0009280601007387 */ /* 0x0005e80000100800 */
[----:B------:R-:W-:Y:S04]  /*1c7a0*/  STL [R1+0x8d4], R78 ;  /* 0x0008d44e01007387 */ /* 0x000fe80000100800 */
[----:B0-----:R-:W3:Y:S04]  /*1c7b0*/  LDL.LU R70, [R1+0x1c4] ;  /* 0x0001c40001467983 */ /* 0x001ee80000300800 */
[----:B-1----:R-:W3:Y:S01]  /*1c7c0*/  LDL.LU R0, [R1+0x1c8] ;  /* 0x0001c80001007983 */ /* 0x002ee20000300800 */
[----:B------:R-:W0:Y:S01]  /*1c7d0*/  S2R R80, SR_TID.X ;  /* 0x0000000000507919 */ /* 0x000e220000002100 */
[----:B------:R-:W-:Y:S01]  /*1c7e0*/  PRMT R68, RZ, 0x7610, R68 ;  /* 0x00007610ff447816 */ /* 0x000fe20000000044 */
[----:B------:R-:W-:Y:S01]  /*1c7f0*/  @P4 IMAD.MOV.U32 R9, RZ, RZ, R78 ;  /* 0x000000ffff094224 */ /* 0x000fe200078e004e */
[----:B----4-:R-:W-:Y:S01]  /*1c800*/  IADD3 R2, P3, PT, R5, R2, RZ ;  /* 0x0000000205027210 */ /* 0x010fe20007f7e0ff */
[----:B--2---:R-:W2:Y:S04]  /*1c810*/  LDL.LU R6, [R1+0x204] ;  /* 0x0002040001067983 */ /* 0x004ea80000300800 */
[----:B------:R1:W4:Y:S01]  /*1c820*/  @P4 LDG.E.U8 R68, desc[UR14][R8.64] ;  /* 0x0000000e08444981 */ /* 0x000322000c1e1100 */
[----:B------:R-:W-:Y:S01]  /*1c830*/  IMAD.X R3, R7, 0x1, R3, P3 ;  /* 0x0000000107037824 */ /* 0x000fe200018e0603 */
[----:B------:R-:W-:-:S02]  /*1c840*/  PRMT R66, RZ, 0x7610, R66 ;  /* 0x00007610ff427816 */ /* 0x000fc40000000042 */
[----:B------:R-:W2:Y:S01]  /*1c850*/  LDL.LU R4, [R1+0x208] ;  /* 0x0002080001047983 */ /* 0x000ea20000300800 */
[----:B0-----:R-:W-:-:S04]  /*1c860*/  LOP3.LUT R80, R80, 0x7f, RZ, 0xc0, !PT ;  /* 0x0000007f50507812 */ /* 0x001fc800078ec0ff */
[----:B------:R-:W-:Y:S02]  /*1c870*/  ISETP.GE.AND P2, PT, R80, R52, PT ;  /* 0x000000345000720c */ /* 0x000fe40003f46270 */
[----:B------:R-:W-:-:S11]  /*1c880*/  PRMT R64, RZ, 0x7610, R64 ;  /* 0x00007610ff407816 */ /* 0x000fd60000000040 */
[----:B-1----:R-:W-:Y:S02]  /*1c890*/  @!P2 IMAD.MOV.U32 R8, RZ, RZ, R2 ;  /* 0x000000ffff08a224 */ /* 0x002fe400078e0002 */
[----:B------:R-:W-:Y:S01]  /*1c8a0*/  @!P2 IMAD.MOV.U32 R9, RZ, RZ, R3 ;  /* 0x000000ffff09a224 */ /* 0x000fe200078e0003 */
[----:B------:R-:W-:Y:S06]  /*1c8b0*/  BAR.SYNC.DEFER_BLOCKING 0x0 ;  /* 0x0000000000007b1d */ /* 0x000fec0000010000 */
[----:B------:R0:W4:Y:S01]  /*1c8c0*/  @!P2 LDG.E.U8 R66, desc[UR14][R8.64] ;  /* 0x0000000e0842a981 */ /* 0x000122000c1e1100 */
[----:B---3--:R-:W-:-:S05]  /*1c8d0*/  IADD3 R0, P3, PT, R5, R0, RZ ;  /* 0x0000000005007210 */ /* 0x008fca0007f7e0ff */
[----:B------:R-:W-:Y:S02]  /*1c8e0*/  IMAD.X R70, R7, 0x1, R70, P3 ;  /* 0x0000000107467824 */ /* 0x000fe400018e0646 */
[----:B0-----:R-:W-:Y:S02]  /*1c8f0*/  @!P2 IMAD.MOV.U32 R8, RZ, RZ, R0 ;  /* 0x000000ffff08a224 */ /* 0x001fe400078e0000 */
[----:B------:R-:W-:-:S05]  /*1c900*/  @!P2 IMAD.MOV.U32 R9, RZ, RZ, R70 ;  /* 0x000000ffff09a224 */ /* 0x000fca00078e0046 */
[----:B------:R0:W3:Y:S01]  /*1c910*/  @!P2 LDG.E.U8 R64, desc[UR14][R8.64] ;  /* 0x0000000e0840a981 */ /* 0x0000e2000c1e1100 */
[----:B--2---:R-:W-:-:S03]  /*1c920*/  IADD3 R4, P3, PT, R5, R4, RZ ;  /* 0x0000000405047210 */ /* 0x004fc60007f7e0ff */
[----:B----4-:R-:W-:Y:S04]  /*1c930*/  STL [R1+0x92c], R68 ;  /* 0x00092c4401007387 */ /* 0x010fe80000100800 */
[----:B------:R-:W-:Y:S01]  /*1c940*/  STL [R1+0x188], R2 ;  /* 0x0001880201007387 */ /* 0x000fe20000100800 */
[----:B------:R-:W-:-:S03]  /*1c950*/  IMAD.X R6, R7, 0x1, R6, P3 ;  /* 0x0000000107067824 */ /* 0x000fc600018e0606 */
[----:B------:R1:W-:Y:S01]  /*1c960*/  STL [R1+0x184], R3 ;  /* 0x0001840301007387 */ /* 0x0003e20000100800 */
[----:B------:R-:W-:Y:S01]  /*1c970*/  PRMT R63, RZ, 0x7610, R63 ;  /* 0x00007610ff3f7816 */ /* 0x000fe2000000003f */
[----:B0-----:R-:W-:Y:S02]  /*1c980*/  @!P2 IMAD.MOV.U32 R8, RZ, RZ, R4 ;  /* 0x000000ffff08a224 */ /* 0x001fe400078e0004 */
[----:B------:R-:W-:-:S05]  /*1c990*/  @!P2 IMAD.MOV.U32 R9, RZ, RZ, R6 ;  /* 0x000000ffff09a224 */ /* 0x000fca00078e0006 */
[----:B------:R-:W2:Y:S04]  /*1c9a0*/  @!P2 LDG.E.U8 R63, desc[UR14][R8.64] ;  /* 0x0000000e083fa981 */ /* 0x000ea8000c1e1100 */
[----:B-1----:R-:W4:Y:S04]  /*1c9b0*/  LDL.LU R3, [R1+0x25c] ;  /* 0x00025c0001037983 */ /* 0x002f280000300800 */
[----:B------:R-:W2:Y:S04]  /*1c9c0*/  LDL.LU R2, [R1+0x260] ;  /* 0x0002600001027983 */ /* 0x000ea80000300800 */
[----:B------:R-:W-:Y:S04]  /*1c9d0*/  STL [R1+0x930], R66 ;  /* 0x0009304201007387 */ /* 0x000fe80000100800 */
[----:B------:R0:W-:Y:S04]  /*1c9e0*/  STL [R1+0x1c8], R0 ;  /* 0x0001c80001007387 */ /* 0x0001e80000100800 */
[----:B------:R-:W-:Y:S04]  /*1c9f0*/  STL [R1+0x1c4], R70 ;  /* 0x0001c44601007387 */ /* 0x000fe80000100800 */
[----:B0-----:R-:W4:Y:S04]  /*1ca00*/  LDL.LU R0, [R1+0x2a0] ;  /* 0x0002a00001007983 */ /* 0x001f280000300800 */
[----:B---3--:R-:W-:Y:S04]  /*1ca10*/  STL [R1+0x934], R64 ;  /* 0x0009344001007387 */ /* 0x008fe80000100800 */
[----:B------:R0:W-:Y:S04]  /*1ca20*/  STL [R1+0x208], R4 ;  /* 0x0002080401007387 */ /* 0x0001e80000100800 */
[----:B------:R1:W-:Y:S04]  /*1ca30*/  STL [R1+0x204], R6 ;  /* 0x0002040601007387 */ /* 0x0003e80000100800 */
[----:B0-----:R-:W3:Y:S01]  /*1ca40*/  LDL.LU R4, [R1+0x29c] ;  /* 0x00029c0001047983 */ /* 0x001ee20000300800 */
[----:B------:R-:W-:-:S03]  /*1ca50*/  PRMT R62, RZ, 0x7610, R62 ;  /* 0x00007610ff3e7816 */ /* 0x000fc6000000003e */
[----:B-1----:R-:W3:Y:S01]  /*1ca60*/  LDL.LU R6, [R1+0x2e0] ;  /* 0x0002e00001067983 */ /* 0x002ee20000300800 */
[----:B--2---:R-:W-:-:S05]  /*1ca70*/  IADD3 R2, P3, PT, R5, R2, RZ ;  /* 0x0000000205027210 */ /* 0x004fca0007f7e0ff */
[----:B----4-:R-:W-:Y:S01]  /*1ca80*/  IMAD.X R3, R7, 0x1, R3, P3 ;  /* 0x0000000107037824 */ /* 0x010fe200018e0603 */
[----:B------:R0:W-:Y:S01]  /*1ca90*/  STL [R1+0x938], R63 ;  /* 0x0009383f01007387 */ /* 0x0001e20000100800 */
[----:B------:R-:W-:Y:S02]  /*1caa0*/  @!P2 IMAD.MOV.U32 R8, RZ, RZ, R2 ;  /* 0x000000ffff08a224 */ /* 0x000fe400078e0002 */
[----:B------:R-:W-:Y:S01]  /*1cab0*/  @!P2 IMAD.MOV.U32 R9, RZ, RZ, R3 ;  /* 0x000000ffff09a224 */ /* 0x000fe200078e0003 */
[----:B------:R-:W-:Y:S01]  /*1cac0*/  STL [R1+0x260], R2 ;  /* 0x0002600201007387 */ /* 0x000fe20000100800 */
[----:B------:R-:W-:-:S03]  /*1cad0*/  PRMT R60, RZ, 0x7610, R60 ;  /* 0x00007610ff3c7816 */ /* 0x000fc6000000003c */
[----:B------:R1:W-:Y:S04]  /*1cae0*/  STL [R1+0x25c], R3 ;  /* 0x00025c0301007387 */ /* 0x0003e80000100800 */
[----:B0-----:R-:W2:Y:S04]  /*1caf0*/  LDL.LU R63, [R1+0x2dc] ;  /* 0x0002dc00013f7983 */ /* 0x001ea80000300800 */
[----:B------:R0:W4:Y:S04]  /*1cb00*/  @!P2 LDG.E.U8 R62, desc[UR14][R8.64] ;  /* 0x0000000e083ea981 */ /* 0x000128000c1e1100 */
[----:B-1----:R-:W4:Y:S04]  /*1cb10*/  LDL.LU R3, [R1+0x31c] ;  /* 0x00031c0001037983 */ /* 0x002f280000300800 */
[----:B------:R-:W4:Y:S01]  /*1cb20*/  LDL.LU R2, [R1+0x320] ;  /* 0x0003200001027983 */ /* 0x000f220000300800 */
[----:B------:R-:W-:-:S05]  /*1cb30*/  IADD3 R0, P3, PT, R5, R0, RZ ;  /* 0x0000000005007210 */ /* 0x000fca0007f7e0ff */
[----:B0-----:R-:W-:Y:S02]  /*1cb40*/  @!P2 IMAD.MOV.U32 R8, RZ, RZ, R0 ;  /* 0x000000ffff08a224 */ /* 0x001fe400078e0000 */
[----:B---3--:R-:W-:-:S04]  /*1cb50*/  IMAD.X R4, R7, 0x1, R4, P3 ;  /* 0x0000000107047824 */ /* 0x008fc800018e0604 */
[----:B------:R-:W-:-:S05]  /*1cb60*/  @!P2 IMAD.MOV.U32 R9, RZ, RZ, R4 ;  /* 0x000000ffff09a224 */ /* 0x000fca00078e0004 */
[----:B------:R0:W3:Y:S01]  /*1cb70*/  @!P2 LDG.E.U8 R60, desc[UR14][R8.64] ;  /* 0x0000000e083ca981 */ /* 0x0000e2000c1e1100 */
[----:B------:R-:W-:Y:S02]  /*1cb80*/  IADD3 R6, P3, PT, R5, R6, RZ ;  /* 0x0000000605067210 */ /* 0x000fe40007f7e0ff */
[----:B------:R-:W-:-:S03]  /*1cb90*/  PRMT R58, RZ, 0x7610, R58 ;  /* 0x00007610ff3a7816 */ /* 0x000fc6000000003a */
[----:B0-----:R-:W-:Y:S02]  /*1cba0*/  @!P2 IMAD.MOV.U32 R8, RZ, RZ, R6 ;  /* 0x000000ffff08a224 */ /* 0x001fe400078e0006 */
[----:B--2---:R-:W-:Y:S01]  /*1cbb0*/  IMAD.X R63, R7, 0x1, R63, P3 ;  /* 0x00000001073f7824 */ /* 0x004fe200018e063f */
[----:B----4-:R-:W-:Y:S04]  /*1cbc0*/  STL [R1+0x93c], R62 ;  /* 0x00093c3e01007387 */ /* 0x010fe80000100800 */
[----:B------:R-:W-:Y:S01]  /*1cbd0*/  STL [R1+0x2a0], R0 ;  /* 0x0002a00001007387 */ /* 0x000fe20000100800 */
[----:B------:R-:W-:-:S03]  /*1cbe0*/  IADD3 R2, P3, PT, R5, R2, RZ ;  /* 0x0000000205027210 */ /* 0x000fc60007f7e0ff */
[----:B------:R0:W-:Y:S01]  /*1cbf0*/  STL [R1+0x29c], R4 ;  /* 0x00029c0401007387 */ /* 0x0001e20000100800 */
[----:B------:R-:W-:Y:S02]  /*1cc00*/  @!P2 IMAD.MOV.U32 R9, RZ, RZ, R63 ;  /* 0x000000ffff09a224 */ /* 0x000fe400078e003f */
[----:B------:R-:W-:-:S03]  /*1cc10*/  IMAD.X R3, R7, 0x1, R3, P3 ;  /* 0x0000000107037824 */ /* 0x000fc600018e0603 */
[----:B------:R1:W2:Y:S04]  /*1cc20*/  @!P2 LDG.E.U8 R58, desc[UR14][R8.64] ;  /* 0x0000000e083aa981 */ /* 0x0002a8000c1e1100 */
[----:B0-----:R-:W4:Y:S04]  /*1cc30*/  LDL.LU R4, [R1+0x35c] ;  /* 0x00035c0001047983 */ /* 0x001f280000300800 */
[----:B------:R-:W2:Y:S01]  /*1cc40*/  LDL.LU R0, [R1+0x360] ;  /* 0x0003600001007983 */ /* 0x000ea20000300800 */
[----:B-1----:R-:W-:-:S03]  /*1cc50*/  @!P2 IMAD.MOV.U32 R8, RZ, RZ, R2 ;  /* 0x000000ffff08a224 */ /* 0x002fc600078e0002 */
[----:B---3--:R-:W-:Y:S04]  /*1cc60*/  STL [R1+0x940], R60 ;  /* 0x0009403c01007387 */ /* 0x008fe80000100800 */
[----:B------:R-:W-:Y:S04]  /*1cc70*/  STL [R1+0x2e0], R6 ;  /* 0x0002e00601007387 */ /* 0x000fe80000100800 */
[----:B------:R0:W-:Y:S04]  /*1cc80*/  STL [R1+0x2dc], R63 ;  /* 0x0002dc3f01007387 */ /* 0x0001e80000100800 */
[----:B------:R1:W-:Y:S04]  /*1cc90*/  STL [R1+0x320], R2 ;  /* 0x0003200201007387 */ /* 0x0003e80000100800 */
[----:B------:R3:W-:Y:S04]  /*1cca0*/  STL [R1+0x31c], R3 ;  /* 0x00031c0301007387 */ /* 0x0007e80000100800 */
[----:B0-----:R-:W4:Y:S04]  /*1ccb0*/  LDL.LU R63, [R1+0x39c] ;  /* 0x00039c00013f7983 */ /* 0x001f280000300800 */
[----:B-1----:R-:W4:Y:S01]  /*1ccc0*/  LDL.LU R2, [R1+0x3a0] ;  /* 0x0003a00001027983 */ /* 0x002f220000300800 */
[----:B------:R-:W-:Y:S01]  /*1ccd0*/  PRMT R56, RZ, 0x7610, R56 ;  /* 0x00007610ff387816 */ /* 0x000fe20000000038 */
[----:B------:R-:W-:-:S02]  /*1cce0*/  @!P2 IMAD.MOV.U32 R9, RZ, RZ, R3 ;  /* 0x000000ffff09a224 */ /* 0x000fc400078e0003 */
[----:B---3--:R-:W3:Y:S01]  /*1ccf0*/  LDL.LU R3, [R1+0x3e0] ;  /* 0x0003e00001037983 */ /* 0x008ee20000300800 */
[----:B------:R-:W-:-:S03]  /*1cd00*/  PRMT R54, RZ, 0x7610, R54 ;  /* 0x00007610ff367816 */ /* 0x000fc60000000036 */
[----:B------:R0:W3:Y:S01]  /*1cd10*/  @!P2 LDG.E.U8 R56, desc[UR14][R8.64] ;  /* 0x0000000e0838a981 */ /* 0x0000e2000c1e1100 */
[----:B--2---:R-:W-:-:S05]  /*1cd20*/  IADD3 R0, P3, PT, R5, R0, RZ ;  /* 0x0000000005007210 */ /* 0x004fca0007f7e0ff */
[----:B----4-:R-:W-:Y:S01]  /*1cd30*/  IMAD.X R4, R7, 0x1, R4, P3 ;  /* 0x0000000107047824 */ /* 0x010fe200018e0604 */
[----:B------:R1:W-:Y:S01]  /*1cd40*/  STL [R1+0x360], R0 ;  /* 0x0003600001007387 */ /* 0x0003e20000100800 */
[----:B0-----:R-:W-:-:S03]  /*1cd50*/  @!P2 IMAD.MOV.U32 R8, RZ, RZ, R0 ;  /* 0x000000ffff08a224 */ /* 0x001fc600078e0000 */
[----:B------:R0:W-:Y:S01]  /*1cd60*/  STL [R1+0x35c], R4 ;  /* 0x00035c0401007387 */ /* 0x0001e20000100800 */
[----:B------:R-:W-:-:S03]  /*1cd70*/  @!P2 IMAD.MOV.U32 R9, RZ, RZ, R4 ;  /* 0x000000ffff09a224 */ /* 0x000fc600078e0004 */
[----:B------:R-:W2:Y:S04]  /*1cd80*/  LDL.LU R62, [R1+0x3dc] ;  /* 0x0003dc00013e7983 */ /* 0x000ea80000300800 */
[----:B------:R-:W4:Y:S04]  /*1cd90*/  LDL.LU R60, [R1+0x41c] ;  /* 0x00041c00013c7983 */ /* 0x000f280000300800 */
[----:B-1----:R-:W4:Y:S04]  /*1cda0*/  LDL.LU R0, [R1+0x420] ;  /* 0x0004200001007983 */ /* 0x002f280000300800 */
[----:B0-----:R-:W4:Y:S04]  /*1cdb0*/  LDL.LU R4, [R1+0x45c] ;  /* 0x00045c0001047983 */ /* 0x001f280000300800 */
[----:B------:R0:W4:Y:S01]  /*1cdc0*/  @!P2 LDG.E.U8 R54, desc[UR14][R8.64] ;  /* 0x0000000e0836a981 */ /* 0x000122000c1e1100 */
[----:B------:R-:W-:-:S05]  /*1cdd0*/  IADD3 R2, P3, PT, R5, R2, RZ ;  /* 0x0000000205027210 */ /* 0x000fca0007f7e0ff */
[----:B------:R-:W-:Y:S01]  /*1cde0*/  IMAD.X R63, R7, 0x1, R63, P3 ;  /* 0x00000001073f7824 */ /* 0x000fe200018e063f */
[----:B------:R1:W-:Y:S01]  /*1cdf0*/  STL [R1+0x3a0], R2 ;  /* 0x0003a00201007387 */ /* 0x0003e20000100800 */
[----:B0-----:R-:W-:-:S03]  /*1ce00*/  @!P2 IMAD.MOV.U32 R8, RZ, RZ, R2 ;  /* 0x000000ffff08a224 */ /* 0x001fc600078e0002 */
[----:B------:R-:W-:Y:S04]  /*1ce10*/  STL [R1+0x39c], R63 ;  /* 0x00039c3f01007387 */ /* 0x000fe80000100800 */
[----:B-1----:R-:W4:Y:S01]  /*1ce20*/  LDL.LU R2, [R1+0x460] ;  /* 0x0004600001027983 */ /* 0x002f220000300800 */
[----:B------:R-:W0:Y:S01]  /*1ce30*/  S2R R6, SR_TID.X ;  /* 0x0000000000067919 */ /* 0x000e220000002100 */
[----:B---3--:R-:W-:Y:S01]  /*1ce40*/  IADD3 R3, P3, PT, R5, R3, RZ ;  /* 0x0000000305037210 */ /* 0x008fe20007f7e0ff */
[----:B------:R-:W-:Y:S01]  /*1ce50*/  @!P2 IMAD.MOV.U32 R9, RZ, RZ, R63 ;  /* 0x000000ffff09a224 */ /* 0x000fe200078e003f */
[----:B------:R-:W-:-:S03]  /*1ce60*/  PRMT R52, RZ, 0x7610, R52 ;  /* 0x00007610ff347816 */ /* 0x000fc60000000034 */
[----:B------:R1:W-:Y:S04]  /*1ce70*/  STL [R1+0x3e0], R3 ;  /* 0x0003e00301007387 */ /* 0x0003e80000100800 */
[----:B------:R3:W4:Y:S01]  /*1ce80*/  @!P2 LDG.E.U8 R52, desc[UR14][R8.64] ;  /* 0x0000000e0834a981 */ /* 0x000722000c1e1100 */
[----:B--2---:R-:W-:Y:S02]  /*1ce90*/  IMAD.X R62, R7, 0x1, R62, P3 ;  /* 0x00000001073e7824 */ /* 0x004fe400018e063e */
[----:B---3--:R-:W-:Y:S01]  /*1cea0*/  @!P2 IMAD.MOV.U32 R8, RZ, RZ, R3 ;  /* 0x000000ffff08a224 */ /* 0x008fe200078e0003 */
[----:B0-----:R-:W-:Y:S02]  /*1ceb0*/  LOP3.LUT R6, R6, 0x7f, RZ, 0xc0, !PT ;  /* 0x0000007f06067812 */ /* 0x001fe400078ec0ff */
[----:B----4-:R-:W-:-:S03]  /*1cec0*/  IADD3 R0, P3, PT, R5, R0, RZ ;  /* 0x0000000005007210 */ /* 0x010fc60007f7e0ff */
[----:B------:R-:W-:Y:S01]  /*1ced0*/  STS.U8 [R6+UR6+0x8000], R17 ;  /* 0x0080001106007988 */ /* 0x000fe20008000006 */
[----:B------:R-:W-:-:S03]  /*1cee0*/  @!P2 IMAD.MOV.U32 R9, RZ, RZ, R62 ;  /* 0x000000ffff09a224 */ /* 0x000fc600078e003e */
[----:B------:R0:W-:Y:S01]  /*1cef0*/  STS.U8 [R6+UR6+0x8400], R14 ;  /* 0x0084000e06007988 */ /* 0x0001e20008000006 */
[----:B------:R-:W-:-:S03]  /*1cf00*/  IMAD.X R60, R7, 0x1, R60, P3 ;  /* 0x00000001073c7824 */ /* 0x000fc600018e063c */
[----:B------:R-:W-:Y:S04]  /*1cf10*/  STL [R1+0x3dc], R62 ;  /* 0x0003dc3e01007387 */ /* 0x000fe80000100800 */
[----:B-1----:R-:W2:Y:S01]  /*1cf20*/  LDL.LU R3, [R1+0x4a0] ;  /* 0x0004a00001037983 */ /* 0x002ea20000300800 */
[----:B0-----:R-:W-:-:S03]  /*1cf30*/  PRMT R14, RZ, 0x7610, R14 ;  /* 0x00007610ff0e7816 */ /* 0x001fc6000000000e */
[----:B------:R-:W-:Y:S04]  /*1cf40*/  STL [R1+0x420], R0 ;  /* 0x0004200001007387 */ /* 0x000fe80000100800 */
[----:B------:R0:W3:Y:S04]  /*1cf50*/  @!P2 LDG.E.U8 R14, desc[UR14][R8.64] ;  /* 0x0000000e080ea981 */ /* 0x0000e8000c1e1100 */
[----:B------:R1:W-:Y:S04]  /*1cf60*/  STS.U8 [R6+UR6+0x8800], R13 ;  /* 0x0088000d06007988 */ /* 0x0003e80008000006 */
[----:B------:R4:W-:Y:S01]  /*1cf70*/  STL [R1+0x41c], R60 ;  /* 0x00041c3c01007387 */ /* 0x0009e20000100800 */
[----:B0-----:R-:W-:-:S02]  /*1cf80*/  @!P2 IMAD.MOV.U32 R9, RZ, RZ, R60 ;  /* 0x000000ffff09a224 */ /* 0x001fc400078e003c */
[----:B------:R-:W-:Y:S01]  /*1cf90*/  @!P2 IMAD.MOV.U32 R8, RZ, RZ, R0 ;  /* 0x000000ffff08a224 */ /* 0x000fe200078e0000 */
[----:B-1----:R-:W-:Y:S01]  /*1cfa0*/  PRMT R13, RZ, 0x7610, R13 ;  /* 0x00007610ff0d7816 */ /* 0x002fe2000000000d */
[----:B----4-:R-:W4:Y:S04]  /*1cfb0*/  LDL.LU R60, [R1+0x49c] ;  /* 0x00049c00013c7983 */ /* 0x010f280000300800 */
[----:B------:R-:W3:Y:S04]  /*1cfc0*/  LDL.LU R0, [R1+0x4e0] ;  /* 0x0004e00001007983 */ /* 0x000ee80000300800 */
[----:B------:R0:W3:Y:S01]  /*1cfd0*/  @!P2 LDG.E.U8 R13, desc[UR14][R8.64] ;  /* 0x0000000e080da981 */ /* 0x0000e2000c1e1100 */
[----:B------:R-:W-:-:S05]  /*1cfe0*/  IADD3 R2, P3, PT, R5, R2, RZ ;  /* 0x0000000205027210 */ /* 0x000fca0007f7e0ff */
[----:B------:R-:W-:Y:S01]  /*1cff0*/  IMAD.X R4, R7, 0x1, R4, P3 ;  /* 0x0000000107047824 */ /* 0x000fe200018e0604 */
[----:B------:R-:W-:Y:S01]  /*1d000*/  STL [R1+0x460], R2 ;  /* 0x0004600201007387 */ /* 0x000fe20000100800 */
[----:B0-----:R-:W-:Y:S02]  /*1d010*/  @!P2 IMAD.MOV.U32 R8, RZ, RZ, R2 ;  /* 0x000000ffff08a224 */ /* 0x001fe400078e0002 */
[----:B------:R-:W-:Y:S01]  /*1d020*/  @!P2 IMAD.MOV.U32 R9, RZ, RZ, R4 ;  /* 0x000000ffff09a224 */ /* 0x000fe200078e0004 */
[----:B------:R0:W-:Y:S04]  /*1d030*/  STL [R1+0x45c], R4 ;  /* 0x00045c0401007387 */ /* 0x0001e80000100800 */
[----:B------:R-:W3:Y:S04]  /*1d040*/  LDL.LU R17, [R1+0x4dc] ;  /* 0x0004dc0001117983 */ /* 0x000ee80000300800 */
[----:B0-----:R-:W3:Y:S04]  /*1d050*/  LDL.LU R4, [R1+0x51c] ;  /* 0x00051c0001047983 */ /* 0x001ee80000300800 */
[----:B------:R-:W3:Y:S04]  /*1d060*/  LDL.LU R2, [R1+0x520] ;  /* 0x0005200001027983 */ /* 0x000ee80000300800 */
[----:B------:R0:W-:Y:S02]  /*1d070*/  STS.U8 [R6+UR6+0x8c00], R12 ;  /* 0x008c000c06007988 */ /* 0x0001e40008000006 */
[----:B0-----:R-:W-:-:S02]  /*1d080*/  PRMT R12, RZ, 0x7610, R12 ;  /* 0x00007610ff0c7816 */ /* 0x001fc4000000000c */
[----:B------:R0:W-:Y:S04]  /*1d090*/  STS.U8 [R6+UR6+0x9000], R11 ;  /* 0x0090000b06007988 */ /* 0x0001e80008000006 */
[----:B------:R1:W3:Y:S01]  /*1d0a0*/  @!P2 LDG.E.U8 R12, desc[UR14][R8.64] ;  /* 0x0000000e080ca981 */ /* 0x0002e2000c1e1100 */
[----:B--2---:R-:W-:Y:S02]  /*1d0b0*/  IADD3 R3, P3, PT, R5, R3, RZ ;  /* 0x0000000305037210 */ /* 0x004fe40007f7e0ff */
[----:B0-----:R-:W-:-:S03]  /*1d0c0*/  PRMT R11, RZ, 0x7610, R11 ;  /* 0x00007610ff0b7816 */ /* 0x001fc6000000000b */
[----:B------:R-:W-:Y:S01]  /*1d0d0*/  STL [R1+0x4a0], R3 ;  /* 0x0004a00301007387 */ /* 0x000fe20000100800 */
[----:B-1----:R-:W-:Y:S02]  /*1d0e0*/  @!P2 IMAD.MOV.U32 R8, RZ, RZ, R3 ;  /* 0x000000ffff08a224 */ /* 0x002fe400078e0003 */
[----:B----4-:R-:W-:Y:S01]  /*1d0f0*/  IMAD.X R60, R7, 0x1, R60, P3 ;  /* 0x00000001073c7824 */ /* 0x010fe200018e063c */
[----:B---3--:R-:W-:-:S04]  /*1d100*/  IADD3 R0, P3, PT, R5, R0, RZ ;  /* 0x0000000005007210 */ /* 0x008fc80007f7e0ff */
[----:B------:R0:W-:Y:S01]  /*1d110*/  STL [R1+0x49c], R60 ;  /* 0x00049c3c01007387 */ /* 0x0001e20000100800 */
[----:B------:R-:W-:-:S05]  /*1d120*/  @!P2 IMAD.MOV.U32 R9, RZ, RZ, R60 ;  /* 0x000000ffff09a224 */ /* 0x000fca00078e003c */
[----:B------:R1:W2:Y:S04]  /*1d130*/  @!P2 LDG.E.U8 R11, desc[UR14][R8.64] ;  /* 0x0000000e080ba981 */ /* 0x0002a8000c1e1100 */
[----:B0-----:R-:W3:Y:S04]  /*1d140*/  LDL.LU R60, [R1+0x554] ;  /* 0x00055400013c7983 */ /* 0x001ee80000300800 */
[----:B------:R-:W4:Y:S01]  /*1d150*/  LDL.LU R3, [R1+0x558] ;  /* 0x0005580001037983 */ /* 0x000f220000300800 */
[----:B-1----:R-:W-:-:S03]  /*1d160*/  @!P2 IMAD.MOV.U32 R8, RZ, RZ, R0 ;  /* 0x000000ffff08a224 */ /* 0x002fc600078e0000 */
[----:B------:R0:W-:Y:S01]  /*1d170*/  STL [R1+0x4e0], R0 ;  /* 0x0004e00001007387 */ /* 0x0001e20000100800 */
[----:B------:R-:W-:-:S05]  /*1d180*/  IMAD.X R17, R7, 0x1, R17, P3 ;  /* 0x0000000107117824 */ /* 0x000fca00018e0611 */
[----:B------:R1:W-:Y:S01]  /*1d190*/  STL [R1+0x4dc], R17 ;  /* 0x0004dc1101007387 */ /* 0x0003e20000100800 */
[----:B------:R-:W-:-:S03]  /*1d1a0*/  IADD3 R2, P3, PT, R5, R2, RZ ;  /* 0x0000000205027210 */ /* 0x000fc60007f7e0ff */
[----:B0-----:R-:W2:Y:S02]  /*1d1b0*/  LDL.LU R0, [R1+0x190] ;  /* 0x0001900001007983 */ /* 0x001ea40000300800 */
[----:B------:R-:W-:Y:S02]  /*1d1c0*/  IMAD.X R4, R7, 0x1, R4, P3 ;  /* 0x0000000107047824 */ /* 0x000fe400018e0604 */
[----:B------:R-:W-:Y:S01]  /*1d1d0*/  STL [R1+0x520], R2 ;  /* 0x0005200201007387 */ /* 0x000fe20000100800 */
[----:B------:R-:W-:Y:S02]  /*1d1e0*/  @!P2 IMAD.MOV.U32 R9, RZ, RZ, R17 ;  /* 0x000000ffff09a224 */ /* 0x000fe400078e0011 */
[----:B-1----:R-:W-:Y:S01]  /*1d1f0*/  @!P2 IMAD.MOV.U32 R17, RZ, RZ, R4 ;  /* 0x000000ffff11a224 */ /* 0x002fe200078e0004 */
[----:B------:R0:W-:Y:S04]  /*1d200*/  STL [R1+0x51c], R4 ;  /* 0x00051c0401007387 */ /* 0x0001e80000100800 */
[----:B0-----:R-:W2:Y:S04]  /*1d210*/  LDL.LU R4, [R1+0x18c] ;  /* 0x00018c0001047983 */ /* 0x001ea80000300800 */
[----:B------:R0:W-:Y:S02]  /*1d220*/  STS.U8 [R6+UR6+0x9400], R10 ;  /* 0x0094000a06007988 */ /* 0x0001e40008000006 */
[----:B0-----:R-:W-:-:S02]  /*1d230*/  PRMT R10, RZ, 0x7610, R10 ;  /* 0x00007610ff0a7816 */ /* 0x001fc4000000000a */
[----:B------:R0:W-:Y:S04]  /*1d240*/  STS.U8 [R6+UR6+0x9800], R16 ;  /* 0x0098001006007988 */ /* 0x0001e80008000006 */
[----:B------:R1:W2:Y:S01]  /*1d250*/  @!P2 LDG.E.U8 R10, desc[UR14][R8.64] ;  /* 0x0000000e080aa981 */ /* 0x0002a2000c1e1100 */
[----:B0-----:R-:W-:-:S03]  /*1d260*/  @!P2 IMAD.MOV.U32 R16, RZ, RZ, R2 ;  /* 0x000000ffff10a224 */ /* 0x001fc600078e0002 */
[----:B------:R-:W2:Y:S01]  /*1d270*/  LDL.LU R2, [R1+0x1d0] ;  /* 0x0001d00001027983 */ /* 0x000ea20000300800 */
[----:B-1----:R-:W-:Y:S02]  /*1d280*/  PRMT R9, RZ, 0x7610, R9 ;  /* 0x00007610ff097816 */ /* 0x002fe40000000009 */
[----:B------:R-:W-:-:S04]  /*1d290*/  PRMT R8, RZ, 0x7610, R8 ;  /* 0x00007610ff087816 */ /* 0x000fc80000000008 */
[----:B------:R0:W2:Y:S01]  /*1d2a0*/  @!P2 LDG.E.U8 R9, desc[UR14][R16.64] ;  /* 0x0000000e1009a981 */ /* 0x0000a2000c1e1100 */
[----:B----4-:R-:W-:-:S05]  /*1d2b0*/  IADD3 R3, P3, PT, R5, R3, RZ ;  /* 0x0000000305037210 */ /* 0x010fca0007f7e0ff */
[----:B---3--:R-:W-:Y:S01]  /*1d2c0*/  IMAD.X R60, R7, 0x1, R60, P3 ;  /* 0x00000001073c7824 */ /* 0x008fe200018e063c */
[----:B------:R-:W-:Y:S01]  /*1d2d0*/  STL [R1+0x558], R3 ;  /* 0x0005580301007387 */ /* 0x000fe20000100800 */
[----:B0-----:R-:W-:Y:S02]  /*1d2e0*/  @!P2 IMAD.MOV.U32 R16, RZ, RZ, R3 ;  /* 0x000000ffff10a224 */ /* 0x001fe400078e0003 */
[----:B------:R-:W-:Y:S01]  /*1d2f0*/  @!P2 IMAD.MOV.U32 R17, RZ, RZ, R60 ;  /* 0x000000ffff11a224 */ /* 0x000fe200078e003c */
[----:B------:R0:W-:Y:S04]  /*1d300*/  STL [R1+0x554], R60 ;  /* 0x0005543c01007387 */ /* 0x0001e80000100800 */
[----:B------:R-:W3:Y:S04]  /*1d310*/  LDL.LU R62, [R1+0x1cc] ;  /* 0x0001cc00013e7983 */ /* 0x000ee80000300800 */
[----:B------:R1:W4:Y:S04]  /*1d320*/  @!P2 LDG.E.U8 R8, desc[UR14][R16.64] ;  /* 0x0000000e1008a981 */ /* 0x000328000c1e1100 */
[----:B0-----:R-:W4:Y:S04]  /*1d330*/  LDL.LU R60, [R1+0x20c] ;  /* 0x00020c00013c7983 */ /* 0x001f280000300800 */
[----:B------:R-:W4:Y:S01]  /*1d340*/  LDL.LU R3, [R1+0x210] ;  /* 0x0002100001037983 */ /* 0x000f220000300800 */
[----:B--2---:R-:W-:-:S05]  /*1d350*/  IADD3 R0, P3, PT, R5, R0, RZ ;  /* 0x0000000005007210 */ /* 0x004fca0007f7e0ff */
[----:B------:R-:W-:Y:S01]  /*1d360*/  STL [R1+0x190], R0 ;  /* 0x0001900001007387 */ /* 0x000fe20000100800 */
[----:B-1----:R-:W-:Y:S02]  /*1d370*/  @!P2 IMAD.MOV.U32 R16, RZ, RZ, R0 ;  /* 0x000000ffff10a224 */ /* 0x002fe400078e0000 */
[----:B------:R-:W-:-:S04]  /*1d380*/  IMAD.X R4, R7, 0x1, R4, P3 ;  /* 0x0000000107047824 */ /* 0x000fc800018e0604 */
[----:B------:R-:W-:Y:S01]  /*1d390*/  @!P2 IMAD.MOV.U32 R17, RZ, RZ, R4 ;  /* 0x000000ffff11a224 */ /* 0x000fe200078e0004 */
[----:B------:R0:W-:Y:S04]  /*1d3a0*/  STL [R1+0x18c], R4 ;  /* 0x00018c0401007387 */ /* 0x0001e80000100800 */
[----:B0-----:R-:W2:Y:S04]  /*1d3b0*/  LDL.LU R4, [R1+0x264] ;  /* 0x0002640001047983 */ /* 0x001ea80000300800 */
[----:B------:R-:W2:Y:S04]  /*1d3c0*/  LDL.LU R0, [R1+0x268] ;  /* 0x0002680001007983 */ /* 0x000ea80000300800 */
[----:B------:R0:W-:Y:S01]  /*1d3d0*/  STS.U8 [R6+UR6+0x9c00], R48 ;  /* 0x009c003006007988 */ /* 0x0001e20008000006 */
[----:B------:R-:W-:-:S03]  /*1d3e0*/  IADD3 R2, P3, PT, R5, R2, RZ ;  /* 0x0000000205027210 */ /* 0x000fc60007f7e0ff */
[----:B------:R-:W-:Y:S01]  /*1d3f0*/  STS.U8 [R6+UR6+0xa000], R19 ;  /* 0x00a0001306007988 */ /* 0x000fe20008000006 */
[----:B0-----:R-:W-:-:S03]  /*1d400*/  PRMT R48, RZ, 0x7610, R48 ;  /* 0x00007610ff307816 */ /* 0x001fc60000000030 */
[----:B------:R0:W-:Y:S04]  /*1d410*/  STS.U8 [R6+UR6+0xa400], R15 ;  /* 0x00a4000f06007988 */ /* 0x0001e80008000006 */
[----:B------:R1:W-:Y:S04]  /*1d420*/  STL [R1+0x1d0], R2 ;  /* 0x0001d00201007387 */ /* 0x0003e80000100800 */
[----:B------:R1:W2:Y:S01]  /*1d430*/  @!P2 LDG.E.U8 R48, desc[UR14][R16.64] ;  /* 0x0000000e1030a981 */ /* 0x0002a2000c1e1100 */
[----:B0-----:R-:W-:-:S03]  /*1d440*/  PRMT R15, RZ, 0x7610, R15 ;  /* 0x00007610ff0f7816 */ /* 0x001fc6000000000f */
[----:B------:R0:W-:Y:S01]  /*1d450*/  STS.U8 [R6+UR6+0xa800], R18 ;  /* 0x00a8001206007988 */ /* 0x0001e20008000006 */
[----:B-1----:R-:W-:Y:S02]  /*1d460*/  @!P2 IMAD.MOV.U32 R16, RZ, RZ, R2 ;  /* 0x000000ffff10a224 */ /* 0x002fe400078e0002 */
[----:B---3--:R-:W-:-:S04]  /*1d470*/  IMAD.X R62, R7, 0x1, R62, P3 ;  /* 0x00000001073e7824 */ /* 0x008fc800018e063e */
[----:B------:R-:W-:Y:S01]  /*1d480*/  @!P2 IMAD.MOV.U32 R17, RZ, RZ, R62 ;  /* 0x000000ffff11a224 */ /* 0x000fe200078e003e */
[----:B------:R-:W-:Y:S04]  /*1d490*/  STL [R1+0x1cc], R62 ;  /* 0x0001cc3e01007387 */ /* 0x000fe80000100800 */
[----:B------:R-:W3:Y:S01]  /*1d4a0*/  LDL.LU R2, [R1+0x2a8] ;  /* 0x0002a80001027983 */ /* 0x000ee20000300800 */
[----:B----4-:R-:W-:-:S03]  /*1d4b0*/  IADD3 R3, P3, PT, R5, R3, RZ ;  /* 0x0000000305037210 */ /* 0x010fc60007f7e0ff */
[----:B------:R1:W4:Y:S02]  /*1d4c0*/  @!P2 LDG.E.U8 R15, desc[UR14][R16.64] ;  /* 0x0000000e100fa981 */ /* 0x000324000c1e1100 */
[----:B------:R-:W-:Y:S02]  /*1d4d0*/  IMAD.X R60, R7, 0x1, R60, P3 ;  /* 0x00000001073c7824 */ /* 0x000fe400018e063c */
[----:B------:R-:W-:Y:S01]  /*1d4e0*/  STL [R1+0x210], R3 ;  /* 0x0002100301007387 */ /* 0x000fe20000100800 */
[----:B0-----:R-:W-:Y:S02]  /*1d4f0*/  @!P2 IMAD.MOV.U32 R18, RZ, RZ, R3 ;  /* 0x000000ffff12a224 */ /* 0x001fe400078e0003 */
[----:B------:R-:W-:Y:S01]  /*1d500*/  @!P2 IMAD.MOV.U32 R19, RZ, RZ, R60 ;  /* 0x000000ffff13a224 */ /* 0x000fe200078e003c */
[----:B------:R0:W-:Y:S01]  /*1d510*/  STL [R1+0x20c], R60 ;  /* 0x00020c3c01007387 */ /* 0x0001e20000100800 */
[----:B-1----:R-:W-:-:S06]  /*1d520*/  PRMT R16, RZ, 0x7610, R16 ;  /* 0x00007610ff107816 */ /* 0x002fcc0000000010 */
[----:B------:R1:W4:Y:S04]  /*1d530*/  @!P2 LDG.E.U8 R16, desc[UR14][R18.64] ;  /* 0x0000000e1210a981 */ /* 0x000328000c1e1100 */
[----:B0-----:R-:W4:Y:S04]  /*1d540*/  LDL.LU R60, [R1+0x2a4] ;  /* 0x0002a400013c7983 */ /* 0x001f280000300800 */
[----:B------:R-:W4:Y:S01]  /*1d550*/  LDL.LU R3, [R1+0x2e8] ;  /* 0x0002e80001037983 */ /* 0x000f220000300800 */
[----:B--2---:R-:W-:-:S05]  /*1d560*/  IADD3 R0, P3, PT, R5, R0, RZ ;  /* 0x0000000005007210 */ /* 0x004fca0007f7e0ff */
[----:B------:R-:W-:Y:S01]  /*1d570*/  IMAD.X R4, R7, 0x1, R4, P3 ;  /* 0x0000000107047824 */ /* 0x000fe200018e0604 */
[----:B------:R-:W-:Y:S01]  /*1d580*/  STL [R1+0x268], R0 ;  /* 0x0002680001007387 */ /* 0x000fe20000100800 */
[----:B-1----:R-:W-:Y:S02]  /*1d590*/  @!P2 IMAD.MOV.U32 R18, RZ, RZ, R0 ;  /* 0x000000ffff12a224 */ /* 0x002fe400078e0000 */
[----:B------:R-:W-:Y:S01]  /*1d5a0*/  @!P2 IMAD.MOV.U32 R19, RZ, RZ, R4 ;  /* 0x000000ffff13a224 */ /* 0x000fe200078e0004 */
[----:B------:R0:W-:Y:S04]  /*1d5b0*/  STL [R1+0x264], R4 ;  /* 0x0002640401007387 */ /* 0x0001e80000100800 */
[----:B------:R-:W2:Y:S04]  /*1d5c0*/  LDL.LU R62, [R1+0x2e4] ;  /* 0x0002e400013e7983 */ /* 0x000ea80000300800 */
[----:B0-----:R-:W2:Y:S04]  /*1d5d0*/  LDL.LU R4, [R1+0x324] ;  /* 0x0003240001047983 */ /* 0x001ea80000300800 */
[----:B------:R-:W2:Y:S01]  /*1d5e0*/  LDL.LU R0, [R1+0x328] ;  /* 0x0003280001007983 */ /* 0x000ea20000300800 */
[----:B------:R-:W-:-:S03]  /*1d5f0*/  PRMT R17, RZ, 0x7610, R17 ;  /* 0x00007610ff117816 */ /* 0x000fc60000000011 */
[----:B------:R-:W-:Y:S04]  /*1d600*/  STS.U8 [R6+UR6+0xac00], R21 ;  /* 0x00ac001506007988 */ /* 0x000fe80008000006 */
[----:B------:R0:W-:Y:S04]  /*1d610*/  STS.U8 [R6+UR6+0xb000], R20 ;  /* 0x00b0001406007988 */ /* 0x0001e80008000006 */
[----:B------:R1:W2:Y:S02]  /*1d620*/  @!P2 LDG.E.U8 R17, desc[UR14][R18.64] ;  /* 0x0000000e1211a981 */ /* 0x0002a4000c1e1100 */
[----:B-1----:R-:W-:-:S02]  /*1d630*/  PRMT R18, RZ, 0x7610, R18 ;  /* 0x00007610ff127816 */ /* 0x002fc40000000012 */
[----:B---3--:R-:W-:-:S05]  /*1d640*/  IADD3 R2, P3, PT, R5, R2, RZ ;  /* 0x0000000205027210 */ /* 0x008fca0007f7e0ff */
[----:B------:R-:W-:Y:S01]  /*1d650*/  STL [R1+0x2a8], R2 ;  /* 0x0002a80201007387 */ /* 0x000fe20000100800 */
[----:B0-----:R-:W-:Y:S02]  /*1d660*/  @!P2 IMAD.MOV.U32 R20, RZ, RZ, R2 ;  /* 0x000000ffff14a224 */ /* 0x001fe400078e0002 */
[----:B----4-:R-:W-:Y:S01]  /*1d670*/  IMAD.X R60, R7, 0x1, R60, P3 ;  /* 0x00000001073c7824 */ /* 0x010fe200018e063c */
[----:B------:R-:W-:-:S04]  /*1d680*/  IADD3 R3, P3, PT, R5, R3, RZ ;  /* 0x0000000305037210 */ /* 0x000fc80007f7e0ff */
[----:B------:R0:W-:Y:S01]  /*1d690*/  STL [R1+0x2a4], R60 ;  /* 0x0002a43c01007387 */ /* 0x0001e20000100800 */
[----:B------:R-:W-:-:S05]  /*1d6a0*/  @!P2 IMAD.MOV.U32 R21, RZ, RZ, R60 ;  /* 0x000000ffff15a224 */ /* 0x000fca00078e003c */
[----:B------:R1:W3:Y:S04]  /*1d6b0*/  @!P2 LDG.E.U8 R18, desc[UR14][R20.64] ;  /* 0x0000000e1412a981 */ /* 0x0002e8000c1e1100 */
[----:B0-----:R-:W4:Y:S04]  /*1d6c0*/  LDL.LU R60, [R1+0x364] ;  /* 0x00036400013c7983 */ /* 0x001f280000300800 */
[----:B------:R-:W3:Y:S01]  /*1d6d0*/  LDL.LU R2, [R1+0x368] ;  /* 0x0003680001027983 */ /* 0x000ee20000300800 */
[----:B-1----:R-:W-:-:S03]  /*1d6e0*/  @!P2 IMAD.MOV.U32 R20, RZ, RZ, R3 ;  /* 0x000000ffff14a224 */ /* 0x002fc600078e0003 */
[----:B------:R0:W-:Y:S01]  /*1d6f0*/  STL [R1+0x2e8], R3 ;  /* 0x0002e80301007387 */ /* 0x0001e20000100800 */
[----:B--2---:R-:W-:-:S05]  /*1d700*/  IMAD.X R62, R7, 0x1, R62, P3 ;  /* 0x00000001073e7824 */ /* 0x004fca00018e063e */
[----:B------:R1:W-:Y:S04]  /*1d710*/  STL [R1+0x2e4], R62 ;  /* 0x0002e43e01007387 */ /* 0x0003e80000100800 */
[----:B0-----:R-:W2:Y:S01]  /*1d720*/  LDL.LU R3, [R1+0x3a8] ;  /* 0x0003a80001037983 */ /* 0x001ea20000300800 */
[----:B------:R-:W-:-:S05]  /*1d730*/  IADD3 R0, P3, PT, R5, R0, RZ ;  /* 0x0000000005007210 */ /* 0x000fca0007f7e0ff */
[----:B------:R-:W-:Y:S01]  /*1d740*/  IMAD.X R4, R7, 0x1, R4, P3 ;  /* 0x0000000107047824 */ /* 0x000fe200018e0604 */
[----:B------:R-:W-:Y:S01]  /*1d750*/  STL [R1+0x328], R0 ;  /* 0x0003280001007387 */ /* 0x000fe20000100800 */
[----:B------:R-:W-:-:S03]  /*1d760*/  @!P2 IMAD.MOV.U32 R21, RZ, RZ, R62 ;  /* 0x000000ffff15a224 */ /* 0x000fc600078e003e */
[----:B------:R-:W-:Y:S04]  /*1d770*/  STL [R1+0x324], R4 ;  /* 0x0003240401007387 */ /* 0x000fe80000100800 */
[----:B-1----:R-:W2:Y:S01]  /*1d780*/  LDL.LU R62, [R1+0x3a4] ;  /* 0x0003a400013e7983 */ /* 0x002ea20000300800 */
[----:B------:R-:W0:Y:S01]  /*1d790*/  S2R R93, SR_TID.X ;  /* 0x00000000005d7919 */ /* 0x000e220000002100 */
[----:B------:R-:W-:Y:S02]  /*1d7a0*/  PRMT R19, RZ, 0x7610, R19 ;  /* 0x00007610ff137816 */ /* 0x000fe40000000013 */
[----:B------:R1:W-:Y:S04]  /*1d7b0*/  STS.U8 [R6+UR6+0xb400], R23 ;  /* 0x00b4001706007988 */ /* 0x0003e80008000006 */
[----:B------:R1:W2:Y:S04]  /*1d7c0*/  @!P2 LDG.E.U8 R19, desc[UR14][R20.64] ;  /* 0x0000000e1413a981 */ /* 0x0002a8000c1e1100 */
[----:B------:R1:W-:Y:S02]  /*1d7d0*/  STS.U8 [R6+UR6+0xb800], R22 ;  /* 0x00b8001606007988 */ /* 0x0003e40008000006 */
[----:B-1----:R-:W-:Y:S01]  /*1d7e0*/  @!P2 IMAD.MOV.U32 R23, RZ, RZ, R4 ;  /* 0x000000ffff17a224 */ /* 0x002fe200078e0004 */
[----:B------:R-:W-:Y:S01]  /*1d7f0*/  PRMT R20, RZ, 0x7610, R20 ;  /* 0x00007610ff147816 */ /* 0x000fe20000000014 */
[----:B------:R-:W-:-:S02]  /*1d800*/  @!P2 IMAD.MOV.U32 R22, RZ, RZ, R0 ;  /* 0x000000ffff16a224 */ /* 0x000fc400078e0000 */
[----:B------:R-:W2:Y:S04]  /*1d810*/  LDL.LU R0, [R1+0x3e8] ;  /* 0x0003e80001007983 */ /* 0x000ea80000300800 */
[----:B------:R1:W2:Y:S01]  /*1d820*/  @!P2 LDG.E.U8 R20, desc[UR14][R22.64] ;  /* 0x0000000e1614a981 */ /* 0x0002a2000c1e1100 */
[----:B0-----:R-:W-:-:S04]  /*1d830*/  LOP3.LUT R93, R93, 0x7f, RZ, 0xc0, !PT ;  /* 0x0000007f5d5d7812 */ /* 0x001fc800078ec0ff */
[----:B------:R-:W-:Y:S01]  /*1d840*/  LOP3.LUT R4, R93, 0x10, RZ, 0x3c, !PT ;  /* 0x000000105d047812 */ /* 0x000fe200078e3cff */
[----:B------:R-:W-:Y:S04]  /*1d850*/  STS.U8 [R6+UR6+0xbc00], R25 ;  /* 0x00bc001906007988 */ /* 0x000fe80008000006 */
[----:B------:R-:W-:Y:S01]  /*1d860*/  STS.U8 [R4+UR6+0x8080], R24 ;  /* 0x0080801804007988 */ /* 0x000fe20008000006 */
[----:B---3--:R-:W-:-:S05]  /*1d870*/  IADD3 R2, P3, PT, R5, R2, RZ ;  /* 0x0000000205027210 */ /* 0x008fca0007f7e0ff */
[----:B----4-:R-:W-:Y:S01]  /*1d880*/  IMAD.X R60, R7, 0x1, R60, P3 ;  /* 0x00000001073c7824 */ /* 0x010fe200018e063c */
[----:B------:R-:W-:Y:S01]  /*1d890*/  STL [R1+0x368], R2 ;  /* 0x0003680201007387 */ /* 0x000fe20000100800 */
[----:B-1----:R-:W-:Y:S02]  /*1d8a0*/  @!P2 IMAD.MOV.U32 R22, RZ, RZ, R2 ;  /* 0x000000ffff16a224 */ /* 0x002fe400078e0002 */
[----:B------:R-:W-:Y:S01]  /*1d8b0*/  @!P2 IMAD.MOV.U32 R23, RZ, RZ, R60 ;  /* 0x000000ffff17a224 */ /* 0x000fe200078e003c */
[----:B------:R0:W-:Y:S04]  /*1d8c0*/  STL [R1+0x364], R60 ;  /* 0x0003643c01007387 */ /* 0x0001e80000100800 */
[----:B------:R-:W3:Y:S04]  /*1d8d0*/  LDL.LU R63, [R1+0x3e4] ;  /* 0x0003e400013f7983 */ /* 0x000ee80000300800 */
[----:B0-----:R-:W4:Y:S04]  /*1d8e0*/  LDL.LU R60, [R1+0x424] ;  /* 0x00042400013c7983 */ /* 0x001f280000300800 */
[----:B------:R-:W4:Y:S01]  /*1d8f0*/  LDL.LU R2, [R1+0x428] ;  /* 0x0004280001027983 */ /* 0x000f220000300800 */
[----:B--2---:R-:W-:-:S05]  /*1d900*/  IADD3 R3, P3, PT, R5, R3, RZ ;  /* 0x0000000305037210 */ /* 0x004fca0007f7e0ff */
[----:B------:R-:W-:Y:S01]  /*1d910*/  STL [R1+0x3a8], R3 ;  /* 0x0003a80301007387 */ /* 0x000fe20000100800 */
[----:B------:R-:W-:Y:S02]  /*1d920*/  @!P2 IMAD.MOV.U32 R24, RZ, RZ, R3 ;  /* 0x000000ffff18a224 */ /* 0x000fe400078e0003 */
[----:B------:R-:W-:-:S04]  /*1d930*/  IMAD.X R62, R7, 0x1, R62, P3 ;  /* 0x00000001073e7824 */ /* 0x000fc800018e063e */
[----:B------:R-:W-:Y:S01]  /*1d940*/  @!P2 IMAD.MOV.U32 R25, RZ, RZ, R62 ;  /* 0x000000ffff19a224 */ /* 0x000fe200078e003e */
[----:B------:R0:W-:Y:S04]  /*1d950*/  STL [R1+0x3a4], R62 ;  /* 0x0003a43e01007387 */ /* 0x0001e80000100800 */
[----:B0-----:R-:W2:Y:S04]  /*1d960*/  LDL.LU R62, [R1+0x464] ;  /* 0x00046400013e7983 */ /* 0x001ea80000300800 */
[----:B------:R-:W2:Y:S01]  /*1d970*/  LDL.LU R3, [R1+0x468] ;  /* 0x0004680001037983 */ /* 0x000ea20000300800 */
[----:B------:R-:W-:-:S06]  /*1d980*/  PRMT R21, RZ, 0x7610, R21 ;  /* 0x00007610ff157816 */ /* 0x000fcc0000000015 */
[----:B------:R0:W2:Y:S01]  /*1d990*/  @!P2 LDG.E.U8 R21, desc[UR14][R22.64] ;  /* 0x0000000e1615a981 */ /* 0x0000a2000c1e1100 */
[----:B------:R-:W-:Y:S02]  /*1d9a0*/  IADD3 R0, P3, PT, R5, R0, RZ ;  /* 0x0000000005007210 */ /* 0x000fe40007f7e0ff */
[----:B0-----:R-:W-:-:S03]  /*1d9b0*/  PRMT R22, RZ, 0x7610, R22 ;  /* 0x00007610ff167816 */ /* 0x001fc60000000016 */
[----:B------:R0:W-:Y:S01]  /*1d9c0*/  STL [R1+0x3e8], R0 ;  /* 0x0003e80001007387 */ /* 0x0001e20000100800 */
[----:B------:R-:W-:-:S03]  /*1d9d0*/  PRMT R23, RZ, 0x7610, R23 ;  /* 0x00007610ff177816 */ /* 0x000fc60000000017 */
[----:B------:R1:W2:Y:S04]  /*1d9e0*/  @!P2 LDG.E.U8 R22, desc[UR14][R24.64] ;  /* 0x0000000e1816a981 */ /* 0x0002a8000c1e1100 */
[----:B------:R0:W-:Y:S01]  /*1d9f0*/  STS.U8 [R4+UR6+0x8480], R27 ;  /* 0x0084801b04007988 */ /* 0x0001e20008000006 */
[----:B-1----:R-:W-:-:S03]  /*1da00*/  @!P2 IMAD.MOV.U32 R24, RZ, RZ, R0 ;  /* 0x000000ffff18a224 */ /* 0x002fc600078e0000 */
[----:B------:R1:W-:Y:S01]  /*1da10*/  STS.U8 [R4+UR6+0x8880], R26 ;  /* 0x0088801a04007988 */ /* 0x0003e20008000006 */
[----:B---3--:R-:W-:-:S04]  /*1da20*/  IMAD.X R63, R7, 0x1, R63, P3 ;  /* 0x00000001073f7824 */ /* 0x008fc800018e063f */
[----:B------:R-:W-:Y:S01]  /*1da30*/  @!P2 IMAD.MOV.U32 R25, RZ, RZ, R63 ;  /* 0x000000ffff19a224 */ /* 0x000fe200078e003f */
[----:B------:R-:W-:Y:S04]  /*1da40*/  STL [R1+0x3e4], R63 ;  /* 0x0003e43f01007387 */ /* 0x000fe80000100800 */
[----:B0-----:R-:W3:Y:S01]  /*1da50*/  LDL.LU R0, [R1+0x4a8] ;  /* 0x0004a80001007983 */ /* 0x001ee20000300800 */
[----:B----4-:R-:W-:-:S03]  /*1da60*/  IADD3 R2, P3, PT, R5, R2, RZ ;  /* 0x0000000205027210 */ /* 0x010fc60007f7e0ff */
[----:B------:R0:W4:Y:S02]  /*1da70*/  @!P2 LDG.E.U8 R23, desc[UR14][R24.64] ;  /* 0x0000000e1817a981 */ /* 0x000124000c1e1100 */
[----:B------:R-:W-:Y:S02]  /*1da80*/  IMAD.X R60, R7, 0x1, R60, P3 ;  /* 0x00000001073c7824 */ /* 0x000fe400018e063c */
[----:B------:R-:W-:Y:S02]  /*1da90*/  STL [R1+0x428], R2 ;  /* 0x0004280201007387 */ /* 0x000fe40000100800 */
[----:B------:R-:W-:Y:S02]  /*1daa0*/  @!P2 IMAD.MOV.U32 R27, RZ, RZ, R60 ;  /* 0x000000ffff1ba224 */ /* 0x000fe400078e003c */
[----:B------:R0:W-:Y:S01]  /*1dab0*/  STL [R1+0x424], R60 ;  /* 0x0004243c01007387 */ /* 0x0001e20000100800 */
[----:B-1----:R-:W-:Y:S01]  /*1dac0*/  @!P2 IMAD.MOV.U32 R26, RZ, RZ, R2 ;  /* 0x000000ffff1aa224 */ /* 0x002fe200078e0002 */
[----:B0-----:R-:W-:-:S06]  /*1dad0*/  PRMT R24, RZ, 0x7610, R24 ;  /* 0x00007610ff187816 */ /* 0x001fcc0000000018 */
[----:B------:R0:W4:Y:S04]  /*1dae0*/  @!P2 LDG.E.U8 R24, desc[UR14][R26.64] ;  /* 0x0000000e1a18a981 */ /* 0x000128000c1e1100 */
[----:B------:R-:W4:Y:S04]  /*1daf0*/  LDL.LU R60, [R1+0x4a4] ;  /* 0x0004a400013c7983 */ /* 0x000f280000300800 */
[----:B------:R-:W4:Y:S01]  /*1db00*/  LDL.LU R2, [R1+0x4e8] ;  /* 0x0004e80001027983 */ /* 0x000f220000300800 */
[----:B--2---:R-:W-:-:S05]  /*1db10*/  IADD3 R3, P3, PT, R5, R3, RZ ;  /* 0x0000000305037210 */ /* 0x004fca0007f7e0ff */
[----:B------:R-:W-:Y:S01]  /*1db20*/  IMAD.X R62, R7, 0x1, R62, P3 ;  /* 0x00000001073e7824 */ /* 0x000fe200018e063e */
[----:B------:R-:W-:Y:S01]  /*1db30*/  STL [R1+0x468], R3 ;  /* 0x0004680301007387 */ /* 0x000fe20000100800 */
[----:B0-----:R-:W-:Y:S02]  /*1db40*/  @!P2 IMAD.MOV.U32 R26, RZ, RZ, R3 ;  /* 0x000000ffff1aa224 */ /* 0x001fe400078e0003 */
        /* <DEDUP_REMOVED lines=21> */
[----:B------:R0:W-:Y:S04]  /*1dca0*/  STL [R1+0x4e8], R2 ;  /* 0x0004e80201007387 */ /* 0x0001e80000100800 */
[----:B------:R1:W-:Y:S01]  /*1dcb0*/  STS.U8 [R4+UR6+0x9480], R31 ;  /* 0x0094801f04007988 */ /* 0x0003e20008000006 */
[----:B--2---:R-:W-:-:S05]  /*1dcc0*/  IMAD.X R63, R7, 0x1, R63, P3 ;  /* 0x00000001073f7824 */ /* 0x004fca00018e063f */
[----:B------:R-:W-:Y:S04]  /*1dcd0*/  STL [R1+0x4e4], R63 ;  /* 0x0004e43f01007387 */ /* 0x000fe80000100800 */
[----:B0-----:R-:W2:Y:S01]  /*1dce0*/  LDL.LU R2, [R1+0x198] ;  /* 0x0001980001027983 */ /* 0x001ea20000300800 */
[----:B------:R-:W-:-:S05]  /*1dcf0*/  IADD3 R3, P3, PT, R5, R3, RZ ;  /* 0x0000000305037210 */ /* 0x000fca0007f7e0ff */
[----:B------:R-:W-:Y:S01]  /*1dd00*/  IMAD.X R62, R7, 0x1, R62, P3 ;  /* 0x00000001073e7824 */ /* 0x000fe200018e063e */
[----:B------:R-:W-:Y:S03]  /*1dd10*/  STL [R1+0x528], R3 ;  /* 0x0005280301007387 */ /* 0x000fe60000100800 */
[----:B-1----:R-:W-:Y:S01]  /*1dd20*/  @!P2 IMAD.MOV.U32 R31, RZ, RZ, R62 ;  /* 0x000000ffff1fa224 */ /* 0x002fe200078e003e */
[----:B------:R0:W-:Y:S04]  /*1dd30*/  STL [R1+0x524], R62 ;  /* 0x0005243e01007387 */ /* 0x0001e80000100800 */
[----:B0-----:R-:W2:Y:S01]  /*1dd40*/  LDL.LU R62, [R1+0x194] ;  /* 0x00019400013e7983 */ /* 0x001ea20000300800 */
[----:B------:R-:W-:Y:S01]  /*1dd50*/  PRMT R27, RZ, 0x7610, R27 ;  /* 0x00007610ff1b7816 */ /* 0x000fe2000000001b */
[----:B------:R-:W-:-:S02]  /*1dd60*/  @!P2 IMAD.MOV.U32 R29, RZ, RZ, R63 ;  /* 0x000000ffff1da224 */ /* 0x000fc400078e003f */
[----:B------:R0:W-:Y:S04]  /*1dd70*/  STS.U8 [R4+UR6+0x9880], R30 ;  /* 0x0098801e04007988 */ /* 0x0001e80008000006 */
[----:B------:R1:W2:Y:S01]  /*1dd80*/  @!P2 LDG.E.U8 R27, desc[UR14][R28.64] ;  /* 0x0000000e1c1ba981 */ /* 0x0002a2000c1e1100 */
[----:B0-----:R-:W-:-:S03]  /*1dd90*/  @!P2 IMAD.MOV.U32 R30, RZ, RZ, R3 ;  /* 0x000000ffff1ea224 */ /* 0x001fc600078e0003 */
[----:B------:R-:W2:Y:S01]  /*1dda0*/  LDL.LU R3, [R1+0x1d8] ;  /* 0x0001d80001037983 */ /* 0x000ea20000300800 */
[----:B-1----:R-:W-:-:S06]  /*1ddb0*/  PRMT R28, RZ, 0x7610, R28 ;  /* 0x00007610ff1c7816 */ /* 0x002fcc000000001c */
[----:B------:R0:W2:Y:S04]  /*1ddc0*/  @!P2 LDG.E.U8 R28, desc[UR14][R30.64] ;  /* 0x0000000e1e1ca981 */ /* 0x0000a8000c1e1100 */
[----:B------:R-:W-:Y:S04]  /*1ddd0*/  STS.U8 [R4+UR6+0x9c80], R33 ;  /* 0x009c802104007988 */ /* 0x000fe80008000006 */
[----:B------:R-:W-:Y:S01]  /*1dde0*/  STS.U8 [R4+UR6+0xa080], R32 ;  /* 0x00a0802004007988 */ /* 0x000fe20008000006 */
[----:B---3--:R-:W-:-:S05]  /*1ddf0*/  IADD3 R0, P3, PT, R5, R0, RZ ;  /* 0x0000000005007210 */ /* 0x008fca0007f7e0ff */
[----:B----4-:R-:W-:Y:S01]  /*1de00*/  IMAD.X R60, R7, 0x1, R60, P3 ;  /* 0x00000001073c7824 */ /* 0x010fe200018e063c */
[----:B------:R-:W-:Y:S01]  /*1de10*/  STL [R1+0x560], R0 ;  /* 0x0005600001007387 */ /* 0x000fe20000100800 */
[----:B0-----:R-:W-:Y:S02]  /*1de20*/  @!P2 IMAD.MOV.U32 R30, RZ, RZ, R0 ;  /* 0x000000ffff1ea224 */ /* 0x001fe400078e0000 */
        /* <DEDUP_REMOVED lines=13> */
[----:B------:R-:W-:-:S02]  /*1df00*/  PRMT R29, RZ, 0x7610, R29 ;  /* 0x00007610ff1d7816 */ /* 0x000fc4000000001d */
[----:B------:R-:W-:-:S04]  /*1df10*/  IADD3 R3, P3, PT, R5, R3, RZ ;  /* 0x0000000305037210 */ /* 0x000fc80007f7e0ff */
[----:B------:R0:W2:Y:S04]  /*1df20*/  @!P2 LDG.E.U8 R29, desc[UR14][R30.64] ;  /* 0x0000000e1e1da981 */ /* 0x0000a8000c1e1100 */
[----:B------:R1:W-:Y:S01]  /*1df30*/  STL [R1+0x1d8], R3 ;  /* 0x0001d80301007387 */ /* 0x0003e20000100800 */
[----:B0-----:R-:W-:Y:S02]  /*1df40*/  PRMT R30, RZ, 0x7610, R30 ;  /* 0x00007610ff1e7816 */ /* 0x001fe4000000001e */
[----:B------:R-:W-:-:S04]  /*1df50*/  PRMT R31, RZ, 0x7610, R31 ;  /* 0x00007610ff1f7816 */ /* 0x000fc8000000001f */
[----:B------:R0:W2:Y:S04]  /*1df60*/  @!P2 LDG.E.U8 R30, desc[UR14][R32.64] ;  /* 0x0000000e201ea981 */ /* 0x0000a8000c1e1100 */
[----:B------:R1:W-:Y:S01]  /*1df70*/  STS.U8 [R4+UR6+0xa480], R35 ;  /* 0x00a4802304007988 */ /* 0x0003e20008000006 */
[----:B0-----:R-:W-:-:S03]  /*1df80*/  @!P2 IMAD.MOV.U32 R32, RZ, RZ, R3 ;  /* 0x000000ffff20a224 */ /* 0x001fc600078e0003 */
[----:B------:R0:W-:Y:S01]  /*1df90*/  STS.U8 [R4+UR6+0xa880], R34 ;  /* 0x00a8802204007988 */ /* 0x0001e20008000006 */
[----:B---3--:R-:W-:-:S04]  /*1dfa0*/  IMAD.X R63, R7, 0x1, R63, P3 ;  /* 0x00000001073f7824 */ /* 0x008fc800018e063f */
[----:B------:R-:W-:Y:S01]  /*1dfb0*/  @!P2 IMAD.MOV.U32 R33, RZ, RZ, R63 ;  /* 0x000000ffff21a224 */ /* 0x000fe200078e003f */
[----:B------:R-:W-:Y:S04]  /*1dfc0*/  STL [R1+0x1d4], R63 ;  /* 0x0001d43f01007387 */ /* 0x000fe80000100800 */
[----:B-1----:R-:W3:Y:S01]  /*1dfd0*/  LDL.LU R3, [R1+0x2b0] ;  /* 0x0002b00001037983 */ /* 0x002ee20000300800 */
[----:B----4-:R-:W-:-:S03]  /*1dfe0*/  IADD3 R0, P3, PT, R5, R0, RZ ;  /* 0x0000000005007210 */ /* 0x010fc60007f7e0ff */
[----:B------:R1:W4:Y:S02]  /*1dff0*/  @!P2 LDG.E.U8 R31, desc[UR14][R32.64] ;  /* 0x0000000e201fa981 */ /* 0x000324000c1e1100 */
[----:B------:R-:W-:Y:S02]  /*1e000*/  IMAD.X R60, R7, 0x1, R60, P3 ;  /* 0x00000001073c7824 */ /* 0x000fe400018e063c */
[----:B------:R-:W-:Y:S02]  /*1e010*/  STL [R1+0x218], R0 ;  /* 0x0002180001007387 */ /* 0x000fe40000100800 */
[----:B------:R-:W-:Y:S02]  /*1e020*/  @!P2 IMAD.MOV.U32 R35, RZ, RZ, R60 ;  /* 0x000000ffff23a224 */ /* 0x000fe400078e003c */
[----:B------:R1:W-:Y:S01]  /*1e030*/  STL [R1+0x214], R60 ;  /* 0x0002143c01007387 */ /* 0x0003e20000100800 */
[----:B0-----:R-:W-:Y:S01]  /*1e040*/  @!P2 IMAD.MOV.U32 R34, RZ, RZ, R0 ;  /* 0x000000ffff22a224 */ /* 0x001fe200078e0000 */
[----:B-1----:R-:W-:-:S06]  /*1e050*/  PRMT R32, RZ, 0x7610, R32 ;  /* 0x00007610ff207816 */ /* 0x002fcc0000000020 */
        /* <DEDUP_REMOVED lines=17> */
[----:B------:R-:W-:Y:S01]  /*1e170*/  STS.U8 [R4+UR6+0xb480], R39 ;  /* 0x00b4802704007988 */ /* 0x000fe20008000006 */
        /* <DEDUP_REMOVED lines=13> */
[----:B------:R-:W-:Y:S04]  /*1e250*/  STL [R1+0x2ec], R63 ;  /* 0x0002ec3f01007387 */ /* 0x000fe80000100800 */
[----:B0-----:R-:W2:Y:S01]  /*1e260*/  LDL.LU R0, [R1+0x3b0] ;  /* 0x0003b00001007983 */ /* 0x001ea20000300800 */
[----:B------:R-:W-:-:S05]  /*1e270*/  IADD3 R2, P3, PT, R5, R2, RZ ;  /* 0x0000000205027210 */ /* 0x000fca0007f7e0ff */
[----:B------:R-:W-:Y:S01]  /*1e280*/  IMAD.X R62, R7, 0x1, R62, P3 ;  /* 0x00000001073e7824 */ /* 0x000fe200018e063e */
[----:B------:R-:W-:Y:S03]  /*1e290*/  STL [R1+0x330], R2 ;  /* 0x0003300201007387 */ /* 0x000fe60000100800 */
[----:B------:R-:W-:Y:S01]  /*1e2a0*/  @!P2 IMAD.MOV.U32 R39, RZ, RZ, R62 ;  /* 0x000000ffff27a224 */ /* 0x000fe200078e003e */
[----:B------:R0:W-:Y:S04]  /*1e2b0*/  STL [R1+0x32c], R62 ;  /* 0x00032c3e01007387 */ /* 0x0001e80000100800 */
[----:B0-----:R-:W2:Y:S01]  /*1e2c0*/  LDL.LU R62, [R1+0x3ac] ;  /* 0x0003ac00013e7983 */ /* 0x001ea20000300800 */
[----:B------:R-:W0:Y:S01]  /*1e2d0*/  S2R R93, SR_TID.X ;  /* 0x00000000005d7919 */ /* 0x000e220000002100 */
[----:B------:R-:W-:Y:S01]  /*1e2e0*/  PRMT R35, RZ, 0x7610, R35 ;  /* 0x00007610ff237816 */ /* 0x000fe20000000023 */
[----:B------:R-:W-:Y:S01]  /*1e2f0*/  @!P2 IMAD.MOV.U32 R37, RZ, RZ, R63 ;  /* 0x000000ffff25a224 */ /* 0x000fe200078e003f */
[----:B------:R1:W-:Y:S04]  /*1e300*/  STS.U8 [R4+UR6+0xb880], R38 ;  /* 0x00b8802604007988 */ /* 0x0003e80008000006 */
[----:B------:R1:W2:Y:S02]  /*1e310*/  @!P2 LDG.E.U8 R35, desc[UR14][R36.64] ;  /* 0x0000000e2423a981 */ /* 0x0002a4000c1e1100 */
[----:B-1----:R-:W-:-:S02]  /*1e320*/  @!P2 IMAD.MOV.U32 R38, RZ, RZ, R2 ;  /* 0x000000ffff26a224 */ /* 0x002fc400078e0002 */
[----:B------:R-:W2:Y:S01]  /*1e330*/  LDL.LU R2, [R1+0x3f0] ;  /* 0x0003f00001027983 */ /* 0x000ea20000300800 */
[----:B------:R-:W-:-:S03]  /*1e340*/  PRMT R36, RZ, 0x7610, R36 ;  /* 0x00007610ff247816 */ /* 0x000fc60000000024 */
[----:B------:R1:W-:Y:S04]  /*1e350*/  STS.U8 [R4+UR6+0xbc80], R41 ;  /* 0x00bc802904007988 */ /* 0x0003e80008000006 */
[----:B------:R1:W2:Y:S01]  /*1e360*/  @!P2 LDG.E.U8 R36, desc[UR14][R38.64] ;  /* 0x0000000e2624a981 */ /* 0x0002a2000c1e1100 */
[----:B0-----:R-:W-:-:S04]  /*1e370*/  LOP3.LUT R93, R93, 0x7f, RZ, 0xc0, !PT ;  /* 0x0000007f5d5d7812 */ /* 0x001fc800078ec0ff */
[----:B-1----:R-:W-:-:S05]  /*1e380*/  LOP3.LUT R4, R93, 0x20, RZ, 0x3c, !PT ;  /* 0x000000205d047812 */ /* 0x002fca00078e3cff */
[----:B------:R-:W-:Y:S01]  /*1e390*/  STS.U8 [R4+UR6+0x8100], R40 ;  /* 0x0081002804007988 */ /* 0x000fe20008000006 */
[----:B---3--:R-:W-:-:S05]  /*1e3a0*/  IADD3 R3, P3, PT, R5, R3, RZ ;  /* 0x0000000305037210 */ /* 0x008fca0007f7e0ff */
[----:B----4-:R-:W-:Y:S01]  /*1e3b0*/  IMAD.X R60, R7, 0x1, R60, P3 ;  /* 0x00000001073c7824 */ /* 0x010fe200018e063c */
[----:B------:R-:W-:Y:S01]  /*1e3c0*/  STL [R1+0x370], R3 ;  /* 0x0003700301007387 */ /* 0x000fe20000100800 */
[----:B------:R-:W-:Y:S02]  /*1e3d0*/  @!P2 IMAD.MOV.U32 R38, RZ, RZ, R3 ;  /* 0x000000ffff26a224 */ /* 0x000fe400078e0003 */
        /* <DEDUP_REMOVED lines=80> */
[----:B-1----:R-:W-:Y:S02]  /*1e8e0*/  PRMT R44, RZ, 0x7610, R44 ;  /* 0x00007610ff2c7816 */ /* 0x002fe4000000002c */
[----:B------:R-:W-:-:S04]  /*1e8f0*/  PRMT R45, RZ, 0x7610, R45 ;  /* 0x00007610ff2d7816 */ /* 0x000fc8000000002d */
[----:B------:R0:W2:Y:S01]  /*1e900*/  @!P2 LDG.E.U8 R44, desc[UR14][R46.64] ;  /* 0x0000000e2e2ca981 */ /* 0x0000a2000c1e1100 */
[----:B---3--:R-:W-:-:S05]  /*1e910*/  IADD3 R2, P3, PT, R5, R2, RZ ;  /* 0x0000000205027210 */ /* 0x008fca0007f7e0ff */
[----:B----4-:R-:W-:Y:S01]  /*1e920*/  IMAD.X R60, R7, 0x1, R60, P3 ;  /* 0x00000001073c7824 */ /* 0x010fe200018e063c */
        /* <DEDUP_REMOVED lines=15> */
[----:B------:R-:W2:Y:S01]  /*1ea20*/  LDL.LU R3, [R1+0x278] ;  /* 0x0002780001037983 */ /* 0x000ea20000300800 */
[----:B------:R-:W-:-:S03]  /*1ea30*/  IADD3 R0, P3, PT, R5, R0, RZ ;  /* 0x0000000005007210 */ /* 0x000fc60007f7e0ff */
[----:B------:R0:W-:Y:S04]  /*1ea40*/  STS.U8 [R4+UR6+0x9d00], R49 ;  /* 0x009d003104007988 */ /* 0x0001e80008000006 */
[----:B------:R1:W-:Y:S01]  /*1ea50*/  STS.U8 [R4+UR6+0xa100], R51 ;  /* 0x00a1003304007988 */ /* 0x0003e20008000006 */
[----:B0-----:R-:W-:-:S03]  /*1ea60*/  PRMT R49, RZ, 0x7610, R49 ;  /* 0x00007610ff317816 */ /* 0x001fc60000000031 */
[----:B------:R-:W-:Y:S01]  /*1ea70*/  STL [R1+0x1e0], R0 ;  /* 0x0001e00001007387 */ /* 0x000fe20000100800 */
[----:B-1----:R-:W-:-:S03]  /*1ea80*/  PRMT R51, RZ, 0x7610, R51 ;  /* 0x00007610ff337816 */ /* 0x002fc60000000033 */
[----:B------:R0:W2:Y:S04]  /*1ea90*/  @!P2 LDG.E.U8 R49, desc[UR14][R46.64] ;  /* 0x0000000e2e31a981 */ /* 0x0000a8000c1e1100 */
[----:B------:R1:W-:Y:S01]  /*1eaa0*/  STS.U8 [R4+UR6+0xa500], R53 ;  /* 0x00a5003504007988 */ /* 0x0003e20008000006 */
[----:B0-----:R-:W-:Y:S01]  /*1eab0*/  @!P2 IMAD.MOV.U32 R46, RZ, RZ, R0 ;  /* 0x000000ffff2ea224 */ /* 0x001fe200078e0000 */
[----:B-1----:R-:W-:Y:S01]  /*1eac0*/  PRMT R53, RZ, 0x7610, R53 ;  /* 0x00007610ff357816 */ /* 0x002fe20000000035 */
[----:B---3--:R-:W-:-:S04]  /*1ead0*/  IMAD.X R63, R7, 0x1, R63, P3 ;  /* 0x00000001073f7824 */ /* 0x008fc800018e063f */
[----:B------:R-:W-:Y:S01]  /*1eae0*/  @!P2 IMAD.MOV.U32 R47, RZ, RZ, R63 ;  /* 0x000000ffff2fa224 */ /* 0x000fe200078e003f */
[----:B------:R-:W-:Y:S04]  /*1eaf0*/  STL [R1+0x1dc], R63 ;  /* 0x0001dc3f01007387 */ /* 0x000fe80000100800 */
[----:B------:R-:W3:Y:S01]  /*1eb00*/  LDL.LU R0, [R1+0x2b8] ;  /* 0x0002b80001007983 */ /* 0x000ee20000300800 */
[----:B----4-:R-:W-:-:S03]  /*1eb10*/  IADD3 R2, P3, PT, R5, R2, RZ ;  /* 0x0000000205027210 */ /* 0x010fc60007f7e0ff */
[----:B------:R0:W4:Y:S02]  /*1eb20*/  @!P2 LDG.E.U8 R51, desc[UR14][R46.64] ;  /* 0x0000000e2e33a981 */ /* 0x000124000c1e1100 */
[----:B------:R-:W-:Y:S02]  /*1eb30*/  IMAD.X R60, R7, 0x1, R60, P3 ;  /* 0x00000001073c7824 */ /* 0x000fe400018e063c */
[----:B------:R-:W-:Y:S04]  /*1eb40*/  STL [R1+0x220], R2 ;  /* 0x0002200201007387 */ /* 0x000fe80000100800 */
[----:B------:R1:W-:Y:S01]  /*1eb50*/  STL [R1+0x21c], R60 ;  /* 0x00021c3c01007387 */ /* 0x0003e20000100800 */
[----:B0-----:R-:W-:Y:S02]  /*1eb60*/  @!P2 IMAD.MOV.U32 R47, RZ, RZ, R60 ;  /* 0x000000ffff2fa224 */ /* 0x001fe400078e003c */
[----:B------:R-:W-:-:S05]  /*1eb70*/  @!P2 IMAD.MOV.U32 R46, RZ, RZ, R2 ;  /* 0x000000ffff2ea224 */ /* 0x000fca00078e0002 */
[----:B------:R0:W4:Y:S04]  /*1eb80*/  @!P2 LDG.E.U8 R53, desc[UR14][R46.64] ;  /* 0x0000000e2e35a981 */ /* 0x000128000c1e1100 */
[----:B-1----:R-:W4:Y:S04]  /*1eb90*/  LDL.LU R60, [R1+0x2b4] ;  /* 0x0002b400013c7983 */ /* 0x002f280000300800 */
        /* <DEDUP_REMOVED lines=9> */
[----:B------:R-:W2:Y:S04]  /*1ec30*/  LDL.LU R3, [R1+0x338] ;  /* 0x0003380001037983 */ /* 0x000ea80000300800 */
[----:B------:R0:W-:Y:S02]  /*1ec40*/  STS.U8 [R4+UR6+0xa900], R55 ;  /* 0x00a9003704007988 */ /* 0x0001e40008000006 */
[----:B0-----:R-:W-:-:S02]  /*1ec50*/  PRMT R55, RZ, 0x7610, R55 ;  /* 0x00007610ff377816 */ /* 0x001fc40000000037 */
[----:B------:R0:W-:Y:S04]  /*1ec60*/  STS.U8 [R4+UR6+0xad00], R57 ;  /* 0x00ad003904007988 */ /* 0x0001e80008000006 */
[----:B------:R1:W2:Y:S01]  /*1ec70*/  @!P2 LDG.E.U8 R55, desc[UR14][R46.64] ;  /* 0x0000000e2e37a981 */ /* 0x0002a2000c1e1100 */
[----:B0-----:R-:W-:-:S03]  /*1ec80*/  PRMT R57, RZ, 0x7610, R57 ;  /* 0x00007610ff397816 */ /* 0x001fc60000000039 */
[----:B------:R-:W-:Y:S04]  /*1ec90*/  STS.U8 [R4+UR6+0xb100], R65 ;  /* 0x00b1004104007988 */ /* 0x000fe80008000006 */
[----:B------:R0:W-:Y:S01]  /*1eca0*/  STS.U8 [R4+UR6+0xb500], R59 ;  /* 0x00b5003b04007988 */ /* 0x0001e20008000006 */
[----:B---3--:R-:W-:-:S05]  /*1ecb0*/  IADD3 R0, P3, PT, R5, R0, RZ ;  /* 0x0000000005007210 */ /* 0x008fca0007f7e0ff */
[----:B------:R-:W-:Y:S01]  /*1ecc0*/  STL [R1+0x2b8], R0 ;  /* 0x0002b80001007387 */ /* 0x000fe20000100800 */
[----:B-1----:R-:W-:Y:S01]  /*1ecd0*/  @!P2 IMAD.MOV.U32 R46, RZ, RZ, R0 ;  /* 0x000000ffff2ea224 */ /* 0x002fe200078e0000 */
[----:B0-----:R-:W-:Y:S01]  /*1ece0*/  PRMT R59, RZ, 0x7610, R59 ;  /* 0x00007610ff3b7816 */ /* 0x001fe2000000003b */
        /* <DEDUP_REMOVED lines=9> */
[----:B--2---:R-:W-:-:S04]  /*1ed80*/  IMAD.X R63, R7, 0x1, R63, P3 ;  /* 0x00000001073f7824 */ /* 0x004fc800018e063f */
[----:B------:R-:W-:Y:S01]  /*1ed90*/  @!P2 IMAD.MOV.U32 R47, RZ, RZ, R63 ;  /* 0x000000ffff2fa224 */ /* 0x000fe200078e003f */
[----:B------:R-:W-:Y:S04]  /*1eda0*/  STL [R1+0x2f4], R63 ;  /* 0x0002f43f01007387 */ /* 0x000fe80000100800 */
[----:B0-----:R-:W2:Y:S01]  /*1edb0*/  LDL.LU R2, [R1+0x3b8] ;  /* 0x0003b80001027983 */ /* 0x001ea20000300800 */
[----:B------:R-:W-:-:S03]  /*1edc0*/  IADD3 R3, P3, PT, R5, R3, RZ ;  /* 0x0000000305037210 */ /* 0x000fc60007f7e0ff */
[----:B------:R0:W2:Y:S02]  /*1edd0*/  @!P2 LDG.E.U8 R59, desc[UR14][R46.64] ;  /* 0x0000000e2e3ba981 */ /* 0x0000a4000c1e1100 */
[----:B------:R-:W-:Y:S02]  /*1ede0*/  IMAD.X R62, R7, 0x1, R62, P3 ;  /* 0x00000001073e7824 */ /* 0x000fe400018e063e */
[----:B------:R-:W-:Y:S04]  /*1edf0*/  STL [R1+0x338], R3 ;  /* 0x0003380301007387 */ /* 0x000fe80000100800 */
[----:B------:R1:W-:Y:S01]  /*1ee00*/  STL [R1+0x334], R62 ;  /* 0x0003343e01007387 */ /* 0x0003e20000100800 */
[----:B0-----:R-:W-:-:S03]  /*1ee10*/  @!P2 IMAD.MOV.U32 R47, RZ, RZ, R62 ;  /* 0x000000ffff2fa224 */ /* 0x001fc600078e003e */
[----:B-1----:R-:W2:Y:S01]  /*1ee20*/  LDL.LU R62, [R1+0x3b4] ;  /* 0x0003b400013e7983 */ /* 0x002ea20000300800 */
[----:B------:R-:W-:-:S03]  /*1ee30*/  @!P2 IMAD.MOV.U32 R46, RZ, RZ, R3 ;  /* 0x000000ffff2ea224 */ /* 0x000fc600078e0003 */
[----:B------:R0:W-:Y:S04]  /*1ee40*/  STS.U8 [R4+UR6+0xb900], R61 ;  /* 0x00b9003d04007988 */ /* 0x0001e80008000006 */
[----:B------:R-:W2:Y:S01]  /*1ee50*/  LDL.LU R3, [R1+0x3f8] ;  /* 0x0003f80001037983 */ /* 0x000ea20000300800 */
[----:B0-----:R-:W-:-:S03]  /*1ee60*/  PRMT R61, RZ, 0x7610, R61 ;  /* 0x00007610ff3d7816 */ /* 0x001fc6000000003d */
[----:B------:R0:W-:Y:S04]  /*1ee70*/  STS.U8 [R4+UR6+0xbd00], R50 ;  /* 0x00bd003204007988 */ /* 0x0001e80008000006 */
[----:B------:R1:W2:Y:S01]  /*1ee80*/  @!P2 LDG.E.U8 R61, desc[UR14][R46.64] ;  /* 0x0000000e2e3da981 */ /* 0x0002a2000c1e1100 */
[----:B0-----:R-:W-:Y:S02]  /*1ee90*/  PRMT R50, RZ, 0x7610, R50 ;  /* 0x00007610ff327816 */ /* 0x001fe40000000032 */
[----:B---3--:R-:W-:-:S05]  /*1eea0*/  IADD3 R0, P3, PT, R5, R0, RZ ;  /* 0x0000000005007210 */ /* 0x008fca0007f7e0ff */
[----:B----4-:R-:W-:Y:S01]  /*1eeb0*/  IMAD.X R60, R7, 0x1, R60, P3 ;  /* 0x00000001073c7824 */ /* 0x010fe200018e063c */
[----:B------:R-:W-:Y:S01]  /*1eec0*/  STL [R1+0x378], R0 ;  /* 0x0003780001007387 */ /* 0x000fe20000100800 */
[----:B-1----:R-:W-:Y:S02]  /*1eed0*/  @!P2 IMAD.MOV.U32 R46, RZ, RZ, R0 ;  /* 0x000000ffff2ea224 */ /* 0x002fe400078e0000 */
        /* <DEDUP_REMOVED lines=14> */
[----:B------:R-:W0:Y:S01]  /*1efc0*/  S2R R93, SR_TID.X ;  /* 0x00000000005d7919 */ /* 0x000e220000002100 */
[----:B------:R-:W-:-:S02]  /*1efd0*/  IADD3 R3, P3, PT, R5, R3, RZ ;  /* 0x0000000305037210 */ /* 0x000fc40007f7e0ff */
[----:B------:R-:W-:-:S03]  /*1efe0*/  PRMT R65, RZ, 0x7610, R65 ;  /* 0x00007610ff417816 */ /* 0x000fc60000000041 */
[----:B------:R-:W-:Y:S04]  /*1eff0*/  STL [R1+0x3f8], R3 ;  /* 0x0003f80301007387 */ /* 0x000fe80000100800 */
[----:B------:R1:W2:Y:S02]  /*1f000*/  @!P2 LDG.E.U8 R65, desc[UR14][R46.64] ;  /* 0x0000000e2e41a981 */ /* 0x0002a4000c1e1100 */
[----:B-1----:R-:W-:Y:S01]  /*1f010*/  @!P2 IMAD.MOV.U32 R46, RZ, RZ, R3 ;  /* 0x000000ffff2ea224 */ /* 0x002fe200078e0003 */
[----:B0-----:R-:W-:-:S04]  /*1f020*/  LOP3.LUT R93, R93, 0x7f, RZ, 0xc0, !PT ;  /* 0x0000007f5d5d7812 */ /* 0x001fc800078ec0ff */
[----:B------:R-:W-:-:S05]  /*1f030*/  LOP3.LUT R4, R93, 0x30, RZ, 0x3c, !PT ;  /* 0x000000305d047812 */ /* 0x000fca00078e3cff */
[----:B------:R0:W-:Y:S02]  /*1f040*/  STS.U8 [R4+UR6+0x8180], R67 ;  /* 0x0081804304007988 */ /* 0x0001e40008000006 */
[----:B0-----:R-:W-:Y:S02]  /*1f050*/  PRMT R67, RZ, 0x7610, R67 ;  /* 0x00007610ff437816 */ /* 0x001fe40000000043 */
[----:B------:R0:W-:Y:S01]  /*1f060*/  STS.U8 [R4+UR6+0x8580], R69 ;  /* 0x0085804504007988 */ /* 0x0001e20008000006 */
        /* <DEDUP_REMOVED lines=8> */
[----:B0-----:R-:W-:-:S03]  /*1f0f0*/  PRMT R69, RZ, 0x7610, R69 ;  /* 0x00007610ff457816 */ /* 0x001fc60000000045 */
[----:B------:R0:W-:Y:S01]  /*1f100*/  STL [R1+0x434], R60 ;  /* 0x0004343c01007387 */ /* 0x0001e20000100800 */
[----:B-1----:R-:W-:Y:S02]  /*1f110*/  @!P2 IMAD.MOV.U32 R47, RZ, RZ, R60 ;  /* 0x000000ffff2fa224 */ /* 0x002fe400078e003c */
[----:B------:R-:W-:-:S05]  /*1f120*/  @!P2 IMAD.MOV.U32 R46, RZ, RZ, R0 ;  /* 0x000000ffff2ea224 */ /* 0x000fca00078e0000 */
        /* <DEDUP_REMOVED lines=17> */
[----:B------:R0:W-:Y:S02]  /*1f240*/  STS.U8 [R4+UR6+0x9180], R75 ;  /* 0x0091804b04007988 */ /* 0x0001e40008000006 */
[----:B0-----:R-:W-:Y:S02]  /*1f250*/  PRMT R75, RZ, 0x7610, R75 ;  /* 0x00007610ff4b7816 */ /* 0x001fe4000000004b */
[----:B---3--:R-:W-:-:S05]  /*1f260*/  IADD3 R3, P3, PT, R5, R3, RZ ;  /* 0x0000000305037210 */ /* 0x008fca0007f7e0ff */
[----:B------:R-:W-:Y:S01]  /*1f270*/  STL [R1+0x4b8], R3 ;  /* 0x0004b80301007387 */ /* 0x000fe20000100800 */
[----:B-1----:R-:W-:Y:S02]  /*1f280*/  @!P2 IMAD.MOV.U32 R46, RZ, RZ, R3 ;  /* 0x000000ffff2ea224 */ /* 0x002fe400078e0003 */
        /* <DEDUP_REMOVED lines=16> */
[----:B------:R1:W-:Y:S04]  /*1f390*/  STL [R1+0x538], R2 ;  /* 0x0005380201007387 */ /* 0x0003e80000100800 */
[----:B------:R-:W-:Y:S01]  /*1f3a0*/  STL [R1+0x534], R62 ;  /* 0x0005343e01007387 */ /* 0x000fe20000100800 */
        /* <DEDUP_REMOVED lines=11> */
[----:B------:R-:W-:Y:S04]  /*1f460*/  STL [R1+0x570], R3 ;  /* 0x0005700301007387 */ /* 0x000fe80000100800 */
[----:B------:R0:W-:Y:S04]  /*1f470*/  STL [R1+0x56c], R60 ;  /* 0x00056c3c01007387 */ /* 0x0001e80000100800 */
[----:B------:R-:W3:Y:S01]  /*1f480*/  LDL.LU R66, [R1+0x1e4] ;  /* 0x0001e40001427983 */ /* 0x000ee20000300800 */
[----:B-1----:R-:W-:-:S03]  /*1f490*/  @!P2 IMAD.MOV.U32 R47, RZ, RZ, R60 ;  /* 0x000000ffff2fa224 */ /* 0x002fc600078e003c */
[----:B------:R-:W4:Y:S04]  /*1f4a0*/  LDL.LU R63, [R1+0x224] ;  /* 0x00022400013f7983 */ /* 0x000f280000300800 */
[----:B------:R-:W4:Y:S01]  /*1f4b0*/  LDL.LU R62, [R1+0x240] ;  /* 0x00024000013e7983 */ /* 0x000f220000300800 */
[----:B------:R-:W-:-:S03]  /*1f4c0*/  @!P2 IMAD.MOV.U32 R46, RZ, RZ, R3 ;  /* 0x000000ffff2ea224 */ /* 0x000fc600078e0003 */
[----:B0-----:R-:W4:Y:S04]  /*1f4d0*/  LDL.LU R60, [R1+0x27c] ;  /* 0x00027c00013c7983 */ /* 0x001f280000300800 */
[----:B------:R0:W4:Y:S01]  /*1f4e0*/  @!P2 LDG.E.U8 R79, desc[UR14][R46.64] ;  /* 0x0000000e2e4fa981 */ /* 0x000122000c1e1100 */
[----:B--2---:R-:W-:-:S05]  /*1f4f0*/  IADD3 R0, P3, PT, R5, R0, RZ ;  /* 0x0000000005007210 */ /* 0x004fca0007f7e0ff */
[----:B------:R-:W-:Y:S01]  /*1f500*/  STL [R1+0x1a8], R0 ;  /* 0x0001a80001007387 */ /* 0x000fe20000100800 */
[----:B0-----:R-:W-:Y:S02]  /*1f510*/  @!P2 IMAD.MOV.U32 R46, RZ, RZ, R0 ;  /* 0x000000ffff2ea224 */ /* 0x001fe400078e0000 */
[----:B------:R-:W-:-:S05]  /*1f520*/  IMAD.X R2, R7, 0x1, R2, P3 ;  /* 0x0000000107027824 */ /* 0x000fca00018e0602 */
[----:B------:R0:W-:Y:S04]  /*1f530*/  STL [R1+0x1a4], R2 ;  /* 0x0001a40201007387 */ /* 0x0001e80000100800 */
[----:B------:R-:W2:Y:S01]  /*1f540*/  LDL.LU R3, [R1+0x280] ;  /* 0x0002800001037983 */ /* 0x000ea20000300800 */
[----:B------:R-:W-:-:S03]  /*1f550*/  @!P2 IMAD.MOV.U32 R47, RZ, RZ, R2 ;  /* 0x000000ffff2fa224 */ /* 0x000fc600078e0002 */
[----:B0-----:R-:W2:Y:S04]  /*1f560*/  LDL.LU R2, [R1+0x2bc] ;  /* 0x0002bc0001027983 */ /* 0x001ea80000300800 */
[----:B------:R-:W2:Y:S01]  /*1f570*/  LDL.LU R0, [R1+0x2c0] ;  /* 0x0002c00001007983 */ /* 0x000ea20000300800 */
[----:B------:R-:W-:-:S03]  /*1f580*/  IADD3 R64, P3, PT, R5, R64, RZ ;  /* 0x0000004005407210 */ /* 0x000fc60007f7e0ff */
[----:B------:R0:W-:Y:S04]  /*1f590*/  STS.U8 [R4+UR6+0x9d80], R81 ;  /* 0x009d805104007988 */ /* 0x0001e80008000006 */
[----:B------:R-:W-:Y:S01]  /*1f5a0*/  STS.U8 [R4+UR6+0xa180], R90 ;  /* 0x00a1805a04007988 */ /* 0x000fe20008000006 */
[----:B0-----:R-:W-:-:S03]  /*1f5b0*/  PRMT R81, RZ, 0x7610, R81 ;  /* 0x00007610ff517816 */ /* 0x001fc60000000051 */
[----:B------:R0:W-:Y:S04]  /*1f5c0*/  STS.U8 [R4+UR6+0xa580], R83 ;  /* 0x00a5805304007988 */ /* 0x0001e80008000006 */
[----:B------:R1:W2:Y:S01]  /*1f5d0*/  @!P2 LDG.E.U8 R81, desc[UR14][R46.64] ;  /* 0x0000000e2e51a981 */ /* 0x0002a2000c1e1100 */
[----:B0-----:R-:W-:-:S03]  /*1f5e0*/  PRMT R83, RZ, 0x7610, R83 ;  /* 0x00007610ff537816 */ /* 0x001fc60000000053 */
[----:B------:R-:W-:Y:S01]  /*1f5f0*/  STL [R1+0x1e8], R64 ;  /* 0x0001e84001007387 */ /* 0x000fe20000100800 */
[----:B-1----:R-:W-:-:S03]  /*1f600*/  @!P2 IMAD.MOV.U32 R46, RZ, RZ, R64 ;  /* 0x000000ffff2ea224 */ /* 0x002fc600078e0040 */
[----:B------:R0:W-:Y:S02]  /*1f610*/  STS.U8 [R4+UR6+0xa980], R85 ;  /* 0x00a9805504007988 */ /* 0x0001e40008000006 */
[----:B0-----:R-:W-:Y:S01]  /*1f620*/  PRMT R85, RZ, 0x7610, R85 ;  /* 0x00007610ff557816 */ /* 0x001fe20000000055 */
[----:B---3--:R-:W-:Y:S01]  /*1f630*/  IMAD.X R66, R7, 0x1, R66, P3 ;  /* 0x0000000107427824 */ /* 0x008fe200018e0642 */
[----:B----4-:R-:W-:-:S05]  /*1f640*/  IADD3 R62, P3, PT, R5, R62, RZ ;  /* 0x0000003e053e7210 */ /* 0x010fca0007f7e0ff */
[----:B------:R-:W-:Y:S02]  /*1f650*/  IMAD.X R63, R7, 0x1, R63, P3 ;  /* 0x00000001073f7824 */ /* 0x000fe400018e063f */
[----:B------:R-:W-:Y:S01]  /*1f660*/  @!P2 IMAD.MOV.U32 R47, RZ, RZ, R66 ;  /* 0x000000ffff2fa224 */ /* 0x000fe200078e0042 */
[----:B------:R0:W-:Y:S04]  /*1f670*/  STL [R1+0x1e4], R66 ;  /* 0x0001e44201007387 */ /* 0x0001e80000100800 */
[----:B------:R-:W-:Y:S04]  /*1f680*/  STL [R1+0x240], R62 ;  /* 0x0002403e01007387 */ /* 0x000fe80000100800 */
[----:B------:R-:W-:Y:S04]  /*1f690*/  STL [R1+0x224], R63 ;  /* 0x0002243f01007387 */ /* 0x000fe80000100800 */
[----:B------:R1:W3:Y:S02]  /*1f6a0*/  @!P2 LDG.E.U8 R83, desc[UR14][R46.64] ;  /* 0x0000000e2e53a981 */ /* 0x0002e4000c1e1100 */
[----:B-1----:R-:W-:-:S02]  /*1f6b0*/  @!P2 IMAD.MOV.U32 R46, RZ, RZ, R62 ;  /* 0x000000ffff2ea224 */ /* 0x002fc400078e003e */
[----:B------:R-:W-:-:S05]  /*1f6c0*/  @!P2 IMAD.MOV.U32 R47, RZ, RZ, R63 ;  /* 0x000000ffff2fa224 */ /* 0x000fca00078e003f */
[----:B------:R1:W4:Y:S01]  /*1f6d0*/  @!P2 LDG.E.U8 R85, desc[UR14][R46.64] ;  /* 0x0000000e2e55a981 */ /* 0x000322000c1e1100 */
[----:B--2---:R-:W-:-:S05]  /*1f6e0*/  IADD3 R3, P3, PT, R5, R3, RZ ;  /* 0x0000000305037210 */ /* 0x004fca0007f7e0ff */
[----:B------:R-:W-:Y:S01]  /*1f6f0*/  IMAD.X R60, R7, 0x1, R60, P3 ;  /* 0x00000001073c7824 */ /* 0x000fe200018e063c */
[----:B------:R-:W-:Y:S01]  /*1f700*/  IADD3 R0, P3, PT, R5, R0, RZ ;  /* 0x0000000005007210 */ /* 0x000fe20007f7e0ff */
[----:B------:R-:W-:Y:S04]  /*1f710*/  STL [R1+0x280], R3 ;  /* 0x0002800301007387 */ /* 0x000fe80000100800 */
[----:B------:R-:W-:Y:S01]  /*1f720*/  IMAD.X R2, R7, 0x1, R2, P3 ;  /* 0x0000000107027824 */ /* 0x000fe200018e0602 */
[----:B------:R2:W-:Y:S04]  /*1f730*/  STL [R1+0x27c], R60 ;  /* 0x00027c3c01007387 */ /* 0x0005e80000100800 */
[----:B0-----:R-:W3:Y:S01]  /*1f740*/  LDL.LU R66, [R1+0x300] ;  /* 0x0003000001427983 */ /* 0x001ee20000300800 */
[----:B-1----:R-:W-:-:S03]  /*1f750*/  @!P2 IMAD.MOV.U32 R47, RZ, RZ, R60 ;  /* 0x000000ffff2fa224 */ /* 0x002fc600078e003c */
[----:B------:R-:W-:Y:S04]  /*1f760*/  STL [R1+0x2c0], R0 ;  /* 0x0002c00001007387 */ /* 0x000fe80000100800 */
[----:B------:R-:W-:Y:S04]  /*1f770*/  STL [R1+0x2bc], R2 ;  /* 0x0002bc0201007387 */ /* 0x000fe80000100800 */
[----:B------:R-:W4:Y:S04]  /*1f780*/  LDL.LU R68, [R1+0x2fc] ;  /* 0x0002fc0001447983 */ /* 0x000f280000300800 */
[----:B------:R-:W4:Y:S04]  /*1f790*/  LDL.LU R70, [R1+0x33c] ;  /* 0x00033c0001467983 */ /* 0x000f280000300800 */
[----:B--2---:R-:W2:Y:S01]  /*1f7a0*/  LDL.LU R60, [R1+0x340] ;  /* 0x00034000013c7983 */ /* 0x004ea20000300800 */
[----:B------:R-:W-:-:S03]  /*1f7b0*/  @!P2 IMAD.MOV.U32 R46, RZ, RZ, R3 ;  /* 0x000000ffff2ea224 */ /* 0x000fc600078e0003 */
[----:B------:R0:W-:Y:S04]  /*1f7c0*/  STS.U8 [R4+UR6+0xad80], R87 ;  /* 0x00ad805704007988 */ /* 0x0001e80008000006 */
[----:B------:R-:W2:Y:S04]  /*1f7d0*/  LDL.LU R62, [R1+0xb8] ;  /* 0x0000b800013e7983 */ /* 0x000ea80000300800 */
[----:B------:R-:W2:Y:S01]  /*1f7e0*/  LDL.LU R63, [R1+0xa8] ;  /* 0x0000a800013f7983 */ /* 0x000ea20000300800 */
[----:B0-----:R-:W-:-:S03]  /*1f7f0*/  PRMT R87, RZ, 0x7610, R87 ;  /* 0x00007610ff577816 */ /* 0x001fc60000000057 */
[----:B------:R-:W2:Y:S04]  /*1f800*/  LDL.LU R64, [R1+0x98] ;  /* 0x0000980001407983 */ /* 0x000ea80000300800 */
[----:B------:R0:W-:Y:S04]  /*1f810*/  STS.U8 [R4+UR6+0xb180], R89 ;  /* 0x00b1805904007988 */ /* 0x0001e80008000006 */
[----:B------:R-:W2:Y:S04]  /*1f820*/  LDL.LU R78, [R1+0x88] ;  /* 0x00008800014e7983 */ /* 0x000ea80000300800 */
[----:B------:R1:W2:Y:S01]  /*1f830*/  @!P2 LDG.E.U8 R87, desc[UR14][R46.64] ;  /* 0x0000000e2e57a981 */ /* 0x0002a2000c1e1100 */
[----:B0-----:R-:W-:-:S03]  /*1f840*/  PRMT R89, RZ, 0x7610, R89 ;  /* 0x00007610ff597816 */ /* 0x001fc60000000059 */
[----:B------:R-:W2:Y:S04]  /*1f850*/  LDL.LU R82, [R1+0x78] ;  /* 0x0000780001527983 */ /* 0x000ea80000300800 */
[----:B------:R-:W2:Y:S01]  /*1f860*/  LDL.LU R3, [R1+0x68] ;  /* 0x0000680001037983 */ /* 0x000ea20000300800 */
[----:B-1----:R-:W-:Y:S02]  /*1f870*/  @!P2 IMAD.MOV.U32 R46, RZ, RZ, R0 ;  /* 0x000000ffff2ea224 */ /* 0x002fe400078e0000 */
[----:B------:R-:W-:Y:S02]  /*1f880*/  @!P2 IMAD.MOV.U32 R47, RZ, RZ, R2 ;  /* 0x000000ffff2fa224 */ /* 0x000fe400078e0002 */
[----:B------:R-:W2:Y:S04]  /*1f890*/  LDL.LU R2, [R1+0x58] ;  /* 0x0000580001027983 */ /* 0x000ea80000300800 */
[----:B------:R-:W2:Y:S04]  /*1f8a0*/  LDL.LU R92, [R1+0x48] ;  /* 0x00004800015c7983 */ /* 0x000ea80000300800 */
[----:B------:R-:W2:Y:S04]  /*1f8b0*/  LDL.LU R90, [R1+0x34] ;  /* 0x00003400015a7983 */ /* 0x000ea80000300800 */
[----:B------:R-:W2:Y:S04]  /*1f8c0*/  LDL.LU R0, [R1+0x24] ;  /* 0x0000240001007983 */ /* 0x000ea80000300800 */
[----:B------:R0:W2:Y:S04]  /*1f8d0*/  @!P2 LDG.E.U8 R89, desc[UR14][R46.64] ;  /* 0x0000000e2e59a981 */ /* 0x0000a8000c1e1100 */
[----:B------:R-:W-:Y:S04]  /*1f8e0*/  STS.U8 [R4+UR6+0xb580], R91 ;  /* 0x00b5805b04007988 */ /* 0x000fe80008000006 */
[----:B------:R-:W-:Y:S04]  /*1f8f0*/  STS.U8 [R4+UR6+0xb980], R86 ;  /* 0x00b9805604007988 */ /* 0x000fe80008000006 */
[----:B------:R-:W-:Y:S01]  /*1f900*/  STS.U8 [R4+UR6+0xbd80], R76 ;  /* 0x00bd804c04007988 */ /* 0x000fe20008000006 */
[----:B---3--:R-:W-:-:S05]  /*1f910*/  IADD3 R66, P3, PT, R5, R66, RZ ;  /* 0x0000004205427210 */ /* 0x008fca0007f7e0ff */
[----:B------:R1:W-:Y:S01]  /*1f920*/  STL [R1+0x300], R66 ;  /* 0x0003004201007387 */ /* 0x0003e20000100800 */
[----:B----4-:R-:W-:Y:S02]  /*1f930*/  IMAD.X R68, R7, 0x1, R68, P3 ;  /* 0x0000000107447824 */ /* 0x010fe400018e0644 */
[----:B0-----:R-:W-:Y:S01]  /*1f940*/  @!P2 IMAD.MOV.U32 R46, RZ, RZ, R66 ;  /* 0x000000ffff2ea224 */ /* 0x001fe200078e0042 */
[----:B--2---:R-:W-:Y:S02]  /*1f950*/  IADD3 R60, P3, PT, R5, R60, RZ ;  /* 0x0000003c053c7210 */ /* 0x004fe40007f7e0ff */
[----:B------:R0:W-:Y:S01]  /*1f960*/  STL [R1+0x2fc], R68 ;  /* 0x0002fc4401007387 */ /* 0x0001e20000100800 */
[----:B------:R-:W-:Y:S02]  /*1f970*/  @!P2 IMAD.MOV.U32 R47, RZ, RZ, R68 ;  /* 0x000000ffff2fa224 */ /* 0x000fe400078e0044 */
[----:B------:R-:W-:Y:S01]  /*1f980*/  IMAD.X R70, R7, 0x1, R70, P3 ;  /* 0x0000000107467824 */ /* 0x000fe200018e0646 */
[----:B-1----:R-:W2:Y:S04]  /*1f990*/  LDL.LU R66, [R1+0x14] ;  /* 0x0000140001427983 */ /* 0x002ea80000300800 */
[----:B0-----:R-:W3:Y:S04]  /*1f9a0*/  LDL.LU R68, [R1+0x4] ;  /* 0x0000040001447983 */ /* 0x001ee80000300800 */
[----:B------:R0:W-:Y:S04]  /*1f9b0*/  STL [R1+0x340], R60 ;  /* 0x0003403c01007387 */ /* 0x0001e80000100800 */
[----:B------:R1:W-:Y:S04]  /*1f9c0*/  STL [R1+0x33c], R70 ;  /* 0x00033c4601007387 */ /* 0x0003e80000100800 */
[----:B------:R-:W4:Y:S01]  /*1f9d0*/  LDL.LU R76, [R1+0xc8] ;  /* 0x0000c800014c7983 */ /* 0x000f220000300800 */
[----:B------:R-:W-:Y:S01]  /*1f9e0*/  PRMT R91, RZ, 0x7610, R91 ;  /* 0x00007610ff5b7816 */ /* 0x000fe2000000005b */
[----:B------:R-:W-:-:S02]  /*1f9f0*/  IMAD.MOV.U32 R84, RZ, RZ, R88 ;  /* 0x000000ffff547224 */ /* 0x000fc400078e0058 */
[----:B------:R-:W2:Y:S04]  /*1fa00*/  LDL.LU R4, [R1+0xd4] ;  /* 0x0000d40001047983 */ /* 0x000ea80000300800 */
[----:B------:R0:W2:Y:S02]  /*1fa10*/  @!P2 LDG.E.U8 R91, desc[UR14][R46.64] ;  /* 0x0000000e2e5ba981 */ /* 0x0000a4000c1e1100 */
[----:B0-----:R-:W-:Y:S01]  /*1fa20*/  @!P2 IMAD.MOV.U32 R46, RZ, RZ, R60 ;  /* 0x000000ffff2ea224 */ /* 0x001fe200078e003c */
[----:B------:R-:W-:Y:S01]  /*1fa30*/  LOP3.LUT R60, R80, 0x40, RZ, 0x3c, !PT ;  /* 0x00000040503c7812 */ /* 0x000fe200078e3cff */
[----:B------:R-:W-:Y:S02]  /*1fa40*/  @!P2 IMAD.MOV.U32 R47, RZ, RZ, R70 ;  /* 0x000000ffff2fa224 */ /* 0x000fe400078e0046 */
[----:B-1----:R-:W2:Y:S04]  /*1fa50*/  LDL.LU R70, [R1+0xc4] ;  /* 0x0000c40001467983 */ /* 0x002ea80000300800 */
[----:B------:R-:W2:Y:S04]  /*1fa60*/  LDL.LU R80, [R1+0xb4] ;  /* 0x0000b40001507983 */ /* 0x000ea80000300800 */
[----:B------:R-:W2:Y:S04]  /*1fa70*/  LDL.LU R93, [R1+0xa4] ;  /* 0x0000a400015d7983 */ /* 0x000ea80000300800 */
[----:B------:R-:W2:Y:S04]  /*1fa80*/  LDL.LU R88, [R1+0x94] ;  /* 0x0000940001587983 */ /* 0x000ea80000300800 */
[----:B------:R0:W-:Y:S04]  /*1fa90*/  STS.U8 [R60+UR6+0x8200], R84 ;  /* 0x008200543c007988 */ /* 0x0001e80008000006 */
[----:B0-----:R-:W2:Y:S04]  /*1faa0*/  LDL.LU R84, [R1+0x94c] ;  /* 0x00094c0001547983 */ /* 0x001ea80000300800 */
[----:B----4-:R-:W-:Y:S04]  /*1fab0*/  STS.U8 [R60+UR6+0x8600], R76 ;  /* 0x0086004c3c007988 */ /* 0x010fe80008000006 */
[----:B------:R-:W-:Y:S04]  /*1fac0*/  STS.U8 [R60+UR6+0x8a00], R62 ;  /* 0x008a003e3c007988 */ /* 0x000fe80008000006 */
[----:B------:R-:W-:Y:S04]  /*1fad0*/  STS.U8 [R60+UR6+0x8e00], R63 ;  /* 0x008e003f3c007988 */ /* 0x000fe80008000006 */
[----:B------:R-:W-:Y:S04]  /*1fae0*/  STS.U8 [R60+UR6+0x9200], R64 ;  /* 0x009200403c007988 */ /* 0x000fe80008000006 */
[----:B------:R-:W-:Y:S04]  /*1faf0*/  STS.U8 [R60+UR6+0x9600], R78 ;  /* 0x0096004e3c007988 */ /* 0x000fe80008000006 */
[----:B------:R0:W-:Y:S04]  /*1fb00*/  STS.U8 [R60+UR6+0x9a00], R82 ;  /* 0x009a00523c007988 */ /* 0x0001e80008000006 */
[----:B------:R-:W-:Y:S04]  /*1fb10*/  STS.U8 [R60+UR6+0x9e00], R3 ;  /* 0x009e00033c007988 */ /* 0x000fe80008000006 */
[----:B------:R-:W-:Y:S04]  /*1fb20*/  STS.U8 [R60+UR6+0xa200], R2 ;  /* 0x00a200023c007988 */ /* 0x000fe80008000006 */
[----:B------:R-:W-:Y:S04]  /*1fb30*/  STS.U8 [R60+UR6+0xa600], R92 ;  /* 0x00a6005c3c007988 */ /* 0x000fe80008000006 */
[----:B------:R1:W-:Y:S04]  /*1fb40*/  STS.U8 [R60+UR6+0xaa00], R90 ;  /* 0x00aa005a3c007988 */ /* 0x0003e80008000006 */
[----:B0-----:R-:W4:Y:S04]  /*1fb50*/  LDL.LU R82, [R1+0x84] ;  /* 0x0000840001527983 */ /* 0x001f280000300800 */
[----:B-1----:R-:W4:Y:S04]  /*1fb60*/  LDL.LU R90, [R1+0x74] ;  /* 0x00007400015a7983 */ /* 0x002f280000300800 */
[----:B------:R-:W-:Y:S04]  /*1fb70*/  STS.U8 [R60+UR6+0xae00], R0 ;  /* 0x00ae00003c007988 */ /* 0x000fe80008000006 */
[----:B--2---:R-:W-:Y:S04]  /*1fb80*/  STS.U8 [R60+UR6+0xb200], R66 ;  /* 0x00b200423c007988 */ /* 0x004fe80008000006 */
[----:B---3--:R-:W-:Y:S04]  /*1fb90*/  STS.U8 [R60+UR6+0xb600], R68 ;  /* 0x00b600443c007988 */ /* 0x008fe80008000006 */
[----:B------:R0:W-:Y:S04]  /*1fba0*/  STS.U8 [R60+UR6+0xba00], R84 ;  /* 0x00ba00543c007988 */ /* 0x0001e80008000006 */
[----:B------:R-:W2:Y:S04]  /*1fbb0*/  LDL.LU R78, [R1+0x54] ;  /* 0x00005400014e7983 */ /* 0x000ea80000300800 */
[----:B------:R-:W3:Y:S01]  /*1fbc0*/  LDL.LU R3, [R1+0x44] ;  /* 0x0000440001037983 */ /* 0x000ee20000300800 */
[----:B0-----:R-:W-:-:S03]  /*1fbd0*/  LOP3.LUT R84, R6, 0x40, RZ, 0x3c, !PT ;  /* 0x0000004006547812 */ /* 0x001fc600078e3cff */
[----:B------:R-:W2:Y:S04]  /*1fbe0*/  LDL.LU R2, [R1+0x30] ;  /* 0x0000300001027983 */ /* 0x000ea80000300800 */
[----:B------:R-:W2:Y:S01]  /*1fbf0*/  LDL.LU R92, [R1+0x20] ;  /* 0x00002000015c7983 */ /* 0x000ea20000300800 */
[----:B------:R-:W-:-:S03]  /*1fc00*/  LOP3.LUT R76, R6, 0x50, RZ, 0x3c, !PT ;  /* 0x00000050064c7812 */ /* 0x000fc600078e3cff */
[----:B------:R-:W2:Y:S04]  /*1fc10*/  LDL.LU R0, [R1+0x10] ;  /* 0x0000100001007983 */ /* 0x000ea80000300800 */
[----:B------:R0:W-:Y:S04]  /*1fc20*/  STS.U8 [R84+UR6+0xbe00], R74 ;  /* 0x00be004a54007988 */ /* 0x0001e80008000006 */
[----:B0-----:R-:W2:Y:S04]  /*1fc30*/  LDL.LU R74, [R1+0x64] ;  /* 0x00006400014a7983 */ /* 0x001ea80000300800 */
[----:B------:R-:W3:Y:S04]  /*1fc40*/  LDL.LU R60, [R1+0xd0] ;  /* 0x0000d000013c7983 */ /* 0x000ee80000300800 */
[----:B------:R-:W3:Y:S04]  /*1fc50*/  LDL.LU R62, [R1+0xc0] ;  /* 0x0000c000013e7983 */ /* 0x000ee80000300800 */
[----:B------:R-:W3:Y:S04]  /*1fc60*/  LDL.LU R63, [R1+0xb0] ;  /* 0x0000b000013f7983 */ /* 0x000ee80000300800 */
[----:B------:R-:W3:Y:S04]  /*1fc70*/  LDL.LU R64, [R1+0xa0] ;  /* 0x0000a00001407983 */ /* 0x000ee80000300800 */
[----:B------:R-:W3:Y:S04]  /*1fc80*/  LDL.LU R66, [R1+0x90] ;  /* 0x0000900001427983 */ /* 0x000ee80000300800 */
[----:B------:R-:W3:Y:S04]  /*1fc90*/  LDL.LU R68, [R1+0x80] ;  /* 0x0000800001447983 */ /* 0x000ee80000300800 */
[----:B------:R0:W-:Y:S04]  /*1fca0*/  STS.U8 [R76+UR6+0x8280], R4 ;  /* 0x008280044c007988 */ /* 0x0001e80008000006 */
[----:B------:R-:W3:Y:S04]  /*1fcb0*/  LDL.LU R6, [R1+0x70] ;  /* 0x0000700001067983 */ /* 0x000ee80000300800 */
[----:B------:R1:W-:Y:S04]  /*1fcc0*/  STS.U8 [R76+UR6+0x8680], R70 ;  /* 0x008680464c007988 */ /* 0x0003e80008000006 */
[----:B0-----:R-:W3:Y:S04]  /*1fcd0*/  LDL.LU R4, [R1+0x60] ;  /* 0x0000600001047983 */ /* 0x001ee80000300800 */
[----:B------:R0:W-:Y:S04]  /*1fce0*/  STS.U8 [R76+UR6+0x8a80], R80 ;  /* 0x008a80504c007988 */ /* 0x0001e80008000006 */
[----:B-1----:R-:W3:Y:S04]  /*1fcf0*/  LDL.LU R70, [R1+0x50] ;  /* 0x0000500001467983 */ /* 0x002ee80000300800 */
[----:B------:R1:W-:Y:S04]  /*1fd00*/  STS.U8 [R76+UR6+0x8e80], R93 ;  /* 0x008e805d4c007988 */ /* 0x0003e80008000006 */
[----:B0-----:R-:W3:Y:S04]  /*1fd10*/  LDL.LU R80, [R1+0x40] ;  /* 0x0000400001507983 */ /* 0x001ee80000300800 */
[----:B------:R0:W-:Y:S04]  /*1fd20*/  STS.U8 [R76+UR6+0x9280], R88 ;  /* 0x009280584c007988 */ /* 0x0001e80008000006 */
[----:B-1----:R-:W3:Y:S04]  /*1fd30*/  LDL.LU R93, [R1+0x2c] ;  /* 0x00002c00015d7983 */ /* 0x002ee80000300800 */
[----:B0-----:R-:W3:Y:S04]  /*1fd40*/  LDL.LU R88, [R1+0x1c] ;  /* 0x00001c0001587983 */ /* 0x001ee80000300800 */
[----:B----4-:R0:W-:Y:S04]  /*1fd50*/  STS.U8 [R76+UR6+0x9680], R82 ;  /* 0x009680524c007988 */ /* 0x0101e80008000006 */
[----:B------:R1:W-:Y:S04]  /*1fd60*/  STS.U8 [R76+UR6+0x9a80], R90 ;  /* 0x009a805a4c007988 */ /* 0x0003e80008000006 */
[----:B0-----:R-:W4:Y:S04]  /*1fd70*/  LDL.LU R82, [R1+0x948] ;  /* 0x0009480001527983 */ /* 0x001f280000300800 */
[----:B-1----:R-:W4:Y:S04]  /*1fd80*/  LDL.LU R90, [R1+0x944] ;  /* 0x00094400015a7983 */ /* 0x002f280000300800 */
[----:B--2---:R-:W-:Y:S04]  /*1fd90*/  STS.U8 [R76+UR6+0x9e80], R74 ;  /* 0x009e804a4c007988 */ /* 0x004fe80008000006 */
[----:B------:R0:W-:Y:S04]  /*1fda0*/  STS.U8 [R76+UR6+0xa280], R78 ;  /* 0x00a2804e4c007988 */ /* 0x0001e80008000006 */
[----:B---3--:R-:W-:Y:S04]  /*1fdb0*/  STS.U8 [R76+UR6+0xa680], R3 ;  /* 0x00a680034c007988 */ /* 0x008fe80008000006 */
[----:B------:R1:W-:Y:S04]  /*1fdc0*/  STS.U8 [R76+UR6+0xaa80], R2 ;  /* 0x00aa80024c007988 */ /* 0x0003e80008000006 */
[----:B------:R2:W-:Y:S04]  /*1fdd0*/  STS.U8 [R76+UR6+0xae80], R92 ;  /* 0x00ae805c4c007988 */ /* 0x0005e80008000006 */
[----:B------:R3:W-:Y:S04]  /*1fde0*/  STS.U8 [R76+UR6+0xb280], R0 ;  /* 0x00b280004c007988 */ /* 0x0007e80008000006 */
[----:B0-----:R-:W4:Y:S04]  /*1fdf0*/  LDL.LU R78, [R1+0xcc] ;  /* 0x0000cc00014e7983 */ /* 0x001f280000300800 */
[----:B-1----:R-:W4:Y:S04]  /*1fe00*/  LDL.LU R2, [R1+0xbc] ;  /* 0x0000bc0001027983 */ /* 0x002f280000300800 */
[----:B------:R-:W4:Y:S04]  /*1fe10*/  LDL.LU R3, [R1+0xac] ;  /* 0x0000ac0001037983 */ /* 0x000f280000300800 */
[----:B--2---:R-:W2:Y:S04]  /*1fe20*/  LDL.LU R92, [R1+0x9c] ;  /* 0x00009c00015c7983 */ /* 0x004ea80000300800 */
[----:B---3--:R-:W3:Y:S04]  /*1fe30*/  LDL.LU R0, [R1+0x8c] ;  /* 0x00008c0001007983 */ /* 0x008ee80000300800 */
[----:B------:R-:W2:Y:S04]  /*1fe40*/  LDL.LU R74, [R1+0x18] ;  /* 0x00001800014a7983 */ /* 0x000ea80000300800 */
[----:B----4-:R0:W-:Y:S02]  /*1fe50*/  STS.U8 [R76+UR6+0xb680], R90 ;  /* 0x00b6805a4c007988 */ /* 0x0101e40008000006 */
[----:B0-----:R-:W0:Y:S02]  /*1fe60*/  S2R R90, SR_TID.X ;  /* 0x00000000005a7919 */ /* 0x001e240000002100 */
[----:B------:R1:W-:Y:S04]  /*1fe70*/  STS.U8 [R76+UR6+0xba80], R82 ;  /* 0x00ba80524c007988 */ /* 0x0003e80008000006 */
[----:B------:R4:W-:Y:S04]  /*1fe80*/  STS.U8 [R76+UR6+0xbe80], R72 ;  /* 0x00be80484c007988 */ /* 0x0009e80008000006 */
[----:B-1----:R-:W2:Y:S04]  /*1fe90*/  LDL.LU R82, [R1+0x28] ;  /* 0x0000280001527983 */ /* 0x002ea80000300800 */
[----:B----4-:R-:W4:Y:S01]  /*1fea0*/  LDL.LU R72, [R1+0x3c] ;  /* 0x00003c0001487983 */ /* 0x010f220000300800 */
[----:B0-----:R-:W-:-:S04]  /*1feb0*/  LOP3.LUT R90, R90, 0x7f, RZ, 0xc0, !PT ;  /* 0x0000007f5a5a7812 */ /* 0x001fc800078ec0ff */
[----:B------:R-:W-:-:S05]  /*1fec0*/  LOP3.LUT R90, R90, 0x60, RZ, 0x3c, !PT ;  /* 0x000000605a5a7812 */ /* 0x000fca00078e3cff */
        /* <DEDUP_REMOVED lines=8> */
[----:B------:R3:W-:Y:S04]  /*1ff50*/  STS.U8 [R90+UR6+0x9700], R68 ;  /* 0x009700445a007988 */ /* 0x0007e80008000006 */
[----:B0-----:R-:W2:Y:S04]  /*1ff60*/  LDL.LU R64, [R1+0x934] ;  /* 0x0009340001407983 */ /* 0x001ea80000300800 */
[----:B-1----:R-:W2:Y:S04]  /*1ff70*/  LDL.LU R66, [R1+0x930] ;  /* 0x0009300001427983 */ /* 0x002ea80000300800 */
[----:B---3--:R-:W3:Y:S04]  /*1ff80*/  LDL.LU R68, [R1+0x92c] ;  /* 0x00092c0001447983 */ /* 0x008ee80000300800 */
[----:B------:R0:W-:Y:S04]  /*1ff90*/  STS.U8 [R90+UR6+0x9b00], R6 ;  /* 0x009b00065a007988 */ /* 0x0001e80008000006 */
[----:B------:R1:W-:Y:S04]  /*1ffa0*/  STS.U8 [R90+UR6+0x9f00], R4 ;  /* 0x009f00045a007988 */ /* 0x0003e80008000006 */
[----:B------:R1:W-:Y:S04]  /*1ffb0*/  STS.U8 [R90+UR6+0xa300], R70 ;  /* 0x00a300465a007988 */ /* 0x0003e80008000006 */
[----:B0-----:R-:W5:Y:S04]  /*1ffc0*/  LDL.LU R6, [R1+0x928] ;  /* 0x0009280001067983 */ /* 0x001f680000300800 */
[----:B-1----:R-:W5:Y:S04]  /*1ffd0*/  LDL.LU R4, [R1+0x924] ;  /* 0x0009240001047983 */ /* 0x002f680000300800 */
[----:B------:R-:W2:Y:S04]  /*1ffe0*/  LDL.LU R70, [R1+0x920] ;  /* 0x0009200001467983 */ /* 0x000ea80000300800 */
[----:B------:R0:W-:Y:S04]  /*1fff0*/  STS.U8 [R90+UR6+0xa700], R80 ;  /* 0x00a700505a007988 */ /* 0x0001e80008000006 */
[----:B------:R1:W-:Y:S04]  /*20000*/  STS.U8 [R90+UR6+0xab00], R93 ;  /* 0x00ab005d5a007988 */ /* 0x0003e80008000006 */
[----:B------:R1:W-:Y:S04]  /*20010*/  STS.U8 [R90+UR6+0xaf00], R88 ;  /* 0x00af00585a007988 */ /* 0x0003e80008000006 */
[----:B0-----:R-:W2:Y:S04]  /*20020*/  LDL.LU R80, [R1+0x91c] ;  /* 0x00091c0001507983 */ /* 0x001ea80000300800 */
[----:B-1----:R-:W2:Y:S04]  /*20030*/  LDL.LU R93, [R1+0x918] ;  /* 0x00091800015d7983 */ /* 0x002ea80000300800 */
[----:B------:R-:W2:Y:S04]  /*20040*/  LDL.LU R88, [R1+0x914] ;  /* 0x0009140001587983 */ /* 0x000ea80000300800 */
[----:B--2---:R0:W-:Y:S02]  /*20050*/  STS.U8 [R90+UR6+0xb300], R88 ;  /* 0x00b300585a007988 */ /* 0x0041e40008000006 */
[----:B0-----:R-:W0:Y:S02]  /*20060*/  S2R R88, SR_TID.X ;  /* 0x0000000000587919 */ /* 0x001e240000002100 */
[----:B------:R1:W-:Y:S04]  /*20070*/  STS.U8 [R90+UR6+0xb700], R93 ;  /* 0x00b7005d5a007988 */ /* 0x0003e80008000006 */
[----:B------:R2:W-:Y:S04]  /*20080*/  STS.U8 [R90+UR6+0xbb00], R80 ;  /* 0x00bb00505a007988 */ /* 0x0005e80008000006 */
[----:B------:R3:W-:Y:S04]  /*20090*/  STS.U8 [R90+UR6+0xbf00], R70 ;  /* 0x00bf00465a007988 */ /* 0x0007e80008000006 */
[----:B-1----:R-:W4:Y:S04]  /*200a0*/  LDL.LU R93, [R1+0x4c] ;  /* 0x00004c00015d7983 */ /* 0x002f280000300800 */
[----:B--2---:R-:W2:Y:S04]  /*200b0*/  LDL.LU R80, [R1+0x5c] ;  /* 0x00005c0001507983 */ /* 0x004ea80000300800 */
[----:B---3--:R-:W3:Y:S04]  /*200c0*/  LDL.LU R90, [R1+0x7c] ;  /* 0x00007c00015a7983 */ /* 0x008ee80000300800 */
[----:B------:R-:W3:Y:S01]  /*200d0*/  LDL.LU R70, [R1+0x6c] ;  /* 0x00006c0001467983 */ /* 0x000ee20000300800 */
[----:B0-----:R-:W-:-:S04]  /*200e0*/  LOP3.LUT R88, R88, 0x7f, RZ, 0xc0, !PT ;  /* 0x0000007f58587812 */ /* 0x001fc800078ec0ff */
[----:B------:R-:W-:-:S05]  /*200f0*/  LOP3.LUT R88, R88, 0x70, RZ, 0x3c, !PT ;  /* 0x0000007058587812 */ /* 0x000fca00078e3cff */
[----:B------:R0:W-:Y:S04]  /*20100*/  STS.U8 [R88+UR6+0x8380], R78 ;  /* 0x0083804e58007988 */ /* 0x0001e80008000006 */
[----:B------:R1:W-:Y:S04]  /*20110*/  STS.U8 [R88+UR6+0x8780], R2 ;  /* 0x0087800258007988 */ /* 0x0003e80008000006 */
[----:B------:R1:W-:Y:S04]  /*20120*/  STS.U8 [R88+UR6+0x8b80], R3 ;  /* 0x008b800358007988 */ /* 0x0003e80008000006 */
[----:B0-----:R-:W3:Y:S04]  /*20130*/  LDL.LU R78, [R1+0x910] ;  /* 0x00091000014e7983 */ /* 0x001ee80000300800 */
[----:B-1----:R-:W5:Y:S04]  /*20140*/  LDL.LU R2, [R1+0x90c] ;  /* 0x00090c0001027983 */ /* 0x002f680000300800 */
[----:B------:R-:W5:Y:S04]  /*20150*/  LDL.LU R3, [R1+0x908] ;  /* 0x0009080001037983 */ /* 0x000f680000300800 */
[----:B------:R0:W-:Y:S04]  /*20160*/  STS.U8 [R88+UR6+0x8f80], R92 ;  /* 0x008f805c58007988 */ /* 0x0001e80008000006 */
[----:B------:R1:W-:Y:S04]  /*20170*/  STS.U8 [R88+UR6+0x9380], R0 ;  /* 0x0093800058007988 */ /* 0x0003e80008000006 */
[----:B0-----:R-:W3:Y:S04]  /*20180*/  LDL.LU R92, [R1+0x904] ;  /* 0x00090400015c7983 */ /* 0x001ee80000300800 */
[----:B-1----:R-:W3:Y:S04]  /*20190*/  LDL.LU R0, [R1+0x900] ;  /* 0x0009000001007983 */ /* 0x002ee80000300800 */
[----:B------:R0:W-:Y:S02]  /*201a0*/  STS.U8 [R88+UR6+0xaf80], R74 ;  /* 0x00af804a58007988 */ /* 0x0001e40008000006 */
[----:B0-----:R-:W0:Y:S02]  /*201b0*/  S2R R74, SR_TID.X ;  /* 0x00000000004a7919 */ /* 0x001e240000002100 */
[----:B------:R1:W-:Y:S02]  /*201c0*/  STS.U8 [R88+UR6+0xab80], R82 ;  /* 0x00ab805258007988 */ /* 0x0003e40008000006 */
[----:B-1----:R-:W1:Y:S02]  /*201d0*/  S2R R82, SR_TID.X ;  /* 0x0000000000527919 */ /* 0x002e640000002100 */
[----:B----4-:R4:W-:Y:S04]  /*201e0*/  STS.U8 [R88+UR6+0xa780], R72 ;  /* 0x00a7804858007988 */ /* 0x0109e80008000006 */
[----:B------:R-:W-:Y:S01]  /*201f0*/  STS.U8 [R88+UR6+0xbf80], R68 ;  /* 0x00bf804458007988 */ /* 0x000fe20008000006 */
[----:B0-----:R-:W-:-:S02]  /*20200*/  LOP3.LUT R74, R74, 0x7f, RZ, 0xc0, !PT ;  /* 0x0000007f4a4a7812 */ /* 0x001fc400078ec0ff */
[----:B-1----:R-:W-:-:S04]  /*20210*/  LOP3.LUT R82, R82, 0x7f, RZ, 0xc0, !PT ;  /* 0x0000007f52527812 */ /* 0x002fc800078ec0ff */
[C---:B----4-:R-:W-:Y:S02]  /*20220*/  LOP3.LUT R72, R82.reuse, 0x10, RZ, 0x3c, !PT ;  /* 0x0000001052487812 */ /* 0x050fe400078e3cff */
[----:B------:R-:W-:Y:S01]  /*20230*/  LOP3.LUT R82, R82, 0x20, RZ, 0x3c, !PT ;  /* 0x0000002052527812 */ /* 0x000fe200078e3cff */
[----:B------:R-:W-:Y:S04]  /*20240*/  STS.U8 [R88+UR6+0xa380], R93 ;  /* 0x00a3805d58007988 */ /* 0x000fe80008000006 */
[----:B--2---:R-:W-:Y:S04]  /*20250*/  STS.U8 [R88+UR6+0x9f80], R80 ;  /* 0x009f805058007988 */ /* 0x004fe80008000006 */
[----:B---3--:R-:W-:Y:S04]  /*20260*/  STS.U8 [R88+UR6+0x9780], R90 ;  /* 0x0097805a58007988 */ /* 0x008fe80008000006 */
[----:B------:R-:W-:Y:S04]  /*20270*/  STS.U8 [R88+UR6+0x9b80], R70 ;  /* 0x009b804658007988 */ /* 0x000fe80008000006 */
[----:B------:R-:W-:Y:S04]  /*20280*/  STS.U8 [R88+UR6+0xbb80], R78 ;  /* 0x00bb804e58007988 */ /* 0x000fe80008000006 */
[----:B------:R-:W-:Y:S04]  /*20290*/  STS.U8 [R88+UR6+0xb780], R92 ;  /* 0x00b7805c58007988 */ /* 0x000fe80008000006 */
[----:B------:R0:W-:Y:S04]  /*202a0*/  STS.U8 [R88+UR6+0xb380], R0 ;  /* 0x00b3800058007988 */ /* 0x0001e80008000006 */
        /* <DEDUP_REMOVED lines=32> */
[----:B0-----:R-:W5:Y:S04]  /*204b0*/  LDL.LU R0, [R1+0x8fc] ;  /* 0x0008fc0001007983 */ /* 0x001f680000300800 */
[----:B------:R-:W-:Y:S04]  /*204c0*/  STS.U8 [R82+UR6+0xc100], R30 ;  /* 0x00c1001e52007988 */ /* 0x000fe80008000006 */
[----:B------:R-:W-:Y:S04]  /*204d0*/  STS.U8 [R82+UR6+0xc500], R31 ;  /* 0x00c5001f52007988 */ /* 0x000fe80008000006 */
[----:B-1----:R-:W3:Y:S04]  /*204e0*/  LDL.LU R13, [R1+0x1ac] ;  /* 0x0001ac00010d7983 */ /* 0x002ee80000300800 */
[----:B------:R0:W-:Y:S04]  /*204f0*/  STS.U8 [R82+UR6+0xc900], R32 ;  /* 0x00c9002052007988 */ /* 0x0001e80008000006 */
[----:B--2---:R-:W2:Y:S04]  /*20500*/  LDL.LU R12, [R1+0x1b0] ;  /* 0x0001b000010c7983 */ /* 0x004ea80000300800 */
        /* <DEDUP_REMOVED lines=9> */
[----:B------:R-:W4:Y:S01]  /*205a0*/  LDL.LU R21, [R1+0x200] ;  /* 0x0002000001157983 */ /* 0x000f220000300800 */
[----:B------:R-:W-:-:S02]  /*205b0*/  PRMT R8, RZ, 0x7610, R8 ;  /* 0x00007610ff087816 */ /* 0x000fc40000000008 */
[----:B------:R-:W-:Y:S02]  /*205c0*/  PRMT R9, RZ, 0x7610, R9 ;  /* 0x00007610ff097816 */ /* 0x000fe40000000009 */
[----:B------:R-:W-:Y:S02]  /*205d0*/  PRMT R10, RZ, 0x7610, R10 ;  /* 0x00007610ff0a7816 */ /* 0x000fe4000000000a */
[----:B------:R-:W-:Y:S01]  /*205e0*/  PRMT R11, RZ, 0x7610, R11 ;  /* 0x00007610ff0b7816 */ /* 0x000fe2000000000b */
[----:B------:R-:W-:Y:S04]  /*205f0*/  STS.U8 [R82+UR6+0xcd00], R33 ;  /* 0x00cd002152007988 */ /* 0x000fe80008000006 */
[----:B------:R-:W-:Y:S04]  /*20600*/  STS.U8 [R82+UR6+0xd100], R34 ;  /* 0x00d1002252007988 */ /* 0x000fe80008000006 */
[----:B------:R-:W-:Y:S04]  /*20610*/  STS.U8 [R82+UR6+0xd500], R35 ;  /* 0x00d5002352007988 */ /* 0x000fe80008000006 */
[----:B------:R-:W-:Y:S04]  /*20620*/  STS.U8 [R82+UR6+0xd900], R36 ;  /* 0x00d9002452007988 */ /* 0x000fe80008000006 */
[----:B------:R-:W-:Y:S04]  /*20630*/  STS.U8 [R82+UR6+0xdd00], R37 ;  /* 0x00dd002552007988 */ /* 0x000fe80008000006 */
[----:B------:R-:W-:Y:S01]  /*20640*/  STS.U8 [R82+UR6+0xe100], R38 ;  /* 0x00e1002652007988 */ /* 0x000fe20008000006 */
[----:B--2---:R-:W-:-:S05]  /*20650*/  IADD3 R12, P5, PT, R5, R12, RZ ;  /* 0x0000000c050c7210 */ /* 0x004fca0007fbe0ff */
[----:B---3--:R-:W-:Y:S01]  /*20660*/  IMAD.X R13, R7, 0x1, R13, P5 ;  /* 0x00000001070d7824 */ /* 0x008fe200028e060d */
[C---:B----4-:R-:W-:Y:S01]  /*20670*/  IADD3 R26, P4, PT, R5.reuse, R26, RZ ;  /* 0x0000001a051a7210 */ /* 0x050fe20007f9e0ff */
[----:B------:R0:W-:Y:S01]  /*20680*/  STL [R1+0x1b0], R12 ;  /* 0x0001b00c01007387 */ /* 0x0001e20000100800 */
[----:B------:R-:W-:-:S03]  /*20690*/  IADD3 R19, P3, PT, R5, R19, RZ ;  /* 0x0000001305137210 */ /* 0x000fc60007f7e0ff */
[C---:B------:R-:W-:Y:S01]  /*206a0*/  IMAD.X R32, R7.reuse, 0x1, R32, P4 ;  /* 0x0000000107207824 */ /* 0x040fe200020e0620 */
[----:B------:R0:W2:Y:S04]  /*206b0*/  @!P2 LDG.E.U8 R8, desc[UR14][R12.64] ;  /* 0x0000000e0c08a981 */ /* 0x0000a8000c1e1100 */
[----:B------:R-:W-:Y:S01]  /*206c0*/  STL [R1+0x1c0], R19 ;  /* 0x0001c01301007387 */ /* 0x000fe20000100800 */
[----:B------:R-:W-:-:S03]  /*206d0*/  IMAD.X R20, R7, 0x1, R20, P3 ;  /* 0x0000000107147824 */ /* 0x000fc600018e0614 */
[----:B------:R-:W-:Y:S01]  /*206e0*/  STL [R1+0x1b8], R26 ;  /* 0x0001b81a01007387 */ /* 0x000fe20000100800 */
[----:B0-----:R-:W-:-:S03]  /*206f0*/  @!P2 IMAD.MOV.U32 R12, RZ, RZ, R26 ;  /* 0x000000ffff0ca224 */ /* 0x001fc600078e001a */
[----:B------:R0:W-:Y:S04]  /*20700*/  STL [R1+0x1ac], R13 ;  /* 0x0001ac0d01007387 */ /* 0x0001e80000100800 */
[----:B------:R1:W-:Y:S04]  /*20710*/  STL [R1+0x1b4], R32 ;  /* 0x0001b42001007387 */ /* 0x0003e80000100800 */
[----:B------:R-:W3:Y:S01]  /*20720*/  LDL.LU R18, [R1+0x248] ;  /* 0x0002480001127983 */ /* 0x000ee20000300800 */
[----:B0-----:R-:W-:-:S03]  /*20730*/  @!P2 IMAD.MOV.U32 R13, RZ, RZ, R32 ;  /* 0x000000ffff0da224 */ /* 0x001fc600078e0020 */
[----:B------:R-:W4:Y:S04]  /*20740*/  LDL.LU R31, [R1+0x250] ;  /* 0x00025000011f7983 */ /* 0x000f280000300800 */
[----:B------:R0:W-:Y:S04]  /*20750*/  STL [R1+0x1bc], R20 ;  /* 0x0001bc1401007387 */ /* 0x0001e80000100800 */
[----:B------:R-:W2:Y:S04]  /*20760*/  LDL.LU R25, [R1+0x258] ;  /* 0x0002580001197983 */ /* 0x000ea80000300800 */
[----:B------:R0:W2:Y:S01]  /*20770*/  @!P2 LDG.E.U8 R9, desc[UR14][R12.64] ;  /* 0x0000000e0c09a981 */ /* 0x0000a2000c1e1100 */
[----:B------:R-:W-:Y:S01]  /*20780*/  IADD3 R14, P5, PT, R5, R14, RZ ;  /* 0x0000000e050e7210 */ /* 0x000fe20007fbe0ff */
[----:B0-----:R-:W-:-:S02]  /*20790*/  @!P2 IMAD.MOV.U32 R12, RZ, RZ, R19 ;  /* 0x000000ffff0ca224 */ /* 0x001fc400078e0013 */
[----:B------:R-:W2:Y:S04]  /*207a0*/  LDL.LU R19, [R1+0x244] ;  /* 0x0002440001137983 */ /* 0x000ea80000300800 */
[----:B-1----:R-:W2:Y:S01]  /*207b0*/  LDL.LU R32, [R1+0x24c] ;  /* 0x00024c0001207983 */ /* 0x002ea20000300800 */
[----:B------:R-:W-:-:S03]  /*207c0*/  IADD3 R27, P4, PT, R5, R27, RZ ;  /* 0x0000001b051b7210 */ /* 0x000fc60007f9e0ff */
[----:B------:R-:W2:Y:S01]  /*207d0*/  LDL.LU R26, [R1+0x254] ;  /* 0x00025400011a7983 */ /* 0x000ea20000300800 */
[----:B------:R-:W-:Y:S01]  /*207e0*/  IADD3 R21, P3, PT, R5, R21, RZ ;  /* 0x0000001505157210 */ /* 0x000fe20007f7e0ff */
[----:B------:R-:W-:Y:S02]  /*207f0*/  @!P2 IMAD.MOV.U32 R13, RZ, RZ, R20 ;  /* 0x000000ffff0da224 */ /* 0x000fe400078e0014 */
[C---:B------:R-:W-:Y:S01]  /*20800*/  IMAD.X R15, R7.reuse, 0x1, R15, P5 ;  /* 0x00000001070f7824 */ /* 0x040fe200028e060f */
[----:B------:R0:W-:Y:S01]  /*20810*/  STL [R1+0x1f0], R14 ;  /* 0x0001f00e01007387 */ /* 0x0001e20000100800 */
[----:B------:R-:W-:-:S03]  /*20820*/  IMAD.X R30, R7, 0x1, R30, P4 ;  /* 0x00000001071e7824 */ /* 0x000fc600020e061e */
[----:B------:R-:W-:Y:S01]  /*20830*/  STL [R1+0x200], R21 ;  /* 0x0002001501007387 */ /* 0x000fe20000100800 */
[----:B------:R-:W-:-:S03]  /*20840*/  IMAD.X R24, R7, 0x1, R24, P3 ;  /* 0x0000000107187824 */ /* 0x000fc600018e0618 */
[----:B------:R1:W2:Y:S04]  /*20850*/  @!P2 LDG.E.U8 R10, desc[UR14][R12.64] ;  /* 0x0000000e0c0aa981 */ /* 0x0002a8000c1e1100 */
[----:B------:R-:W-:Y:S04]  /*20860*/  STL [R1+0x1f8], R27 ;  /* 0x0001f81b01007387 */ /* 0x000fe80000100800 */
[----:B------:R0:W-:Y:S01]  /*20870*/  STL [R1+0x1ec], R15 ;  /* 0x0001ec0f01007387 */ /* 0x0001e20000100800 */
[----:B-1----:R-:W-:-:S03]  /*20880*/  PRMT R12, RZ, 0x7610, R12 ;  /* 0x00007610ff0c7816 */ /* 0x002fc6000000000c */
[----:B------:R0:W2:Y:S04]  /*20890*/  @!P2 LDG.E.U8 R11, desc[UR14][R14.64] ;  /* 0x0000000e0e0ba981 */ /* 0x0000a8000c1e1100 */
[----:B------:R1:W-:Y:S04]  /*208a0*/  STL [R1+0x1f4], R30 ;  /* 0x0001f41e01007387 */ /* 0x0003e80000100800 */
[----:B------:R-:W2:Y:S01]  /*208b0*/  LDL.LU R20, [R1+0x288] ;  /* 0x0002880001147983 */ /* 0x000ea20000300800 */
[----:B0-----:R-:W-:Y:S02]  /*208c0*/  @!P2 IMAD.MOV.U32 R14, RZ, RZ, R27 ;  /* 0x000000ffff0ea224 */ /* 0x001fe400078e001b */
[----:B------:R-:W-:Y:S01]  /*208d0*/  @!P2 IMAD.MOV.U32 R15, RZ, RZ, R30 ;  /* 0x000000ffff0fa224 */ /* 0x000fe200078e001e */
[----:B------:R-:W2:Y:S04]  /*208e0*/  LDL.LU R33, [R1+0x290] ;  /* 0x0002900001217983 */ /* 0x000ea80000300800 */
[----:B------:R0:W-:Y:S04]  /*208f0*/  STL [R1+0x1fc], R24 ;  /* 0x0001fc1801007387 */ /* 0x0001e80000100800 */
[----:B------:R-:W2:Y:S04]  /*20900*/  LDL.LU R27, [R1+0x298] ;  /* 0x00029800011b7983 */ /* 0x000ea80000300800 */
[----:B------:R0:W2:Y:S02]  /*20910*/  @!P2 LDG.E.U8 R12, desc[UR14][R14.64] ;  /* 0x0000000e0e0ca981 */ /* 0x0000a4000c1e1100 */
[----:B0-----:R-:W-:-:S02]  /*20920*/  @!P2 IMAD.MOV.U32 R14, RZ, RZ, R21 ;  /* 0x000000ffff0ea224 */ /* 0x001fc400078e0015 */
[----:B------:R-:W2:Y:S04]  /*20930*/  LDL.LU R21, [R1+0x284] ;  /* 0x0002840001157983 */ /* 0x000ea80000300800 */
[----:B------:R-:W2:Y:S04]  /*20940*/  LDL.LU R38, [R1+0x28c] ;  /* 0x00028c0001267983 */ /* 0x000ea80000300800 */
[----:B-1----:R-:W2:Y:S01]  /*20950*/  LDL.LU R30, [R1+0x294] ;  /* 0x00029400011e7983 */ /* 0x002ea20000300800 */
[----:B------:R-:W-:Y:S01]  /*20960*/  PRMT R13, RZ, 0x7610, R13 ;  /* 0x00007610ff0d7816 */ /* 0x000fe2000000000d */
[----:B------:R-:W-:-:S05]  /*20970*/  @!P2 IMAD.MOV.U32 R15, RZ, RZ, R24 ;  /* 0x000000ffff0fa224 */ /* 0x000fca00078e0018 */
[----:B------:R0:W2:Y:S02]  /*20980*/  @!P2 LDG.E.U8 R13, desc[UR14][R14.64] ;  /* 0x0000000e0e0da981 */ /* 0x0000a4000c1e1100 */
[----:B0-----:R-:W-:Y:S02]  /*20990*/  PRMT R14, RZ, 0x7610, R14 ;  /* 0x00007610ff0e7816 */ /* 0x001fe4000000000e */
        /* <DEDUP_REMOVED lines=9> */
[----:B---3--:R-:W-:-:S02]  /*20a30*/  IADD3 R18, P5, PT, R5, R18, RZ ;  /* 0x0000001205127210 */ /* 0x008fc40007fbe0ff */
[----:B----4-:R-:W-:-:S03]  /*20a40*/  IADD3 R31, P4, PT, R5, R31, RZ ;  /* 0x0000001f051f7210 */ /* 0x010fc60007f9e0ff */
[----:B------:R0:W-:Y:S01]  /*20a50*/  STL [R1+0x248], R18 ;  /* 0x0002481201007387 */ /* 0x0001e20000100800 */
[----:B--2---:R-:W-:-:S05]  /*20a60*/  IADD3 R25, P3, PT, R5, R25, RZ ;  /* 0x0000001905197210 */ /* 0x004fca0007f7e0ff */
[----:B------:R-:W-:Y:S04]  /*20a70*/  STL [R1+0x258], R25 ;  /* 0x0002581901007387 */ /* 0x000fe80000100800 */
[----:B------:R-:W-:Y:S01]  /*20a80*/  STL [R1+0x250], R31 ;  /* 0x0002501f01007387 */ /* 0x000fe20000100800 */
[C---:B------:R-:W-:Y:S02]  /*20a90*/  IMAD.X R19, R7.reuse, 0x1, R19, P5 ;  /* 0x0000000107137824 */ /* 0x040fe400028e0613 */
[----:B------:R-:W-:-:S03]  /*20aa0*/  IMAD.X R32, R7, 0x1, R32, P4 ;  /* 0x0000000107207824 */ /* 0x000fc600020e0620 */
[----:B------:R1:W-:Y:S01]  /*20ab0*/  STL [R1+0x244], R19 ;  /* 0x0002441301007387 */ /* 0x0003e20000100800 */
[----:B------:R-:W-:-:S03]  /*20ac0*/  IMAD.X R26, R7, 0x1, R26, P3 ;  /* 0x00000001071a7824 */ /* 0x000fc600018e061a */
[----:B------:R0:W2:Y:S04]  /*20ad0*/  @!P2 LDG.E.U8 R14, desc[UR14][R18.64] ;  /* 0x0000000e120ea981 */ /* 0x0000a8000c1e1100 */
[----:B------:R3:W-:Y:S04]  /*20ae0*/  STL [R1+0x24c], R32 ;  /* 0x00024c2001007387 */ /* 0x0007e80000100800 */
[----:B------:R-:W4:Y:S01]  /*20af0*/  LDL.LU R24, [R1+0x2c8] ;  /* 0x0002c80001187983 */ /* 0x000f220000300800 */
[----:B0-----:R-:W-:Y:S02]  /*20b00*/  @!P2 IMAD.MOV.U32 R18, RZ, RZ, R31 ;  /* 0x000000ffff12a224 */ /* 0x001fe400078e001f */
[----:B-1----:R-:W-:Y:S01]  /*20b10*/  @!P2 IMAD.MOV.U32 R19, RZ, RZ, R32 ;  /* 0x000000ffff13a224 */ /* 0x002fe200078e0020 */
[----:B------:R-:W2:Y:S04]  /*20b20*/  LDL.LU R36, [R1+0x2d0] ;  /* 0x0002d00001247983 */ /* 0x000ea80000300800 */
[----:B------:R0:W-:Y:S04]  /*20b30*/  STL [R1+0x254], R26 ;  /* 0x0002541a01007387 */ /* 0x0001e80000100800 */
[----:B------:R-:W2:Y:S04]  /*20b40*/  LDL.LU R31, [R1+0x2d8] ;  /* 0x0002d800011f7983 */ /* 0x000ea80000300800 */
[----:B------:R1:W2:Y:S02]  /*20b50*/  @!P2 LDG.E.U8 R15, desc[UR14][R18.64] ;  /* 0x0000000e120fa981 */ /* 0x0002a4000c1e1100 */
[----:B-1----:R-:W-:-:S02]  /*20b60*/  @!P2 IMAD.MOV.U32 R18, RZ, RZ, R25 ;  /* 0x000000ffff12a224 */ /* 0x002fc400078e0019 */
[----:B------:R-:W2:Y:S04]  /*20b70*/  LDL.LU R25, [R1+0x2c4] ;  /* 0x0002c40001197983 */ /* 0x000ea80000300800 */
[----:B------:R-:W2:Y:S01]  /*20b80*/  LDL.LU R37, [R1+0x2cc] ;  /* 0x0002cc0001257983 */ /* 0x000ea20000300800 */
[----:B------:R-:W-:-:S03]  /*20b90*/  IADD3 R20, P5, PT, R5, R20, RZ ;  /* 0x0000001405147210 */ /* 0x000fc60007fbe0ff */
[----:B---3--:R-:W3:Y:S01]  /*20ba0*/  LDL.LU R32, [R1+0x2d4] ;  /* 0x0002d40001207983 */ /* 0x008ee20000300800 */
[C---:B------:R-:W-:Y:S01]  /*20bb0*/  IADD3 R33, P4, PT, R5.reuse, R33, RZ ;  /* 0x0000002105217210 */ /* 0x040fe20007f9e0ff */
[----:B------:R-:W-:Y:S01]  /*20bc0*/  @!P2 IMAD.MOV.U32 R19, RZ, RZ, R26 ;  /* 0x000000ffff13a224 */ /* 0x000fe200078e001a */
[----:B------:R-:W-:Y:S01]  /*20bd0*/  IADD3 R27, P3, PT, R5, R27, RZ ;  /* 0x0000001b051b7210 */ /* 0x000fe20007f7e0ff */
[----:B------:R1:W-:Y:S04]  /*20be0*/  STL [R1+0x288], R20 ;  /* 0x0002881401007387 */ /* 0x0003e80000100800 */
[----:B------:R-:W-:Y:S04]  /*20bf0*/  STL [R1+0x298], R27 ;  /* 0x0002981b01007387 */ /* 0x000fe80000100800 */
[----:B------:R0:W3:Y:S01]  /*20c00*/  @!P2 LDG.E.U8 R16, desc[UR14][R18.64] ;  /* 0x0000000e1210a981 */ /* 0x0000e2000c1e1100 */
[----:B------:R-:W-:-:S03]  /*20c10*/  IMAD.X R21, R7, 0x1, R21, P5 ;  /* 0x0000000107157824 */ /* 0x000fc600028e0615 */
[----:B------:R-:W-:Y:S01]  /*20c20*/  STL [R1+0x290], R33 ;  /* 0x0002902101007387 */ /* 0x000fe20000100800 */
[----:B------:R-:W-:-:S03]  /*20c30*/  IMAD.X R38, R7, 0x1, R38, P4 ;  /* 0x0000000107267824 */ /* 0x000fc600020e0626 */
[----:B------:R1:W-:Y:S01]  /*20c40*/  STL [R1+0x284], R21 ;  /* 0x0002841501007387 */ /* 0x0003e20000100800 */
[----:B0-----:R-:W-:Y:S01]  /*20c50*/  PRMT R18, RZ, 0x7610, R18 ;  /* 0x00007610ff127816 */ /* 0x001fe20000000012 */
[----:B------:R-:W-:Y:S02]  /*20c60*/  IMAD.X R30, R7, 0x1, R30, P3 ;  /* 0x00000001071e7824 */ /* 0x000fe400018e061e */
[----:B------:R1:W3:Y:S04]  /*20c70*/  @!P2 LDG.E.U8 R17, desc[UR14][R20.64] ;  /* 0x0000000e1411a981 */ /* 0x0002e8000c1e1100 */
[----:B------:R0:W-:Y:S04]  /*20c80*/  STL [R1+0x28c], R38 ;  /* 0x00028c2601007387 */ /* 0x0001e80000100800 */
[----:B------:R-:W3:Y:S01]  /*20c90*/  LDL.LU R26, [R1+0x308] ;  /* 0x00030800011a7983 */ /* 0x000ee20000300800 */
[----:B-1----:R-:W-:-:S02]  /*20ca0*/  @!P2 IMAD.MOV.U32 R20, RZ, RZ, R33 ;  /* 0x000000ffff14a224 */ /* 0x002fc400078e0021 */
[----:B------:R-:W-:Y:S01]  /*20cb0*/  @!P2 IMAD.MOV.U32 R21, RZ, RZ, R38 ;  /* 0x000000ffff15a224 */ /* 0x000fe200078e0026 */
[----:B------:R1:W-:Y:S04]  /*20cc0*/  STL [R1+0x294], R30 ;  /* 0x0002941e01007387 */ /* 0x0003e80000100800 */
[----:B0-----:R-:W3:Y:S04]  /*20cd0*/  LDL.LU R38, [R1+0x310] ;  /* 0x0003100001267983 */ /* 0x001ee80000300800 */
[----:B------:R-:W3:Y:S04]  /*20ce0*/  LDL.LU R33, [R1+0x318] ;  /* 0x0003180001217983 */ /* 0x000ee80000300800 */
[----:B------:R0:W3:Y:S02]  /*20cf0*/  @!P2 LDG.E.U8 R18, desc[UR14][R20.64] ;  /* 0x0000000e1412a981 */ /* 0x0000e4000c1e1100 */
[----:B0-----:R-:W-:-:S02]  /*20d00*/  @!P2 IMAD.MOV.U32 R20, RZ, RZ, R27 ;  /* 0x000000ffff14a224 */ /* 0x001fc400078e001b */
[----:B------:R-:W3:Y:S04]  /*20d10*/  LDL.LU R27, [R1+0x304] ;  /* 0x00030400011b7983 */ /* 0x000ee80000300800 */
[----:B------:R-:W3:Y:S04]  /*20d20*/  LDL.LU R44, [R1+0x30c] ;  /* 0x00030c00012c7983 */ /* 0x000ee80000300800 */
[----:B------:R-:W3:Y:S01]  /*20d30*/  LDL.LU R39, [R1+0x314] ;  /* 0x0003140001277983 */ /* 0x000ee20000300800 */
[----:B------:R-:W-:Y:S01]  /*20d40*/  PRMT R19, RZ, 0x7610, R19 ;  /* 0x00007610ff137816 */ /* 0x000fe20000000013 */
[----:B------:R-:W-:-:S05]  /*20d50*/  @!P2 IMAD.MOV.U32 R21, RZ, RZ, R30 ;  /* 0x000000ffff15a224 */ /* 0x000fca00078e001e */
[----:B------:R0:W3:Y:S02]  /*20d60*/  @!P2 LDG.E.U8 R19, desc[UR14][R20.64] ;  /* 0x0000000e1413a981 */ /* 0x0000e4000c1e1100 */
[----:B0-----:R-:W-:Y:S02]  /*20d70*/  PRMT R20, RZ, 0x7610, R20 ;  /* 0x00007610ff147816 */ /* 0x001fe40000000014 */
[----:B------:R-:W-:Y:S02]  /*20d80*/  PRMT R21, RZ, 0x7610, R21 ;  /* 0x00007610ff157816 */ /* 0x000fe40000000015 */
[----:B------:R-:W-:Y:S02]  /*20d90*/  PRMT R22, RZ, 0x7610, R22 ;  /* 0x00007610ff167816 */ /* 0x000fe40000000016 */
[----:B------:R-:W-:Y:S01]  /*20da0*/  PRMT R23, RZ, 0x7610, R23 ;  /* 0x00007610ff177816 */ /* 0x000fe20000000017 */
[----:B------:R-:W-:Y:S01]  /*20db0*/  STS.U8 [R82+UR6+0xfd00], R45 ;  /* 0x00fd002d52007988 */ /* 0x000fe20008000006 */
[----:B----4-:R-:W-:-:S02]  /*20dc0*/  IADD3 R24, P5, PT, R5, R24, RZ ;  /* 0x0000001805187210 */ /* 0x010fc40007fbe0ff */
[----:B--2---:R-:W-:-:S03]  /*20dd0*/  IADD3 R36, P4, PT, R5, R36, RZ ;  /* 0x0000002405247210 */ /* 0x004fc60007f9e0ff */
[----:B------:R0:W-:Y:S01]  /*20de0*/  STL [R1+0x2c8], R24 ;  /* 0x0002c81801007387 */ /* 0x0001e20000100800 */
[----:B------:R-:W-:-:S05]  /*20df0*/  IADD3 R31, P3, PT, R5, R31, RZ ;  /* 0x0000001f051f7210 */ /* 0x000fca0007f7e0ff */
[----:B------:R-:W-:Y:S04]  /*20e00*/  STL [R1+0x2d8], R31 ;  /* 0x0002d81f01007387 */ /* 0x000fe80000100800 */
[----:B------:R-:W-:Y:S01]  /*20e10*/  STL [R1+0x2d0], R36 ;  /* 0x0002d02401007387 */ /* 0x000fe20000100800 */
[C---:B------:R-:W-:Y:S02]  /*20e20*/  IMAD.X R25, R7.reuse, 0x1, R25, P5 ;  /* 0x0000000107197824 */ /* 0x040fe400028e0619 */
[----:B------:R-:W-:-:S03]  /*20e30*/  IMAD.X R37, R7, 0x1, R37, P4 ;  /* 0x0000000107257824 */ /* 0x000fc600020e0625 */
[----:B------:R2:W-:Y:S01]  /*20e40*/  STL [R1+0x2c4], R25 ;  /* 0x0002c41901007387 */ /* 0x0005e20000100800 */
[----:B---3--:R-:W-:-:S03]  /*20e50*/  IMAD.X R32, R7, 0x1, R32, P3 ;  /* 0x0000000107207824 */ /* 0x008fc600018e0620 */
[----:B------:R0:W3:Y:S04]  /*20e60*/  @!P2 LDG.E.U8 R20, desc[UR14][R24.64] ;  /* 0x0000000e1814a981 */ /* 0x0000e8000c1e1100 */
[----:B------:R4:W-:Y:S04]  /*20e70*/  STL [R1+0x2cc], R37 ;  /* 0x0002cc2501007387 */ /* 0x0009e80000100800 */
[----:B-1----:R-:W3:Y:S01]  /*20e80*/  LDL.LU R30, [R1+0x348] ;  /* 0x00034800011e7983 */ /* 0x002ee20000300800 */
[----:B0-----:R-:W-:Y:S02]  /*20e90*/  @!P2 IMAD.MOV.U32 R24, RZ, RZ, R36 ;  /* 0x000000ffff18a224 */ /* 0x001fe400078e0024 */
[----:B--2---:R-:W-:Y:S01]  /*20ea0*/  @!P2 IMAD.MOV.U32 R25, RZ, RZ, R37 ;  /* 0x000000ffff19a224 */ /* 0x004fe200078e0025 */
[----:B------:R0:W-:Y:S04]  /*20eb0*/  STL [R1+0x2d4], R32 ;  /* 0x0002d42001007387 */ /* 0x0001e80000100800 */
[----:B------:R1:W2:Y:S04]  /*20ec0*/  @!P2 LDG.E.U8 R21, desc[UR14][R24.64] ;  /* 0x0000000e1815a981 */ /* 0x0002a8000c1e1100 */
[----:B------:R-:W2:Y:S01]  /*20ed0*/  LDL.LU R36, [R1+0x350] ;  /* 0x0003500001247983 */ /* 0x000ea20000300800 */
[----:B-1----:R-:W-:-:S03]  /*20ee0*/  @!P2 IMAD.MOV.U32 R24, RZ, RZ, R31 ;  /* 0x000000ffff18a224 */ /* 0x002fc600078e001f */
[----:B------:R-:W2:Y:S04]  /*20ef0*/  LDL.LU R31, [R1+0x344] ;  /* 0x00034400011f7983 */ /* 0x000ea80000300800 */
[----:B------:R-:W2:Y:S04]  /*20f00*/  LDL.LU R43, [R1+0x34c] ;  /* 0x00034c00012b7983 */ /* 0x000ea80000300800 */
[----:B------:R-:W2:Y:S01]  /*20f10*/  LDL.LU R42, [R1+0x354] ;  /* 0x00035400012a7983 */ /* 0x000ea20000300800 */
[----:B------:R-:W-:-:S03]  /*20f20*/  IADD3 R26, P5, PT, R5, R26, RZ ;  /* 0x0000001a051a7210 */ /* 0x000fc60007fbe0ff */
[----:B----4-:R-:W4:Y:S01]  /*20f30*/  LDL.LU R37, [R1+0x358] ;  /* 0x0003580001257983 */ /* 0x010f220000300800 */
[C---:B------:R-:W-:Y:S01]  /*20f40*/  IADD3 R38, P4, PT, R5.reuse, R38, RZ ;  /* 0x0000002605267210 */ /* 0x040fe20007f9e0ff */
[----:B------:R-:W-:Y:S01]  /*20f50*/  @!P2 IMAD.MOV.U32 R25, RZ, RZ, R32 ;  /* 0x000000ffff19a224 */ /* 0x000fe200078e0020 */
[----:B------:R-:W-:Y:S01]  /*20f60*/  IADD3 R33, P3, PT, R5, R33, RZ ;  /* 0x0000002105217210 */ /* 0x000fe20007f7e0ff */
[----:B------:R1:W-:Y:S04]  /*20f70*/  STL [R1+0x308], R26 ;  /* 0x0003081a01007387 */ /* 0x0003e80000100800 */
[----:B------:R-:W-:Y:S04]  /*20f80*/  STL [R1+0x318], R33 ;  /* 0x0003182101007387 */ /* 0x000fe80000100800 */
[----:B------:R0:W4:Y:S01]  /*20f90*/  @!P2 LDG.E.U8 R22, desc[UR14][R24.64] ;  /* 0x0000000e1816a981 */ /* 0x000122000c1e1100 */
[----:B------:R-:W-:-:S03]  /*20fa0*/  IMAD.X R27, R7, 0x1, R27, P5 ;  /* 0x00000001071b7824 */ /* 0x000fc600028e061b */
[----:B------:R-:W-:Y:S01]  /*20fb0*/  STL [R1+0x310], R38 ;  /* 0x0003102601007387 */ /* 0x000fe20000100800 */
[C---:B------:R-:W-:Y:S01]  /*20fc0*/  IMAD.X R44, R7.reuse, 0x1, R44, P4 ;  /* 0x00000001072c7824 */ /* 0x040fe200020e062c */
[----:B0-----:R-:W-:Y:S02]  /*20fd0*/  PRMT R24, RZ, 0x7610, R24 ;  /* 0x00007610ff187816 */ /* 0x001fe40000000018 */
[----:B------:R0:W-:Y:S01]  /*20fe0*/  STL [R1+0x304], R27 ;  /* 0x0003041b01007387 */ /* 0x0001e20000100800 */
[----:B------:R-:W-:-:S03]  /*20ff0*/  IMAD.X R39, R7, 0x1, R39, P3 ;  /* 0x0000000107277824 */ /* 0x000fc600018e0627 */
[----:B------:R1:W4:Y:S04]  /*21000*/  @!P2 LDG.E.U8 R23, desc[UR14][R26.64] ;  /* 0x0000000e1a17a981 */ /* 0x000328000c1e1100 */
[----:B------:R0:W-:Y:S04]  /*21010*/  STL [R1+0x30c], R44 ;  /* 0x00030c2c01007387 */ /* 0x0001e80000100800 */
[----:B------:R-:W4:Y:S01]  /*21020*/  LDL.LU R32, [R1+0x380] ;  /* 0x0003800001207983 */ /* 0x000f220000300800 */
[----:B-1----:R-:W-:Y:S02]  /*21030*/  @!P2 IMAD.MOV.U32 R26, RZ, RZ, R38 ;  /* 0x000000ffff1aa224 */ /* 0x002fe400078e0026 */
[----:B0-----:R-:W-:Y:S01]  /*21040*/  @!P2 IMAD.MOV.U32 R27, RZ, RZ, R44 ;  /* 0x000000ffff1ba224 */ /* 0x001fe200078e002c */
[----:B------:R0:W-:Y:S04]  /*21050*/  STL [R1+0x314], R39 ;  /* 0x0003142701007387 */ /* 0x0001e80000100800 */
[----:B------:R1:W4:Y:S04]  /*21060*/  @!P2 LDG.E.U8 R24, desc[UR14][R26.64] ;  /* 0x0000000e1a18a981 */ /* 0x000328000c1e1100 */
[----:B------:R-:W4:Y:S01]  /*21070*/  LDL.LU R38, [R1+0x388] ;  /* 0x0003880001267983 */ /* 0x000f220000300800 */
[----:B-1----:R-:W-:-:S03]  /*21080*/  @!P2 IMAD.MOV.U32 R26, RZ, RZ, R33 ;  /* 0x000000ffff1aa224 */ /* 0x002fc600078e0021 */
[----:B------:R-:W4:Y:S01]  /*21090*/  LDL.LU R33, [R1+0x37c] ;  /* 0x00037c0001217983 */ /* 0x000f220000300800 */
[----:B------:R-:W-:-:S03]  /*210a0*/  @!P2 IMAD.MOV.U32 R27, RZ, RZ, R39 ;  /* 0x000000ffff1ba224 */ /* 0x000fc600078e0027 */
[----:B------:R-:W4:Y:S04]  /*210b0*/  LDL.LU R45, [R1+0x384] ;  /* 0x00038400012d7983 */ /* 0x000f280000300800 */
[----:B------:R-:W4:Y:S04]  /*210c0*/  LDL.LU R44, [R1+0x38c] ;  /* 0x00038c00012c7983 */ /* 0x000f280000300800 */
[----:B0-----:R-:W4:Y:S01]  /*210d0*/  LDL.LU R39, [R1+0x390] ;  /* 0x0003900001277983 */ /* 0x001f220000300800 */
[----:B------:R-:W-:Y:S02]  /*210e0*/  PRMT R25, RZ, 0x7610, R25 ;  /* 0x00007610ff197816 */ /* 0x000fe40000000019 */
[----:B------:R-:W-:-:S04]  /*210f0*/  LOP3.LUT R74, R74, 0x30, RZ, 0x3c, !PT ;  /* 0x000000304a4a7812 */ /* 0x000fc800078e3cff */
[----:B------:R0:W4:Y:S04]  /*21100*/  @!P2 LDG.E.U8 R25, desc[UR14][R26.64] ;  /* 0x0000000e1a19a981 */ /* 0x000128000c1e1100 */
[----:B------:R-:W-:Y:S01]  /*21110*/  STS.U8 [R74+UR6+0xc180], R49 ;  /* 0x00c180314a007988 */ /* 0x000fe20008000006 */
[----:B0-----:R-:W-:-:S03]  /*21120*/  PRMT R26, RZ, 0x7610, R26 ;  /* 0x00007610ff1a7816 */ /* 0x001fc6000000001a */
[----:B------:R-:W-:Y:S01]  /*21130*/  STS.U8 [R74+UR6+0xc580], R51 ;  /* 0x00c580334a007988 */ /* 0x000fe20008000006 */
[----:B------:R-:W-:-:S03]  /*21140*/  PRMT R27, RZ, 0x7610, R27 ;  /* 0x00007610ff1b7816 */ /* 0x000fc6000000001b */
        /* <DEDUP_REMOVED lines=8> */
[----:B------:R-:W-:Y:S01]  /*211d0*/  STS.U8 [R74+UR6+0xe980], R69 ;  /* 0x00e980454a007988 */ /* 0x000fe20008000006 */
[----:B------:R-:W-:-:S02]  /*211e0*/  PRMT R28, RZ, 0x7610, R28 ;  /* 0x00007610ff1c7816 */ /* 0x000fc4000000001c */
[----:B------:R-:W-:Y:S01]  /*211f0*/  PRMT R29, RZ, 0x7610, R29 ;  /* 0x00007610ff1d7816 */ /* 0x000fe2000000001d */
[----:B------:R-:W-:Y:S01]  /*21200*/  STS.U8 [R74+UR6+0xed80], R71 ;  /* 0x00ed80474a007988 */ /* 0x000fe20008000006 */
[----:B---3--:R-:W-:-:S05]  /*21210*/  IADD3 R30, P5, PT, R5, R30, RZ ;  /* 0x0000001e051e7210 */ /* 0x008fca0007fbe0ff */
[----:B------:R0:W-:Y:S01]  /*21220*/  STL [R1+0x348], R30 ;  /* 0x0003481e01007387 */ /* 0x0001e20000100800 */
[----:B--2---:R-:W-:Y:S01]  /*21230*/  IADD3 R36, P4, PT, R5, R36, RZ ;  /* 0x0000002405247210 */ /* 0x004fe20007f9e0ff */
[----:B------:R-:W-:-:S04]  /*21240*/  IMAD.X R31, R7, 0x1, R31, P5 ;  /* 0x00000001071f7824 */ /* 0x000fc800028e061f */
[----:B------:R-:W-:Y:S01]  /*21250*/  IMAD.X R43, R7, 0x1, R43, P4 ;  /* 0x00000001072b7824 */ /* 0x000fe200020e062b */
[----:B------:R0:W2:Y:S01]  /*21260*/  @!P2 LDG.E.U8 R26, desc[UR14][R30.64] ;  /* 0x0000000e1e1aa981 */ /* 0x0000a2000c1e1100 */
[----:B----4-:R-:W-:-:S05]  /*21270*/  IADD3 R37, P3, PT, R5, R37, RZ ;  /* 0x0000002505257210 */ /* 0x010fca0007f7e0ff */
[----:B------:R-:W-:Y:S01]  /*21280*/  STL [R1+0x358], R37 ;  /* 0x0003582501007387 */ /* 0x000fe20000100800 */
[----:B------:R-:W-:-:S03]  /*21290*/  IMAD.X R42, R7, 0x1, R42, P3 ;  /* 0x00000001072a7824 */ /* 0x000fc600018e062a */
[----:B------:R-:W-:Y:S01]  /*212a0*/  STL [R1+0x350], R36 ;  /* 0x0003502401007387 */ /* 0x000fe20000100800 */
[----:B0-----:R-:W-:-:S03]  /*212b0*/  @!P2 IMAD.MOV.U32 R30, RZ, RZ, R36 ;  /* 0x000000ffff1ea224 */ /* 0x001fc600078e0024 */
[----:B------:R0:W-:Y:S04]  /*212c0*/  STL [R1+0x344], R31 ;  /* 0x0003441f01007387 */ /* 0x0001e80000100800 */
[----:B------:R-:W-:Y:S01]  /*212d0*/  STL [R1+0x34c], R43 ;  /* 0x00034c2b01007387 */ /* 0x000fe20000100800 */
[----:B0-----:R-:W-:-:S03]  /*212e0*/  @!P2 IMAD.MOV.U32 R31, RZ, RZ, R43 ;  /* 0x000000ffff1fa224 */ /* 0x001fc600078e002b */
[----:B------:R0:W-:Y:S04]  /*212f0*/  STL [R1+0x354], R42 ;  /* 0x0003542a01007387 */ /* 0x0001e80000100800 */
[----:B------:R1:W3:Y:S04]  /*21300*/  @!P2 LDG.E.U8 R27, desc[UR14][R30.64] ;  /* 0x0000000e1e1ba981 */ /* 0x0002e8000c1e1100 */
[----:B------:R-:W4:Y:S01]  /*21310*/  LDL.LU R36, [R1+0x398] ;  /* 0x0003980001247983 */ /* 0x000f220000300800 */
[----:B-1----:R-:W-:-:S03]  /*21320*/  @!P2 IMAD.MOV.U32 R30, RZ, RZ, R37 ;  /* 0x000000ffff1ea224 */ /* 0x002fc600078e0025 */
[----:B------:R-:W2:Y:S01]  /*21330*/  LDL.LU R37, [R1+0x394] ;  /* 0x0003940001257983 */ /* 0x000ea20000300800 */
[----:B------:R-:W-:-:S03]  /*21340*/  @!P2 IMAD.MOV.U32 R31, RZ, RZ, R42 ;  /* 0x000000ffff1fa224 */ /* 0x000fc600078e002a */
[----:B------:R-:W3:Y:S04]  /*21350*/  LDL.LU R69, [R1+0x3bc] ;  /* 0x0003bc0001457983 */ /* 0x000ee80000300800 */
[----:B0-----:R-:W3:Y:S01]  /*21360*/  LDL.LU R42, [R1+0x3c0] ;  /* 0x0003c000012a7983 */ /* 0x001ee20000300800 */
[----:B------:R-:W-:-:S03]  /*21370*/  IADD3 R32, P5, PT, R5, R32, RZ ;  /* 0x0000002005207210 */ /* 0x000fc60007fbe0ff */
[----:B------:R-:W3:Y:S04]  /*21380*/  LDL.LU R67, [R1+0x3c4] ;  /* 0x0003c40001437983 */ /* 0x000ee80000300800 */
[----:B------:R-:W3:Y:S01]  /*21390*/  LDL.LU R43, [R1+0x3c8] ;  /* 0x0003c800012b7983 */ /* 0x000ee20000300800 */
[----:B------:R-:W-:Y:S01]  /*213a0*/  IADD3 R38, P4, PT, R5, R38, RZ ;  /* 0x0000002605267210 */ /* 0x000fe20007f9e0ff */
[C---:B------:R-:W-:Y:S02]  /*213b0*/  IMAD.X R33, R7.reuse, 0x1, R33, P5 ;  /* 0x0000000107217824 */ /* 0x040fe400028e0621 */
[----:B------:R0:W-:Y:S02]  /*213c0*/  STL [R1+0x380], R32 ;  /* 0x0003802001007387 */ /* 0x0001e40000100800 */
[----:B------:R-:W-:-:S02]  /*213d0*/  IMAD.X R45, R7, 0x1, R45, P4 ;  /* 0x00000001072d7824 */ /* 0x000fc400020e062d */
[----:B------:R1:W3:Y:S04]  /*213e0*/  @!P2 LDG.E.U8 R28, desc[UR14][R30.64] ;  /* 0x0000000e1e1ca981 */ /* 0x0002e8000c1e1100 */
[----:B------:R0:W3:Y:S01]  /*213f0*/  @!P2 LDG.E.U8 R29, desc[UR14][R32.64] ;  /* 0x0000000e201da981 */ /* 0x0000e2000c1e1100 */
[----:B------:R-:W-:Y:S02]  /*21400*/  IADD3 R39, P3, PT, R5, R39, RZ ;  /* 0x0000002705277210 */ /* 0x000fe40007f7e0ff */
[----:B-1----:R-:W-:-:S03]  /*21410*/  PRMT R30, RZ, 0x7610, R30 ;  /* 0x00007610ff1e7816 */ /* 0x002fc6000000001e */
        /* <DEDUP_REMOVED lines=9> */
[----:B------:R-:W3:Y:S01]  /*214b0*/  LDL.LU R38, [R1+0x3d0] ;  /* 0x0003d00001267983 */ /* 0x000ee20000300800 */
[----:B-1----:R-:W-:-:S03]  /*214c0*/  @!P2 IMAD.MOV.U32 R32, RZ, RZ, R39 ;  /* 0x000000ffff20a224 */ /* 0x002fc600078e0027 */
[----:B------:R-:W3:Y:S01]  /*214d0*/  LDL.LU R39, [R1+0x3cc] ;  /* 0x0003cc0001277983 */ /* 0x000ee20000300800 */
[----:B------:R-:W-:-:S03]  /*214e0*/  @!P2 IMAD.MOV.U32 R33, RZ, RZ, R44 ;  /* 0x000000ffff21a224 */ /* 0x000fc600078e002c */
[----:B------:R-:W3:Y:S04]  /*214f0*/  LDL.LU R71, [R1+0x3d4] ;  /* 0x0003d40001477983 */ /* 0x000ee80000300800 */
[----:B------:R-:W3:Y:S04]  /*21500*/  LDL.LU R68, [R1+0x3d8] ;  /* 0x0003d80001447983 */ /* 0x000ee80000300800 */
[----:B0-----:R-:W3:Y:S01]  /*21510*/  LDL.LU R44, [R1+0x400] ;  /* 0x00040000012c7983 */ /* 0x001ee20000300800 */
[----:B------:R-:W-:-:S06]  /*21520*/  PRMT R31, RZ, 0x7610, R31 ;  /* 0x00007610ff1f7816 */ /* 0x000fcc000000001f */
[----:B------:R0:W3:Y:S02]  /*21530*/  @!P2 LDG.E.U8 R31, desc[UR14][R32.64] ;  /* 0x0000000e201fa981 */ /* 0x0000e4000c1e1100 */
[----:B0-----:R-:W-:Y:S02]  /*21540*/  PRMT R32, RZ, 0x7610, R32 ;  /* 0x00007610ff207816 */ /* 0x001fe40000000020 */
[----:B------:R-:W-:Y:S01]  /*21550*/  PRMT R33, RZ, 0x7610, R33 ;  /* 0x00007610ff217816 */ /* 0x000fe20000000021 */
[----:B------:R-:W-:Y:S01]  /*21560*/  STS.U8 [R74+UR6+0xf180], R73 ;  /* 0x00f180494a007988 */ /* 0x000fe20008000006 */
[----:B----4-:R-:W-:-:S05]  /*21570*/  IADD3 R36, P5, PT, R5, R36, RZ ;  /* 0x0000002405247210 */ /* 0x010fca0007fbe0ff */
[----:B------:R0:W-:Y:S01]  /*21580*/  STL [R1+0x398], R36 ;  /* 0x0003982401007387 */ /* 0x0001e20000100800 */
[----:B--2---:R-:W-:-:S05]  /*21590*/  IMAD.X R37, R7, 0x1, R37, P5 ;  /* 0x0000000107257824 */ /* 0x004fca00028e0625 */
[----:B------:R0:W2:Y:S01]  /*215a0*/  @!P2 LDG.E.U8 R32, desc[UR14][R36.64] ;  /* 0x0000000e2420a981 */ /* 0x0000a2000c1e1100 */
[C---:B---3--:R-:W-:Y:S02]  /*215b0*/  IADD3 R42, P4, PT, R5.reuse, R42, RZ ;  /* 0x0000002a052a7210 */ /* 0x048fe40007f9e0ff */
[----:B------:R-:W-:-:S03]  /*215c0*/  IADD3 R43, P3, PT, R5, R43, RZ ;  /* 0x0000002b052b7210 */ /* 0x000fc60007f7e0ff */
[C---:B------:R-:W-:Y:S02]  /*215d0*/  IMAD.X R69, R7.reuse, 0x1, R69, P4 ;  /* 0x0000000107457824 */ /* 0x040fe400020e0645 */
        /* <DEDUP_REMOVED lines=8> */
[----:B------:R0:W-:Y:S04]  /*21660*/  STL [R1+0x3c4], R67 ;  /* 0x0003c44301007387 */ /* 0x0001e80000100800 */
[----:B------:R4:W2:Y:S04]  /*21670*/  @!P2 LDG.E.U8 R33, desc[UR14][R36.64] ;  /* 0x0000000e2421a981 */ /* 0x0008a8000c1e1100 */
[----:B------:R-:W2:Y:S01]  /*21680*/  LDL.LU R42, [R1+0x408] ;  /* 0x00040800012a7983 */ /* 0x000ea20000300800 */
[----:B----4-:R-:W-:-:S03]  /*21690*/  @!P2 IMAD.MOV.U32 R36, RZ, RZ, R43 ;  /* 0x000000ffff24a224 */ /* 0x010fc600078e002b */
[----:B------:R-:W4:Y:S01]  /*216a0*/  LDL.LU R43, [R1+0x404] ;  /* 0x00040400012b7983 */ /* 0x000f220000300800 */
[----:B------:R-:W-:-:S03]  /*216b0*/  @!P2 IMAD.MOV.U32 R37, RZ, RZ, R67 ;  /* 0x000000ffff25a224 */ /* 0x000fc600078e0043 */
[----:B------:R-:W4:Y:S04]  /*216c0*/  LDL.LU R73, [R1+0x40c] ;  /* 0x00040c0001497983 */ /* 0x000f280000300800 */
[----:B-1----:R-:W4:Y:S01]  /*216d0*/  LDL.LU R69, [R1+0x410] ;  /* 0x0004100001457983 */ /* 0x002f220000300800 */
[----:B------:R-:W-:-:S03]  /*216e0*/  IADD3 R38, P5, PT, R5, R38, RZ ;  /* 0x0000002605267210 */ /* 0x000fc60007fbe0ff */
[----:B0-----:R-:W4:Y:S02]  /*216f0*/  LDL.LU R67, [R1+0x418] ;  /* 0x0004180001437983 */ /* 0x001f240000300800 */
[----:B------:R-:W-:Y:S02]  /*21700*/  IMAD.X R39, R7, 0x1, R39, P5 ;  /* 0x0000000107277824 */ /* 0x000fe400028e0627 */
[----:B------:R0:W-:Y:S01]  /*21710*/  STL [R1+0x3d0], R38 ;  /* 0x0003d02601007387 */ /* 0x0001e20000100800 */
[C---:B------:R-:W-:Y:S02]  /*21720*/  IADD3 R68, P4, PT, R5.reuse, R68, RZ ;  /* 0x0000004405447210 */ /* 0x040fe40007f9e0ff */
[----:B------:R-:W-:-:S03]  /*21730*/  IADD3 R44, P3, PT, R5, R44, RZ ;  /* 0x0000002c052c7210 */ /* 0x000fc60007f7e0ff */
[----:B------:R-:W-:Y:S02]  /*21740*/  IMAD.X R71, R7, 0x1, R71, P4 ;  /* 0x0000000107477824 */ /* 0x000fe400020e0647 */
[----:B------:R-:W-:Y:S04]  /*21750*/  STL [R1+0x400], R44 ;  /* 0x0004002c01007387 */ /* 0x000fe80000100800 */
[----:B------:R-:W-:Y:S04]  /*21760*/  STL [R1+0x3d8], R68 ;  /* 0x0003d84401007387 */ /* 0x000fe80000100800 */
[----:B------:R1:W-:Y:S04]  /*21770*/  STL [R1+0x3cc], R39 ;  /* 0x0003cc2701007387 */ /* 0x0003e80000100800 */
[----:B------:R-:W-:Y:S04]  /*21780*/  STL [R1+0x3d4], R71 ;  /* 0x0003d44701007387 */ /* 0x000fe80000100800 */
[----:B------:R-:W4:Y:S01]  /*21790*/  LDL.LU R70, [R1+0x414] ;  /* 0x0004140001467983 */ /* 0x000f220000300800 */
[----:B------:R-:W-:-:S02]  /*217a0*/  PRMT R34, RZ, 0x7610, R34 ;  /* 0x00007610ff227816 */ /* 0x000fc40000000022 */
[----:B------:R-:W-:-:S04]  /*217b0*/  PRMT R35, RZ, 0x7610, R35 ;  /* 0x00007610ff237816 */ /* 0x000fc80000000023 */
[----:B------:R0:W4:Y:S04]  /*217c0*/  @!P2 LDG.E.U8 R34, desc[UR14][R36.64] ;  /* 0x0000000e2422a981 */ /* 0x000128000c1e1100 */
[----:B------:R1:W4:Y:S01]  /*217d0*/  @!P2 LDG.E.U8 R35, desc[UR14][R38.64] ;  /* 0x0000000e2623a981 */ /* 0x000322000c1e1100 */
[----:B0-----:R-:W-:Y:S01]  /*217e0*/  PRMT R36, RZ, 0x7610, R36 ;  /* 0x00007610ff247816 */ /* 0x001fe20000000024 */
[----:B-1----:R-:W-:Y:S02]  /*217f0*/  @!P2 IMAD.MOV.U32 R38, RZ, RZ, R68 ;  /* 0x000000ffff26a224 */ /* 0x002fe400078e0044 */
[----:B------:R-:W-:-:S05]  /*21800*/  @!P2 IMAD.MOV.U32 R39, RZ, RZ, R71 ;  /* 0x000000ffff27a224 */ /* 0x000fca00078e0047 */
[----:B------:R0:W4:Y:S01]  /*21810*/  @!P2 LDG.E.U8 R36, desc[UR14][R38.64] ;  /* 0x0000000e2624a981 */ /* 0x000122000c1e1100 */
[----:B------:R-:W-:Y:S01]  /*21820*/  PRMT R37, RZ, 0x7610, R37 ;  /* 0x00007610ff257816 */ /* 0x000fe20000000025 */
[----:B0-----:R-:W-:Y:S02]  /*21830*/  @!P2 IMAD.MOV.U32 R38, RZ, RZ, R44 ;  /* 0x000000ffff26a224 */ /* 0x001fe400078e002c */
[----:B---3--:R-:W-:-:S04]  /*21840*/  IMAD.X R45, R7, 0x1, R45, P3 ;  /* 0x00000001072d7824 */ /* 0x008fc800018e062d */
[----:B------:R-:W-:Y:S01]  /*21850*/  @!P2 IMAD.MOV.U32 R39, RZ, RZ, R45 ;  /* 0x000000ffff27a224 */ /* 0x000fe200078e002d */
[----:B------:R0:W-:Y:S04]  /*21860*/  STL [R1+0x3fc], R45 ;  /* 0x0003fc2d01007387 */ /* 0x0001e80000100800 */
[----:B------:R1:W3:Y:S01]  /*21870*/  @!P2 LDG.E.U8 R37, desc[UR14][R38.64] ;  /* 0x0000000e2625a981 */ /* 0x0002e2000c1e1100 */
[----:B--2---:R-:W-:-:S03]  /*21880*/  IADD3 R42, P5, PT, R5, R42, RZ ;  /* 0x0000002a052a7210 */ /* 0x004fc60007fbe0ff */
[----:B0-----:R-:W2:Y:S04]  /*21890*/  LDL.LU R45, [R1+0x43c] ;  /* 0x00043c00012d7983 */ /* 0x001ea80000300800 */
[----:B------:R-:W2:Y:S01]  /*218a0*/  LDL.LU R44, [R1+0x440] ;  /* 0x00044000012c7983 */ /* 0x000ea20000300800 */
[----:B----4-:R-:W-:-:S03]  /*218b0*/  IMAD.X R43, R7, 0x1, R43, P5 ;  /* 0x00000001072b7824 */ /* 0x010fc600028e062b */
[----:B------:R-:W4:Y:S04]  /*218c0*/  LDL.LU R71, [R1+0x448] ;  /* 0x0004480001477983 */ /* 0x000f280000300800 */
[----:B------:R-:W3:Y:S01]  /*218d0*/  LDL.LU R68, [R1+0x450] ;  /* 0x0004500001447983 */ /* 0x000ee20000300800 */
[C---:B------:R-:W-:Y:S02]  /*218e0*/  IADD3 R69, P4, PT, R5.reuse, R69, RZ ;  /* 0x0000004505457210 */ /* 0x040fe40007f9e0ff */
[----:B------:R-:W-:-:S03]  /*218f0*/  IADD3 R67, P3, PT, R5, R67, RZ ;  /* 0x0000004305437210 */ /* 0x000fc60007f7e0ff */
[----:B------:R-:W-:Y:S01]  /*21900*/  IMAD.X R73, R7, 0x1, R73, P4 ;  /* 0x0000000107497824 */ /* 0x000fe200020e0649 */
[----:B------:R0:W-:Y:S04]  /*21910*/  STL [R1+0x408], R42 ;  /* 0x0004082a01007387 */ /* 0x0001e80000100800 */
[----:B------:R-:W-:Y:S04]  /*21920*/  STL [R1+0x418], R67 ;  /* 0x0004184301007387 */ /* 0x000fe80000100800 */
[----:B------:R0:W-:Y:S04]  /*21930*/  STL [R1+0x410], R69 ;  /* 0x0004104501007387 */ /* 0x0001e80000100800 */
[----:B------:R0:W-:Y:S04]  /*21940*/  STL [R1+0x404], R43 ;  /* 0x0004042b01007387 */ /* 0x0001e80000100800 */
[----:B------:R-:W-:Y:S01]  /*21950*/  STL [R1+0x40c], R73 ;  /* 0x00040c4901007387 */ /* 0x000fe20000100800 */
[----:B-1----:R-:W-:-:S03]  /*21960*/  PRMT R38, RZ, 0x7610, R38 ;  /* 0x00007610ff267816 */ /* 0x002fc60000000026 */
[----:B------:R-:W3:Y:S04]  /*21970*/  LDL.LU R72, [R1+0x444] ;  /* 0x0004440001487983 */ /* 0x000ee80000300800 */
[----:B------:R0:W3:Y:S01]  /*21980*/  @!P2 LDG.E.U8 R38, desc[UR14][R42.64] ;  /* 0x0000000e2a26a981 */ /* 0x0000e2000c1e1100 */
[----:B------:R-:W-:Y:S02]  /*21990*/  IMAD.X R70, R7, 0x1, R70, P3 ;  /* 0x0000000107467824 */ /* 0x000fe400018e0646 */
[----:B0-----:R-:W-:-:S03]  /*219a0*/  @!P2 IMAD.MOV.U32 R42, RZ, RZ, R69 ;  /* 0x000000ffff2aa224 */ /* 0x001fc600078e0045 */
[----:B------:R-:W-:Y:S04]  /*219b0*/  STL [R1+0x414], R70 ;  /* 0x0004144601007387 */ /* 0x000fe80000100800 */
[----:B------:R-:W3:Y:S01]  /*219c0*/  LDL.LU R69, [R1+0x44c] ;  /* 0x00044c0001457983 */ /* 0x000ee20000300800 */
[----:B------:R-:W-:Y:S01]  /*219d0*/  PRMT R39, RZ, 0x7610, R39 ;  /* 0x00007610ff277816 */ /* 0x000fe20000000027 */
[----:B------:R-:W-:Y:S02]  /*219e0*/  @!P2 IMAD.MOV.U32 R43, RZ, RZ, R73 ;  /* 0x000000ffff2ba224 */ /* 0x000fe400078e0049 */
[----:B------:R0:W-:Y:S04]  /*219f0*/  STS.U8 [R74+UR6+0xf580], R75 ;  /* 0x00f5804b4a007988 */ /* 0x0001e80008000006 */
[----:B------:R1:W3:Y:S04]  /*21a00*/  @!P2 LDG.E.U8 R39, desc[UR14][R42.64] ;  /* 0x0000000e2a27a981 */ /* 0x0002e8000c1e1100 */
[----:B0-----:R-:W3:Y:S01]  /*21a10*/  LDL.LU R75, [R1+0x454] ;  /* 0x00045400014b7983 */ /* 0x001ee20000300800 */
[----:B-1----:R-:W-:-:S03]  /*21a20*/  @!P2 IMAD.MOV.U32 R43, RZ, RZ, R70 ;  /* 0x000000ffff2ba224 */ /* 0x002fc600078e0046 */
[----:B------:R-:W3:Y:S01]  /*21a30*/  LDL.LU R73, [R1+0x458] ;  /* 0x0004580001497983 */ /* 0x000ee20000300800 */
[----:B------:R-:W-:-:S03]  /*21a40*/  @!P2 IMAD.MOV.U32 R42, RZ, RZ, R67 ;  /* 0x000000ffff2aa224 */ /* 0x000fc600078e0043 */
[----:B------:R-:W3:Y:S04]  /*21a50*/  LDL.LU R70, [R1+0x480] ;  /* 0x0004800001467983 */ /* 0x000ee80000300800 */
[----:B------:R-:W3:Y:S04]  /*21a60*/  LDL.LU R67, [R1+0x488] ;  /* 0x0004880001437983 */ /* 0x000ee80000300800 */
[----:B------:R-:W-:Y:S04]  /*21a70*/  STS.U8 [R74+UR6+0xf980], R77 ;  /* 0x00f9804d4a007988 */ /* 0x000fe80008000006 */
[----:B------:R0:W-:Y:S01]  /*21a80*/  STS.U8 [R74+UR6+0xfd80], R79 ;  /* 0x00fd804f4a007988 */ /* 0x0001e20008000006 */
[----:B------:R-:W-:-:S02]  /*21a90*/  PRMT R41, RZ, 0x7610, R41 ;  /* 0x00007610ff297816 */ /* 0x000fc40000000029 */
[C---:B--2---:R-:W-:Y:S02]  /*21aa0*/  IADD3 R44, P5, PT, R5.reuse, R44, RZ ;  /* 0x0000002c052c7210 */ /* 0x044fe40007fbe0ff */
[----:B----4-:R-:W-:-:S03]  /*21ab0*/  IADD3 R71, P4, PT, R5, R71, RZ ;  /* 0x0000004705477210 */ /* 0x010fc60007f9e0ff */
[----:B------:R-:W-:Y:S01]  /*21ac0*/  IMAD.X R45, R7, 0x1, R45, P5 ;  /* 0x00000001072d7824 */ /* 0x000fe200028e062d */
[----:B---3--:R-:W-:Y:S01]  /*21ad0*/  IADD3 R68, P3, PT, R5, R68, RZ ;  /* 0x0000004405447210 */ /* 0x008fe20007f7e0ff */
[----:B------:R1:W-:Y:S04]  /*21ae0*/  STL [R1+0x440], R44 ;  /* 0x0004402c01007387 */ /* 0x0003e80000100800 */
[----:B------:R-:W-:Y:S04]  /*21af0*/  STL [R1+0x450], R68 ;  /* 0x0004504401007387 */ /* 0x000fe80000100800 */
[----:B------:R2:W-:Y:S04]  /*21b00*/  STL [R1+0x448], R71 ;  /* 0x0004484701007387 */ /* 0x0005e80000100800 */
[----:B------:R3:W-:Y:S04]  /*21b10*/  STL [R1+0x43c], R45 ;  /* 0x00043c2d01007387 */ /* 0x0007e80000100800 */
[----:B------:R1:W4:Y:S01]  /*21b20*/  @!P2 LDG.E.U8 R41, desc[UR14][R44.64] ;  /* 0x0000000e2c29a981 */ /* 0x000322000c1e1100 */
[----:B------:R-:W-:-:S05]  /*21b30*/  IMAD.X R72, R7, 0x1, R72, P4 ;  /* 0x0000000107487824 */ /* 0x000fca00020e0648 */
[----:B------:R2:W-:Y:S04]  /*21b40*/  STL [R1+0x444], R72 ;  /* 0x0004444801007387 */ /* 0x0005e80000100800 */
[----:B0-----:R-:W4:Y:S01]  /*21b50*/  LDL.LU R74, [R1+0x47c] ;  /* 0x00047c00014a7983 */ /* 0x001f220000300800 */
[----:B-1----:R-:W-:Y:S02]  /*21b60*/  @!P2 IMAD.MOV.U32 R44, RZ, RZ, R71 ;  /* 0x000000ffff2ca224 */ /* 0x002fe400078e0047 */
[----:B------:R-:W-:-:S05]  /*21b70*/  IMAD.X R69, R7, 0x1, R69, P3 ;  /* 0x0000000107457824 */ /* 0x000fca00018e0645 */
[----:B------:R0:W-:Y:S04]  /*21b80*/  STL [R1+0x44c], R69 ;  /* 0x00044c4501007387 */ /* 0x0001e80000100800 */
[----:B--2---:R-:W2:Y:S01]  /*21b90*/  LDL.LU R71, [R1+0x484] ;  /* 0x0004840001477983 */ /* 0x004ea20000300800 */
[----:B------:R-:W-:Y:S01]  /*21ba0*/  PRMT R40, RZ, 0x7610, R40 ;  /* 0x00007610ff287816 */ /* 0x000fe20000000028 */
[----:B---3--:R-:W-:Y:S02]  /*21bb0*/  @!P2 IMAD.MOV.U32 R45, RZ, RZ, R72 ;  /* 0x000000ffff2da224 */ /* 0x008fe400078e0048 */
[----:B------:R-:W3:Y:S04]  /*21bc0*/  LDL.LU R77, [R1+0x48c] ;  /* 0x00048c00014d7983 */ /* 0x000ee80000300800 */
[----:B------:R1:W3:Y:S01]  /*21bd0*/  @!P2 LDG.E.U8 R40, desc[UR14][R42.64] ;  /* 0x0000000e2a28a981 */ /* 0x0002e2000c1e1100 */
[----:B------:R-:W-:-:S03]  /*21be0*/  IADD3 R73, P5, PT, R5, R73, RZ ;  /* 0x0000004905497210 */ /* 0x000fc60007fbe0ff */
[----:B------:R-:W3:Y:S01]  /*21bf0*/  LDL.LU R72, [R1+0x490] ;  /* 0x0004900001487983 */ /* 0x000ee20000300800 */
[C---:B------:R-:W-:Y:S02]  /*21c00*/  IADD3 R70, P4, PT, R5.reuse, R70, RZ ;  /* 0x0000004605467210 */ /* 0x040fe40007f9e0ff */
[----:B-1----:R-:W-:Y:S02]  /*21c10*/  PRMT R42, RZ, 0x7610, R42 ;  /* 0x00007610ff2a7816 */ /* 0x002fe4000000002a */
[----:B------:R-:W-:Y:S01]  /*21c20*/  IADD3 R67, P3, PT, R5, R67, RZ ;  /* 0x0000004305437210 */ /* 0x000fe20007f7e0ff */
[----:B------:R-:W-:Y:S01]  /*21c30*/  IMAD.X R75, R7, 0x1, R75, P5 ;  /* 0x00000001074b7824 */ /* 0x000fe200028e064b */
[----:B------:R-:W-:Y:S02]  /*21c40*/  PRMT R43, RZ, 0x7610, R43 ;  /* 0x00007610ff2b7816 */ /* 0x000fe4000000002b */
[----:B------:R1:W3:Y:S01]  /*21c50*/  @!P2 LDG.E.U8 R42, desc[UR14][R44.64] ;  /* 0x0000000e2c2aa981 */ /* 0x0002e2000c1e1100 */
[----:B------:R-:W-:-:S06]  /*21c60*/  PRMT R86, RZ, 0x7610, R86 ;  /* 0x00007610ff567816 */ /* 0x000fcc0000000056 */
[----:B------:R0:W3:Y:S01]  /*21c70*/  @!P2 LDG.E.U8 R86, desc[UR14][R46.64] ;  /* 0x0000000e2e56a981 */ /* 0x0000e2000c1e1100 */
[----:B-1----:R-:W-:Y:S02]  /*21c80*/  @!P2 IMAD.MOV.U32 R45, RZ, RZ, R69 ;  /* 0x000000ffff2da224 */ /* 0x002fe400078e0045 */
[----:B------:R-:W-:Y:S01]  /*21c90*/  @!P2 IMAD.MOV.U32 R44, RZ, RZ, R68 ;  /* 0x000000ffff2ca224 */ /* 0x000fe200078e0044 */
[----:B0-----:R-:W3:Y:S04]  /*21ca0*/  LDL.LU R69, [R1+0x498] ;  /* 0x0004980001457983 */ /* 0x001ee80000300800 */
[----:B------:R-:W3:Y:S04]  /*21cb0*/  LDL.LU R68, [R1+0x4c0] ;  /* 0x0004c00001447983 */ /* 0x000ee80000300800 */
[----:B------:R0:W-:Y:S04]  /*21cc0*/  STL [R1+0x458], R73 ;  /* 0x0004584901007387 */ /* 0x0001e80000100800 */
[----:B------:R-:W-:Y:S04]  /*21cd0*/  STL [R1+0x488], R67 ;  /* 0x0004884301007387 */ /* 0x000fe80000100800 */
[----:B------:R1:W-:Y:S04]  /*21ce0*/  STL [R1+0x480], R70 ;  /* 0x0004804601007387 */ /* 0x0003e80000100800 */
[----:B------:R0:W3:Y:S04]  /*21cf0*/  @!P2 LDG.E.U8 R43, desc[UR14][R44.64] ;  /* 0x0000000e2c2ba981 */ /* 0x0000e8000c1e1100 */
[----:B------:R1:W-:Y:S01]  /*21d00*/  STL [R1+0x454], R75 ;  /* 0x0004544b01007387 */ /* 0x0003e20000100800 */
[----:B------:R-:W-:Y:S01]  /*21d10*/  PRMT R46, RZ, 0x7610, R46 ;  /* 0x00007610ff2e7816 */ /* 0x000fe2000000002e */
[----:B0-----:R-:W-:-:S02]  /*21d20*/  @!P2 IMAD.MOV.U32 R44, RZ, RZ, R73 ;  /* 0x000000ffff2ca224 */ /* 0x001fc400078e0049 */
[----:B------:R-:W-:-:S05]  /*21d30*/  @!P2 IMAD.MOV.U32 R45, RZ, RZ, R75 ;  /* 0x000000ffff2da224 */ /* 0x000fca00078e004b */
[----:B------:R0:W3:Y:S02]  /*21d40*/  @!P2 LDG.E.U8 R46, desc[UR14][R44.64] ;  /* 0x0000000e2c2ea981 */ /* 0x0000e4000c1e1100 */
[----:B0-----:R-:W-:Y:S02]  /*21d50*/  @!P2 IMAD.MOV.U32 R44, RZ, RZ, R70 ;  /* 0x000000ffff2ca224 */ /* 0x001fe400078e0046 */
[----:B----4-:R-:W-:-:S05]  /*21d60*/  IMAD.X R74, R7, 0x1, R74, P4 ;  /* 0x00000001074a7824 */ /* 0x010fca00020e064a */
[----:B------:R0:W-:Y:S04]  /*21d70*/  STL [R1+0x47c], R74 ;  /* 0x00047c4a01007387 */ /* 0x0001e80000100800 */
[----:B------:R-:W4:Y:S01]  /*21d80*/  LDL.LU R73, [R1+0x494] ;  /* 0x0004940001497983 */ /* 0x000f220000300800 */
[----:B--2---:R-:W-:-:S05]  /*21d90*/  IMAD.X R71, R7, 0x1, R71, P3 ;  /* 0x0000000107477824 */ /* 0x004fca00018e0647 */
[----:B------:R2:W-:Y:S04]  /*21da0*/  STL [R1+0x484], R71 ;  /* 0x0004844701007387 */ /* 0x0005e80000100800 */
[----:B-1----:R-:W4:Y:S01]  /*21db0*/  LDL.LU R70, [R1+0x4bc] ;  /* 0x0004bc0001467983 */ /* 0x002f220000300800 */
[----:B------:R-:W-:Y:S01]  /*21dc0*/  PRMT R47, RZ, 0x7610, R47 ;  /* 0x00007610ff2f7816 */ /* 0x000fe2000000002f */
[----:B------:R-:W-:Y:S01]  /*21dd0*/  @!P2 IMAD.MOV.U32 R45, RZ, RZ, R74 ;  /* 0x000000ffff2da224 */ /* 0x000fe200078e004a */
[----:B---3--:R-:W-:Y:S01]  /*21de0*/  IADD3 R72, P5, PT, R5, R72, RZ ;  /* 0x0000004805487210 */ /* 0x008fe20007fbe0ff */
[----:B------:R-:W3:Y:S01]  /*21df0*/  LDL.LU R75, [R1+0x4c4] ;  /* 0x0004c400014b7983 */ /* 0x000ee20000300800 */
[----:B------:R-:W-:-:S03]  /*21e00*/  PRMT R48, RZ, 0x7610, R48 ;  /* 0x00007610ff307816 */ /* 0x000fc60000000030 */
[----:B------:R1:W3:Y:S01]  /*21e10*/  @!P2 LDG.E.U8 R47, desc[UR14][R44.64] ;  /* 0x0000000e2c2fa981 */ /* 0x0002e2000c1e1100 */
[----:B------:R-:W-:-:S03]  /*21e20*/  IMAD.X R77, R7, 0x1, R77, P5 ;  /* 0x00000001074d7824 */ /* 0x000fc600028e064d */
[----:B0-----:R-:W3:Y:S01]  /*21e30*/  LDL.LU R74, [R1+0x4c8] ;  /* 0x0004c800014a7983 */ /* 0x001ee20000300800 */
[----:B-1----:R-:W-:Y:S02]  /*21e40*/  @!P2 IMAD.MOV.U32 R45, RZ, RZ, R71 ;  /* 0x000000ffff2da224 */ /* 0x002fe400078e0047 */
[----:B------:R-:W-:Y:S01]  /*21e50*/  @!P2 IMAD.MOV.U32 R44, RZ, RZ, R67 ;  /* 0x000000ffff2ca224 */ /* 0x000fe200078e0043 */
[----:B--2---:R-:W2:Y:S04]  /*21e60*/  LDL.LU R71, [R1+0x500] ;  /* 0x0005000001477983 */ /* 0x004ea80000300800 */
[----:B------:R-:W2:Y:S01]  /*21e70*/  LDL.LU R67, [R1+0x540] ;  /* 0x0005400001437983 */ /* 0x000ea20000300800 */
[C---:B------:R-:W-:Y:S02]  /*21e80*/  IADD3 R69, P4, PT, R5.reuse, R69, RZ ;  /* 0x0000004505457210 */ /* 0x040fe40007f9e0ff */
[----:B------:R-:W-:Y:S01]  /*21e90*/  IADD3 R68, P3, PT, R5, R68, RZ ;  /* 0x0000004405447210 */ /* 0x000fe20007f7e0ff */
[----:B------:R0:W-:Y:S04]  /*21ea0*/  STL [R1+0x490], R72 ;  /* 0x0004904801007387 */ /* 0x0001e80000100800 */
[----:B------:R-:W-:Y:S04]  /*21eb0*/  STL [R1+0x4c0], R68 ;  /* 0x0004c04401007387 */ /* 0x000fe80000100800 */
[----:B------:R1:W-:Y:S04]  /*21ec0*/  STL [R1+0x498], R69 ;  /* 0x0004984501007387 */ /* 0x0003e80000100800 */
[----:B------:R0:W2:Y:S04]  /*21ed0*/  @!P2 LDG.E.U8 R48, desc[UR14][R44.64] ;  /* 0x0000000e2c30a981 */ /* 0x0000a8000c1e1100 */
[----:B------:R1:W-:Y:S01]  /*21ee0*/  STL [R1+0x48c], R77 ;  /* 0x00048c4d01007387 */ /* 0x0003e20000100800 */
[----:B------:R-:W-:Y:S01]  /*21ef0*/  PRMT R49, RZ, 0x7610, R49 ;  /* 0x00007610ff317816 */ /* 0x000fe20000000031 */
[----:B0-----:R-:W-:-:S02]  /*21f00*/  @!P2 IMAD.MOV.U32 R44, RZ, RZ, R72 ;  /* 0x000000ffff2ca224 */ /* 0x001fc400078e0048 */
[----:B------:R-:W-:-:S05]  /*21f10*/  @!P2 IMAD.MOV.U32 R45, RZ, RZ, R77 ;  /* 0x000000ffff2da224 */ /* 0x000fca00078e004d */
[----:B------:R0:W2:Y:S02]  /*21f20*/  @!P2 LDG.E.U8 R49, desc[UR14][R44.64] ;  /* 0x0000000e2c31a981 */ /* 0x0000a4000c1e1100 */
[----:B0-----:R-:W-:Y:S02]  /*21f30*/  @!P2 IMAD.MOV.U32 R44, RZ, RZ, R69 ;  /* 0x000000ffff2ca224 */ /* 0x001fe400078e0045 */
[----:B----4-:R-:W-:-:S05]  /*21f40*/  IMAD.X R73, R7, 0x1, R73, P4 ;  /* 0x0000000107497824 */ /* 0x010fca00020e0649 */
[----:B------:R-:W-:Y:S04]  /*21f50*/  STL [R1+0x494], R73 ;  /* 0x0004944901007387 */ /* 0x000fe80000100800 */
[----:B------:R-:W4:Y:S01]  /*21f60*/  LDL.LU R72, [R1+0x4fc] ;  /* 0x0004fc0001487983 */ /* 0x000f220000300800 */
[----:B------:R-:W-:-:S05]  /*21f70*/  IMAD.X R70, R7, 0x1, R70, P3 ;  /* 0x0000000107467824 */ /* 0x000fca00018e0646 */
        /* <DEDUP_REMOVED lines=8> */
[----:B--2---:R-:W-:Y:S01]  /*22000*/  IADD3 R71, P4, PT, R5, R71, RZ ;  /* 0x0000004705477210 */ /* 0x004fe20007f9e0ff */
[----:B------:R-:W-:Y:S01]  /*22010*/  IMAD.X R75, R7, 0x1, R75, P5 ;  /* 0x00000001074b7824 */ /* 0x000fe200028e064b */
[----:B------:R-:W-:Y:S01]  /*22020*/  IADD3 R67, P3, PT, R5, R67, RZ ;  /* 0x0000004305437210 */ /* 0x000fe20007f7e0ff */
[----:B-1----:R-:W-:Y:S02]  /*22030*/  @!P2 IMAD.MOV.U32 R45, RZ, RZ, R70 ;  /* 0x000000ffff2da224 */ /* 0x002fe400078e0046 */
[----:B------:R-:W-:Y:S01]  /*22040*/  @!P2 IMAD.MOV.U32 R44, RZ, RZ, R68 ;  /* 0x000000ffff2ca224 */ /* 0x000fe200078e0044 */
[----:B0-----:R-:W2:Y:S04]  /*22050*/  LDL.LU R70, [R1+0x578] ;  /* 0x0005780001467983 */ /* 0x001ea80000300800 */
[----:B------:R-:W3:Y:S04]  /*22060*/  LDL.LU R68, [R1+0x4d0] ;  /* 0x0004d00001447983 */ /* 0x000ee80000300800 */
[----:B------:R-:W3:Y:S04]  /*22070*/  LDL.LU R73, [R1+0x508] ;  /* 0x0005080001497983 */ /* 0x000ee80000300800 */
[----:B------:R-:W-:Y:S04]  /*22080*/  STL [R1+0x4c8], R74 ;  /* 0x0004c84a01007387 */ /* 0x000fe80000100800 */
[----:B------:R-:W-:Y:S04]  /*22090*/  STL [R1+0x540], R67 ;  /* 0x0005404301007387 */ /* 0x000fe80000100800 */
[----:B------:R-:W-:Y:S04]  /*220a0*/  STL [R1+0x500], R71 ;  /* 0x0005004701007387 */ /* 0x000fe80000100800 */
[----:B------:R0:W3:Y:S04]  /*220b0*/  @!P2 LDG.E.U8 R51, desc[UR14][R44.64] ;  /* 0x0000000e2c33a981 */ /* 0x0000e8000c1e1100 */
[----:B------:R1:W-:Y:S01]  /*220c0*/  STL [R1+0x4c4], R75 ;  /* 0x0004c44b01007387 */ /* 0x0003e20000100800 */
[----:B0-----:R-:W-:-:S02]  /*220d0*/  @!P2 IMAD.MOV.U32 R45, RZ, RZ, R75 ;  /* 0x000000ffff2da224 */ /* 0x001fc400078e004b */
[----:B------:R-:W-:Y:S02]  /*220e0*/  @!P2 IMAD.MOV.U32 R44, RZ, RZ, R74 ;  /* 0x000000ffff2ca224 */ /* 0x000fe400078e004a */
[----:B----4-:R-:W-:-:S05]  /*220f0*/  IMAD.X R72, R7, 0x1, R72, P4 ;  /* 0x0000000107487824 */ /* 0x010fca00020e0648 */
[----:B------:R0:W-:Y:S04]  /*22100*/  STL [R1+0x4fc], R72 ;  /* 0x0004fc4801007387 */ /* 0x0001e80000100800 */
[----:B-1----:R-:W4:Y:S01]  /*22110*/  LDL.LU R75, [R1+0x4cc] ;  /* 0x0004cc00014b7983 */ /* 0x002f220000300800 */
[----:B------:R-:W-:-:S05]  /*22120*/  IMAD.X R69, R7, 0x1, R69, P3 ;  /* 0x0000000107457824 */ /* 0x000fca00018e0645 */
[----:B------:R1:W-:Y:S04]  /*22130*/  STL [R1+0x53c], R69 ;  /* 0x00053c4501007387 */ /* 0x0003e80000100800 */
[----:B------:R-:W4:Y:S01]  /*22140*/  LDL.LU R74, [R1+0x504] ;  /* 0x00050400014a7983 */ /* 0x000f220000300800 */
[----:B------:R-:W-:Y:S02]  /*22150*/  PRMT R52, RZ, 0x7610, R52 ;  /* 0x00007610ff347816 */ /* 0x000fe40000000034 */
[----:B------:R-:W-:-:S04]  /*22160*/  PRMT R53, RZ, 0x7610, R53 ;  /* 0x00007610ff357816 */ /* 0x000fc80000000035 */
[----:B------:R0:W4:Y:S01]  /*22170*/  @!P2 LDG.E.U8 R52, desc[UR14][R44.64] ;  /* 0x0000000e2c34a981 */ /* 0x000122000c1e1100 */
[----:B------:R-:W-:Y:S02]  /*22180*/  PRMT R54, RZ, 0x7610, R54 ;  /* 0x00007610ff367816 */ /* 0x000fe40000000036 */
[C---:B--2---:R-:W-:Y:S01]  /*22190*/  IADD3 R70, P3, PT, R5.reuse, R70, RZ ;  /* 0x0000004605467210 */ /* 0x044fe20007f7e0ff */
[----:B0-----:R-:W-:Y:S02]  /*221a0*/  @!P2 IMAD.MOV.U32 R44, RZ, RZ, R71 ;  /* 0x000000ffff2ca224 */ /* 0x001fe400078e0047 */
[----:B------:R-:W-:Y:S01]  /*221b0*/  @!P2 IMAD.MOV.U32 R45, RZ, RZ, R72 ;  /* 0x000000ffff2da224 */ /* 0x000fe200078e0048 */
[C---:B---3--:R-:W-:Y:S01]  /*221c0*/  IADD3 R68, P5, PT, R5.reuse, R68, RZ ;  /* 0x0000004405447210 */ /* 0x048fe20007fbe0ff */
[----:B------:R-:W2:Y:S01]  /*221d0*/  LDL.LU R72, [R1+0x544] ;  /* 0x0005440001487983 */ /* 0x000ea20000300800 */
[----:B------:R-:W-:Y:S01]  /*221e0*/  IADD3 R73, P4, PT, R5, R73, RZ ;  /* 0x0000004905497210 */ /* 0x000fe20007f9e0ff */
[----:B------:R-:W-:-:S02]  /*221f0*/  IMAD.X R77, R7, 0x1, R77, P3 ;  /* 0x00000001074d7824 */ /* 0x000fc400018e064d */
[----:B------:R0:W3:Y:S04]  /*22200*/  @!P2 LDG.E.U8 R53, desc[UR14][R44.64] ;  /* 0x0000000e2c35a981 */ /* 0x0000e8000c1e1100 */
[----:B------:R-:W2:Y:S01]  /*22210*/  LDL.LU R71, [R1+0x548] ;  /* 0x0005480001477983 */ /* 0x000ea20000300800 */
[----:B0-----:R-:W-:Y:S02]  /*22220*/  @!P2 IMAD.MOV.U32 R45, RZ, RZ, R69 ;  /* 0x000000ffff2da224 */ /* 0x001fe400078e0045 */
[----:B------:R-:W-:Y:S01]  /*22230*/  @!P2 IMAD.MOV.U32 R44, RZ, RZ, R67 ;  /* 0x000000ffff2ca224 */ /* 0x000fe200078e0043 */
[----:B-1----:R-:W3:Y:S04]  /*22240*/  LDL.LU R69, [R1+0x580] ;  /* 0x0005800001457983 */ /* 0x002ee80000300800 */
[----:B------:R-:W3:Y:S04]  /*22250*/  LDL.LU R67, [R1+0x510] ;  /* 0x0005100001437983 */ /* 0x000ee80000300800 */
[----:B------:R0:W-:Y:S04]  /*22260*/  STL [R1+0x578], R70 ;  /* 0x0005784601007387 */ /* 0x0001e80000100800 */
[----:B------:R-:W-:Y:S04]  /*22270*/  STL [R1+0x508], R73 ;  /* 0x0005084901007387 */ /* 0x000fe80000100800 */
[----:B------:R1:W-:Y:S04]  /*22280*/  STL [R1+0x4d0], R68 ;  /* 0x0004d04401007387 */ /* 0x0003e80000100800 */
[----:B------:R0:W3:Y:S04]  /*22290*/  @!P2 LDG.E.U8 R54, desc[UR14][R44.64] ;  /* 0x0000000e2c36a981 */ /* 0x0000e8000c1e1100 */
[----:B------:R-:W-:Y:S01]  /*222a0*/  STL [R1+0x574], R77 ;  /* 0x0005744d01007387 */ /* 0x000fe20000100800 */
        /* <DEDUP_REMOVED lines=8> */
[----:B------:R-:W-:-:S05]  /*22330*/  IMAD.X R74, R7, 0x1, R74, P4 ;  /* 0x00000001074a7824 */ /* 0x000fca00020e064a */
[----:B------:R0:W-:Y:S04]  /*22340*/  STL [R1+0x504], R74 ;  /* 0x0005044a01007387 */ /* 0x0001e80000100800 */
[----:B-1----:R-:W4:Y:S01]  /*22350*/  LDL.LU R68, [R1+0x50c] ;  /* 0x00050c0001447983 */ /* 0x002f220000300800 */
[----:B------:R-:W-:Y:S01]  /*22360*/  PRMT R55, RZ, 0x7610, R55 ;  /* 0x00007610ff377816 */ /* 0x000fe20000000037 */
[----:B------:R-:W-:Y:S02]  /*22370*/  @!P2 IMAD.MOV.U32 R45, RZ, RZ, R75 ;  /* 0x000000ffff2da224 */ /* 0x000fe400078e004b */
[----:B------:R-:W4:Y:S04]  /*22380*/  LDL.LU R78, [R1+0x550] ;  /* 0x00055000014e7983 */ /* 0x000f280000300800 */
[----:B------:R1:W4:Y:S04]  /*22390*/  @!P2 LDG.E.U8 R55, desc[UR14][R44.64] ;  /* 0x0000000e2c37a981 */ /* 0x000328000c1e1100 */
[----:B0-----:R-:W4:Y:S01]  /*223a0*/  LDL.LU R75, [R1+0x23c] ;  /* 0x00023c00014b7983 */ /* 0x001f220000300800 */
[----:B--2---:R-:W-:Y:S01]  /*223b0*/  IADD3 R71, P4, PT, R5, R71, RZ ;  /* 0x0000004705477210 */ /* 0x004fe20007f9e0ff */
[----:B-1----:R-:W-:-:S02]  /*223c0*/  @!P2 IMAD.MOV.U32 R44, RZ, RZ, R73 ;  /* 0x000000ffff2ca224 */ /* 0x002fc400078e0049 */
[----:B------:R-:W2:Y:S02]  /*223d0*/  LDL.LU R73, [R1+0x4d8] ;  /* 0x0004d80001497983 */ /* 0x000ea40000300800 */
[----:B------:R-:W-:Y:S01]  /*223e0*/  IMAD.X R72, R7, 0x1, R72, P4 ;  /* 0x0000000107487824 */ /* 0x000fe200020e0648 */
[C---:B---3--:R-:W-:Y:S01]  /*223f0*/  IADD3 R69, P3, PT, R5.reuse, R69, RZ ;  /* 0x0000004505457210 */ /* 0x048fe20007f7e0ff */
[----:B------:R-:W-:Y:S01]  /*22400*/  STL [R1+0x548], R71 ;  /* 0x0005484701007387 */ /* 0x000fe20000100800 */
[----:B------:R-:W-:-:S03]  /*22410*/  IADD3 R67, P5, PT, R5, R67, RZ ;  /* 0x0000004305437210 */ /* 0x000fc60007fbe0ff */
[----:B------:R-:W-:Y:S04]  /*22420*/  STL [R1+0x580], R69 ;  /* 0x0005804501007387 */ /* 0x000fe80000100800 */
[----:B------:R-:W-:Y:S04]  /*22430*/  STL [R1+0x510], R67 ;  /* 0x0005104301007387 */ /* 0x000fe80000100800 */
[----:B------:R0:W-:Y:S01]  /*22440*/  STL [R1+0x544], R72 ;  /* 0x0005444801007387 */ /* 0x0001e20000100800 */
[----:B------:R-:W-:Y:S01]  /*22450*/  PRMT R57, RZ, 0x7610, R57 ;  /* 0x00007610ff397816 */ /* 0x000fe20000000039 */
[----:B------:R-:W-:Y:S01]  /*22460*/  @!P2 IMAD.MOV.U32 R45, RZ, RZ, R74 ;  /* 0x000000ffff2da224 */ /* 0x000fe200078e004a */
[----:B------:R-:W-:-:S04]  /*22470*/  PRMT R59, RZ, 0x7610, R59 ;  /* 0x00007610ff3b7816 */ /* 0x000fc8000000003b */
[----:B------:R1:W3:Y:S01]  /*22480*/  @!P2 LDG.E.U8 R57, desc[UR14][R44.64] ;  /* 0x0000000e2c39a981 */ /* 0x0002e2000c1e1100 */
[----:B------:R-:W-:Y:S01]  /*22490*/  PRMT R60, RZ, 0x7610, R60 ;  /* 0x00007610ff3c7816 */ /* 0x000fe2000000003c */
[----:B-1----:R-:W-:Y:S02]  /*224a0*/  @!P2 IMAD.MOV.U32 R44, RZ, RZ, R71 ;  /* 0x000000ffff2ca224 */ /* 0x002fe400078e0047 */
[----:B------:R-:W-:-:S05]  /*224b0*/  @!P2 IMAD.MOV.U32 R45, RZ, RZ, R72 ;  /* 0x000000ffff2da224 */ /* 0x000fca00078e0048 */
[----:B------:R1:W3:Y:S02]  /*224c0*/  @!P2 LDG.E.U8 R59, desc[UR14][R44.64] ;  /* 0x0000000e2c3ba981 */ /* 0x0002e4000c1e1100 */
[----:B-1----:R-:W-:Y:S02]  /*224d0*/  @!P2 IMAD.MOV.U32 R44, RZ, RZ, R69 ;  /* 0x000000ffff2ca224 */ /* 0x002fe400078e0045 */
[----:B----4-:R-:W-:-:S05]  /*224e0*/  IMAD.X R70, R7, 0x1, R70, P3 ;  /* 0x0000000107467824 */ /* 0x010fca00018e0646 */
[----:B------:R1:W-:Y:S04]  /*224f0*/  STL [R1+0x57c], R70 ;  /* 0x00057c4601007387 */ /* 0x0003e80000100800 */
[----:B------:R-:W4:Y:S04]  /*22500*/  LDL.LU R79, [R1+0x54c] ;  /* 0x00054c00014f7983 */ /* 0x000f280000300800 */
[----:B------:R-:W3:Y:S01]  /*22510*/  LDL.LU R77, [R1+0x238] ;  /* 0x00023800014d7983 */ /* 0x000ee20000300800 */
[----:B------:R-:W-:-:S05]  /*22520*/  IMAD.X R68, R7, 0x1, R68, P5 ;  /* 0x0000000107447824 */ /* 0x000fca00028e0644 */
[----:B------:R1:W-:Y:S04]  /*22530*/  STL [R1+0x50c], R68 ;  /* 0x00050c4401007387 */ /* 0x0003e80000100800 */
[----:B------:R-:W3:Y:S04]  /*22540*/  LDL.LU R74, [R1+0x4d4] ;  /* 0x0004d400014a7983 */ /* 0x000ee80000300800 */
[----:B0-----:R-:W3:Y:S04]  /*22550*/  LDL.LU R72, [R1+0x514] ;  /* 0x0005140001487983 */ /* 0x001ee80000300800 */
[----:B------:R-:W3:Y:S01]  /*22560*/  LDL.LU R71, [R1+0x518] ;  /* 0x0005180001477983 */ /* 0x000ee20000300800 */
[----:B------:R-:W-:-:S03]  /*22570*/  @!P2 IMAD.MOV.U32 R45, RZ, RZ, R70 ;  /* 0x000000ffff2da224 */ /* 0x000fc600078e0046 */
[----:B-1----:R-:W3:Y:S04]  /*22580*/  LDL.LU R70, [R1+0x228] ;  /* 0x0002280001467983 */ /* 0x002ee80000300800 */
[----:B------:R-:W3:Y:S04]  /*22590*/  LDL.LU R69, [R1+0x234] ;  /* 0x0002340001457983 */ /* 0x000ee80000300800 */
[----:B------:R0:W3:Y:S02]  /*225a0*/  @!P2 LDG.E.U8 R60, desc[UR14][R44.64] ;  /* 0x0000000e2c3ca981 */ /* 0x0000e4000c1e1100 */
[----:B0-----:R-:W-:-:S02]  /*225b0*/  @!P2 IMAD.MOV.U32 R45, RZ, RZ, R68 ;  /* 0x000000ffff2da224 */ /* 0x001fc400078e0044 */
[----:B------:R-:W-:Y:S01]  /*225c0*/  @!P2 IMAD.MOV.U32 R44, RZ, RZ, R67 ;  /* 0x000000ffff2ca224 */ /* 0x000fe200078e0043 */
[----:B------:R-:W3:Y:S04]  /*225d0*/  LDL.LU R68, [R1+0x22c] ;  /* 0x00022c0001447983 */ /* 0x000ee80000300800 */
[----:B------:R-:W3:Y:S01]  /*225e0*/  LDL.LU R67, [R1+0x230] ;  /* 0x0002300001437983 */ /* 0x000ee20000300800 */
[C---:B------:R-:W-:Y:S02]  /*225f0*/  IADD3 R78, P4, PT, R5.reuse, R78, RZ ;  /* 0x0000004e054e7210 */ /* 0x040fe40007f9e0ff */
[----:B------:R-:W-:Y:S02]  /*22600*/  PRMT R58, RZ, 0x7610, R58 ;  /* 0x00007610ff3a7816 */ /* 0x000fe4000000003a */
[----:B------:R-:W-:-:S02]  /*22610*/  IADD3 R75, P3, PT, R5, R75, RZ ;  /* 0x0000004b054b7210 */ /* 0x000fc40007f7e0ff */
[----:B------:R-:W-:Y:S02]  /*22620*/  PRMT R62, RZ, 0x7610, R62 ;  /* 0x00007610ff3e7816 */ /* 0x000fe4000000003e */
[----:B------:R0:W3:Y:S01]  /*22630*/  @!P2 LDG.E.U8 R58, desc[UR14][R44.64] ;  /* 0x0000000e2c3aa981 */ /* 0x0000e2000c1e1100 */
[----:B--2---:R-:W-:Y:S02]  /*22640*/  IADD3 R73, P5, PT, R5, R73, RZ ;  /* 0x0000004905497210 */ /* 0x004fe40007fbe0ff */
[----:B------:R-:W-:Y:S01]  /*22650*/  PRMT R63, RZ, 0x7610, R63 ;  /* 0x00007610ff3f7816 */ /* 0x000fe2000000003f */
[----:B0-----:R-:W-:Y:S01]  /*22660*/  @!P2 IMAD.MOV.U32 R44, RZ, RZ, R78 ;  /* 0x000000ffff2ca224 */ /* 0x001fe200078e004e */
[----:B------:R-:W-:Y:S02]  /*22670*/  PRMT R61, RZ, 0x7610, R61 ;  /* 0x00007610ff3d7816 */ /* 0x000fe4000000003d */
[----:B------:R-:W-:Y:S02]  /*22680*/  PRMT R65, RZ, 0x7610, R65 ;  /* 0x00007610ff417816 */ /* 0x000fe40000000041 */
[----:B------:R-:W-:-:S02]  /*22690*/  PRMT R66, RZ, 0x7610, R66 ;  /* 0x00007610ff427816 */ /* 0x000fc40000000042 */
[----:B------:R-:W-:Y:S01]  /*226a0*/  PRMT R64, RZ, 0x7610, R64 ;  /* 0x00007610ff407816 */ /* 0x000fe20000000040 */
[----:B----4-:R-:W-:-:S04]  /*226b0*/  IMAD.X R79, R7, 0x1, R79, P4 ;  /* 0x00000001074f7824 */ /* 0x010fc800020e064f */
[----:B------:R-:W-:Y:S02]  /*226c0*/  @!P2 IMAD.MOV.U32 R45, RZ, RZ, R79 ;  /* 0x000000ffff2da224 */ /* 0x000fe400078e004f */
[----:B---3--:R-:W-:-:S03]  /*226d0*/  IMAD.X R77, R7, 0x1, R77, P3 ;  /* 0x00000001074d7824 */ /* 0x008fc600018e064d */
[----:B------:R0:W2:Y:S02]  /*226e0*/  @!P2 LDG.E.U8 R62, desc[UR14][R44.64] ;  /* 0x0000000e2c3ea981 */ /* 0x0000a4000c1e1100 */
[----:B0-----:R-:W-:Y:S02]  /*226f0*/  @!P2 IMAD.MOV.U32 R44, RZ, RZ, R75 ;  /* 0x000000ffff2ca224 */ /* 0x001fe400078e004b */
[----:B------:R-:W-:Y:S02]  /*22700*/  @!P2 IMAD.MOV.U32 R45, RZ, RZ, R77 ;  /* 0x000000ffff2da224 */ /* 0x000fe400078e004d */
[----:B------:R-:W-:-:S03]  /*22710*/  IMAD.X R74, R7, 0x1, R74, P5 ;  /* 0x00000001074a7824 */ /* 0x000fc600028e064a */
[----:B------:R0:W3:Y:S01]  /*22720*/  @!P2 LDG.E.U8 R63, desc[UR14][R44.64] ;  /* 0x0000000e2c3fa981 */ /* 0x0000e2000c1e1100 */
[C---:B------:R-:W-:Y:S01]  /*22730*/  IADD3 R71, P5, PT, R5.reuse, R71, RZ ;  /* 0x0000004705477210 */ /* 0x040fe20007fbe0ff */
[----:B0-----:R-:W-:Y:S02]  /*22740*/  @!P2 IMAD.MOV.U32 R44, RZ, RZ, R73 ;  /* 0x000000ffff2ca224 */ /* 0x001fe400078e0049 */
[----:B------:R-:W-:Y:S01]  /*22750*/  @!P2 IMAD.MOV.U32 R45, RZ, RZ, R74 ;  /* 0x000000ffff2da224 */ /* 0x000fe200078e004a */
[----:B------:R-:W-:Y:S01]  /*22760*/  IADD3 R69, P4, PT, R5, R69, RZ ;  /* 0x0000004505457210 */ /* 0x000fe20007f9e0ff */
[----:B------:R-:W-:-:S03]  /*22770*/  IMAD.X R72, R7, 0x1, R72, P5 ;  /* 0x0000000107487824 */ /* 0x000fc600028e0648 */
[----:B------:R0:W4:Y:S01]  /*22780*/  @!P2 LDG.E.U8 R61, desc[UR14][R44.64] ;  /* 0x0000000e2c3da981 */ /* 0x000122000c1e1100 */
[----:B------:R-:W-:Y:S02]  /*22790*/  IMAD.X R70, R7, 0x1, R70, P4 ;  /* 0x0000000107467824 */ /* 0x000fe400020e0646 */
[----:B0-----:R-:W-:Y:S02]  /*227a0*/  @!P2 IMAD.MOV.U32 R44, RZ, RZ, R71 ;  /* 0x000000ffff2ca224 */ /* 0x001fe400078e0047 */
[----:B------:R-:W-:Y:S01]  /*227b0*/  @!P2 IMAD.MOV.U32 R45, RZ, RZ, R72 ;  /* 0x000000ffff2da224 */ /* 0x000fe200078e0048 */
[----:B------:R-:W-:-:S04]  /*227c0*/  IADD3 R67, P3, PT, R5, R67, RZ ;  /* 0x0000004305437210 */ /* 0x000fc80007f7e0ff */
[----:B------:R0:W4:Y:S01]  /*227d0*/  @!P2 LDG.E.U8 R65, desc[UR14][R44.64] ;  /* 0x0000000e2c41a981 */ /* 0x000122000c1e1100 */
[----:B------:R-:W-:Y:S02]  /*227e0*/  IMAD.X R68, R7, 0x1, R68, P3 ;  /* 0x0000000107447824 */ /* 0x000fe400018e0644 */
[----:B0-----:R-:W-:Y:S02]  /*227f0*/  @!P2 IMAD.MOV.U32 R44, RZ, RZ, R69 ;  /* 0x000000ffff2ca224 */ /* 0x001fe400078e0045 */
[----:B------:R-:W-:-:S05]  /*22800*/  @!P2 IMAD.MOV.U32 R45, RZ, RZ, R70 ;  /* 0x000000ffff2da224 */ /* 0x000fca00078e0046 */
[----:B------:R0:W4:Y:S02]  /*22810*/  @!P2 LDG.E.U8 R66, desc[UR14][R44.64] ;  /* 0x0000000e2c42a981 */ /* 0x000124000c1e1100 */
[----:B0-----:R-:W-:Y:S02]  /*22820*/  @!P2 IMAD.MOV.U32 R44, RZ, RZ, R67 ;  /* 0x000000ffff2ca224 */ /* 0x001fe400078e0043 */
[----:B------:R-:W-:-:S05]  /*22830*/  @!P2 IMAD.MOV.U32 R45, RZ, RZ, R68 ;  /* 0x000000ffff2da224 */ /* 0x000fca00078e0044 */
[----:B------:R-:W4:Y:S01]  /*22840*/  @!P2 LDG.E.U8 R64, desc[UR14][R44.64] ;  /* 0x0000000e2c40a981 */ /* 0x000f22000c1e1100 */
[----:B------:R-:W0:Y:S03]  /*22850*/  S2R R90, SR_TID.X ;  /* 0x00000000005a7919 */ /* 0x000e260000002100 */
        /* <DEDUP_REMOVED lines=20> */
[----:B0-----:R-:W-:-:S03]  /*229a0*/  LOP3.LUT R90, R90, 0x7f, RZ, 0xc0, !PT ;  /* 0x0000007f5a5a7812 */ /* 0x001fc600078ec0ff */
[----:B------:R1:W-:Y:S04]  /*229b0*/  STS.U8 [R76+UR6+0xd280], R20 ;  /* 0x00d280144c007988 */ /* 0x0003e80008000006 */
[----:B------:R1:W-:Y:S04]  /*229c0*/  STS.U8 [R76+UR6+0xd680], R23 ;  /* 0x00d680174c007988 */ /* 0x0003e80008000006 */
[----:B------:R1:W-:Y:S04]  /*229d0*/  STS.U8 [R76+UR6+0xda80], R26 ;  /* 0x00da801a4c007988 */ /* 0x0003e80008000006 */
[----:B------:R1:W-:Y:S01]  /*229e0*/  STS.U8 [R76+UR6+0xde80], R30 ;  /* 0x00de801e4c007988 */ /* 0x0003e20008000006 */
[----:B------:R-:W-:-:S03]  /*229f0*/  LOP3.LUT R90, R90, 0x60, RZ, 0x3c, !PT ;  /* 0x000000605a5a7812 */ /* 0x000fc600078e3cff */
        /* <DEDUP_REMOVED lines=22> */
[----:B--2---:R1:W-:Y:S04]  /*22b60*/  STS.U8 [R90+UR6+0xfb00], R62 ;  /* 0x00fb003e5a007988 */ /* 0x0043e80008000006 */
[----:B---3--:R1:W-:Y:S04]  /*22b70*/  STS.U8 [R90+UR6+0xff00], R63 ;  /* 0x00ff003f5a007988 */ /* 0x0083e80008000006 */
        /* <DEDUP_REMOVED lines=12> */
[----:B----4-:R1:W-:Y:S04]  /*22c40*/  STS.U8 [R88+UR6+0xf380], R61 ;  /* 0x00f3803d58007988 */ /* 0x0103e80008000006 */
[----:B------:R1:W-:Y:S04]  /*22c50*/  STS.U8 [R88+UR6+0xf780], R65 ;  /* 0x00f7804158007988 */ /* 0x0003e80008000006 */
[----:B------:R1:W-:Y:S04]  /*22c60*/  STS.U8 [R88+UR6+0xfb80], R66 ;  /* 0x00fb804258007988 */ /* 0x0003e80008000006 */
[----:B------:R1:W-:Y:S01]  /*22c70*/  STS.U8 [R88+UR6+0xff80], R64 ;  /* 0x00ff804058007988 */ /* 0x0003e20008000006 */
[----:B------:R0:W-:Y:S06]  /*22c80*/  MEMBAR.ALL.CTA ;  /* 0x0000000000007992 */ /* 0x0001ec0000008000 */
[----:B0-----:R-:W0:Y:S04]  /*22c90*/  FENCE.VIEW.ASYNC.S ;  /* 0x00000000000073c6 */ /* 0x001e280000000000 */
[----:B------:R1:W-:Y:S04]  /*22ca0*/  STL [R1+0x550], R78 ;  /* 0x0005504e01007387 */ /* 0x0003e80000100800 */
[----:B------:R1:W-:Y:S04]  /*22cb0*/  STL [R1+0x23c], R75 ;  /* 0x00023c4b01007387 */ /* 0x0003e80000100800 */
[----:B------:R1:W-:Y:S04]  /*22cc0*/  STL [R1+0x4d8], R73 ;  /* 0x0004d84901007387 */ /* 0x0003e80000100800 */
[----:B------:R1:W-:Y:S01]  /*22cd0*/  STL [R1+0x54c], R79 ;  /* 0x00054c4f01007387 */ /* 0x0003e20000100800 */
[----:B0-----:R-:W-:Y:S06]  /*22ce0*/  BAR.SYNC.DEFER_BLOCKING 0x0 ;  /* 0x0000000000007b1d */ /* 0x001fec0000010000 */
[----:B------:R1:W-:Y:S04]  /*22cf0*/  STL [R1+0x238], R77 ;  /* 0x0002384d01007387 */ /* 0x0003e80000100800 */
[----:B------:R1:W-:Y:S04]  /*22d00*/  STL [R1+0x4d4], R74 ;  /* 0x0004d44a01007387 */ /* 0x0003e80000100800 */
[----:B------:R1:W-:Y:S04]  /*22d10*/  STL [R1+0x518], R71 ;  /* 0x0005184701007387 */ /* 0x0003e80000100800 */
[----:B------:R1:W-:Y:S04]  /*22d20*/  STL [R1+0x230], R67 ;  /* 0x0002304301007387 */ /* 0x0003e80000100800 */
[----:B------:R1:W-:Y:S01]  /*22d30*/  STL [R1+0x234], R69 ;  /* 0x0002344501007387 */ /* 0x0003e20000100800 */
[----:B------:R-:W-:-:S00]  /*22d40*/  MEMBAR.ALL.CTA ;  /* 0x0000000000007992 */ /* 0x000fc00000008000 */
[----:B------:R-:W-:Y:S06]  /*22d50*/  MEMBAR.ALL.GPU ;  /* 0x0000000000007992 */ /* 0x000fec000000a000 */
[----:B------:R-:W-:-:S00]  /*22d60*/  ERRBAR ;  /* 0x00000000000079ab */ /* 0x000fc00000000000 */
[----:B------:R-:W-:Y:S08]  /*22d70*/  CGAERRBAR ;  /* 0x00000000000075ab */ /* 0x000ff00000000000 */
[----:B------:R-:W-:Y:S01]  /*22d80*/  UCGABAR_ARV ;  /* 0x00000000000079c7 */ /* 0x000fe20008000000 */
[----:B------:R1:W-:Y:S01]  /*22d90*/  STL [R1+0x514], R72 ;  /* 0x0005144801007387 */ /* 0x0003e20000100800 */
[----:B------:R-:W-:Y:S01]  /*22da0*/  ULEA UR8, UR9, UR6, 0x3 ;  /* 0x0000000609087291 */ /* 0x000fe2000f8e18ff */
[----:B------:R-:W-:-:S02]  /*22db0*/  UMOV UR4, UR5 ;  /* 0x0000000500047c82 */ /* 0x000fc40008000000 */
[----:B------:R1:W-:Y:S01]  /*22dc0*/  STL [R1+0x228], R70 ;  /* 0x0002284601007387 */ /* 0x0003e20000100800 */
[----:B------:R-:W-:-:S03]  /*22dd0*/  UCGABAR_WAIT ;  /* 0x0000000000007dc7 */ /* 0x000fc60008000000 */
[----:B------:R-:W-:Y:S04]  /*22de0*/  CCTL.IVALL ;  /* 0x00000000ff00798f */ /* 0x000fe80002000000 */
[----:B------:R1:W-:Y:S01]  /*22df0*/  STL [R1+0x22c], R68 ;  /* 0x00022c4401007387 */ /* 0x0003e20000100800 */
[----:B------:R-:W-:Y:S01]  /*22e00*/  UIADD3 UR8, UPT, UPT, UR8, 0x10000, URZ ;  /* 0x0001000008087890 */ /* 0x000fe2000fffe0ff */
[----:B------:R-:W-:Y:S11]  /*22e10*/  @P0 BRA `(.L_x_15) ;  /* 0x0000000000440947 */ /* 0x000ff60003800000 */
[----:B------:R-:W-:Y:S01]  /*22e20*/  UMOV UR11, 0x40004040 ;  /* 0x40004040000b7882 */ /* 0x000fe20000000000 */
[----:B------:R-:W-:Y:S01]  /*22e30*/  UMOV UR13, 0x40004040 ;  /* 0x40004040000d7882 */ /* 0x000fe20000000000 */
[----:B------:R-:W-:Y:S01]  /*22e40*/  UMOV UR30, 0x0 ;  /* 0x00000000001e7882 */ /* 0x000fe20000000000 */
[----:B------:R-:W-:Y:S01]  /*22e50*/  UMOV UR31, 0x10408490 ;  /* 0x10408490001f7882 */ /* 0x000fe20000000000 */
[----:B------:R-:W-:Y:S01]  /*22e60*/  UMOV UR32, 0x0 ;  /* 0x0000000000207882 */ /* 0x000fe20000000000 */
[----:B------:R-:W-:Y:S01]  /*22e70*/  UMOV UR33, 0x10408490 ;  /* 0x1040849000217882 */ /* 0x000fe20000000000 */
[----:B------:R-:W-:Y:S01]  /*22e80*/  UMOV UR34, 0x0 ;  /* 0x0000000000227882 */ /* 0x000fe20000000000 */
[----:B------:R-:W-:Y:S01]  /*22e90*/  UMOV UR35, 0x10408490 ;  /* 0x1040849000237882 */ /* 0x000fe20000000000 */
[----:B------:R0:W-:Y:S01]  /*22ea0*/  UTCQMMA.2CTA gdesc[UR10], gdesc[UR12], tmem[UR16], tmem[UR30], idesc[UR31], UPT ;  /* 0x00ff1e0c0a0075ea */ /* 0x0001e2000ba00310 */
        /* <DEDUP_REMOVED lines=8> */
.L_x_15:
[----:B-1----:R-:W2:Y:S04]  /*22f30*/  LDL R9, [R1+0x8f4] ;  /* 0x0008f40001097983 */ /* 0x002ea80000100800 */
[----:B------:R-:W2:Y:S01]  /*22f40*/  LDL.LU R8, [R1+0x8e8] ;  /* 0x0008e80001087983 */ /* 0x000ea20000300800 */
[----:B------:R-:W-:-:S04]  /*22f50*/  UIADD3 UR9, UPT, UPT, UR9, 0x1, URZ ;  /* 0x0000000109097890 */ /* 0x000fc8000fffe0ff */
[----:B------:R-:W-:-:S04]  /*22f60*/  UISETP.GT.AND UP1, UPT, UR9, 0x1, UPT ;  /* 0x000000010900788c */ /* 0x000fc8000bf24270 */
[----:B0-----:R-:W-:Y:S02]  /*22f70*/  USEL UR5, URZ, 0x1, !UP1 ;  /* 0x00000001ff057887 */ /* 0x001fe4000c800000 */
[----:B------:R-:W-:Y:S02]  /*22f80*/  USEL UR9, UR9, URZ, !UP1 ;  /* 0x000000ff09097287 */ /* 0x000fe4000c800000 */
[----:B------:R-:W-:Y:S01]  /*22f90*/  ULOP3.LUT UR5, UR4, UR5, URZ, 0x3c, !UPT ;  /* 0x0000000504057292 */ /* 0x000fe2000f8e3cff */
[----:B--2---:R-:W-:Y:S02]  /*22fa0*/  ISETP.NE.U32.AND P2, PT, R8, R9, PT ;  /* 0x000000090800720c */ /* 0x004fe40003f45070 */
[----:B------:R-:W2:Y:S01]  /*22fb0*/  LDL.LU R9, [R1+0x8ec] ;  /* 0x0008ec0001097983 */ /* 0x000ea20000300800 */
[----:B------:R-:W-:-:S03]  /*22fc0*/  IMAD.U32 R8, RZ, RZ, UR4 ;  /* 0x00000004ff087e24 */ /* 0x000fc6000f8e00ff */
[----:B--2---:R0:W-:Y:S07]  /*22fd0*/  STL [R1+0x8e8], R9 ;  /* 0x0008e80901007387 */ /* 0x0041ee0000100800 */
[----:B------:R-:W-:Y:S05]  /*22fe0*/  @P2 BRA `(.L_x_16) ;  /* 0xffffff2c00d02947 */ /* 0x000fea000383ffff */
.L_x_13:
[----:B0-----:R-:W2:Y:S01]  /*22ff0*/  LDL.LU R9, [R1+0x8f8] ;  /* 0x0008f80001097983 */ /* 0x001ea20000300800 */
[----:B------:R-:W0:Y:S01]  /*23000*/  LDCU UR5, c[0x0][0x3b8] ;  /* 0x00007700ff0577ac */ /* 0x000e220008000800 */
[----:B------:R-:W1:Y:S01]  /*23010*/  LDC R10, c[0x0][0x3a0] ;  /* 0x0000e800ff0a7b82 */ /* 0x000e620000000800 */
[C---:B-----5:R-:W-:Y:S01]  /*23020*/  VIADD R2, R0.reuse, 0x1 ;  /* 0x0000000100027836 */ /* 0x060fe20000000000 */
[----:B------:R-:W2:Y:S01]  /*23030*/  LDCU.128 UR20, c[0x0][0x390] ;  /* 0x00007200ff1477ac */ /* 0x000ea20008000c00 */
[----:B------:R-:W3:Y:S01]  /*23040*/  LDCU UR10, c[0x0][0x39c] ;  /* 0x00007380ff0a77ac */ /* 0x000ee20008000800 */
[----:B------:R-:W4:Y:S01]  /*23050*/  LDCU UR9, c[0x0][0x3b4] ;  /* 0x00007680ff0977ac */ /* 0x000f220008000800 */
[----:B------:R-:W1:Y:S01]  /*23060*/  LDCU UR11, c[0x0][0x39c] ;  /* 0x00007380ff0b77ac */ /* 0x000e620008000800 */
[----:B0-----:R-:W-:Y:S01]  /*23070*/  IMAD R4, R0, UR5, RZ ;  /* 0x0000000500047c24 */ /* 0x001fe2000f8e02ff */
[----:B------:R-:W0:Y:S03]  /*23080*/  LDCU UR12, c[0x0][0x39c] ;  /* 0x00007380ff0c77ac */ /* 0x000e260008000800 */
[----:B------:R-:W-:-:S02]  /*23090*/  VIADD R5, R4, UR5 ;  /* 0x0000000504057c36 */ /* 0x000fc40008000000 */
[----:B-1----:R-:W-:Y:S02]  /*230a0*/  VIADD R10, R10, 0x7f ;  /* 0x0000007f0a0a7836 */ /* 0x002fe40000000000 */
[----:B------:R-:W-:-:S03]  /*230b0*/  VIADD R6, R5, UR5 ;  /* 0x0000000505067c36 */ /* 0x000fc60008000000 */
[----:B------:R-:W-:Y:S01]  /*230c0*/  ISETP.GE.AND P4, PT, R10, 0x80, PT ;  /* 0x000000800a00780c */ /* 0x000fe20003f86270 */
[----:B------:R-:W-:Y:S02]  /*230d0*/  VIADD R7, R6, UR5 ;  /* 0x0000000506077c36 */ /* 0x000fe40008000000 */
[----:B------:R-:W-:Y:S02]  /*230e0*/  VIADD R10, R0, 0x2 ;  /* 0x00000002000a7836 */ /* 0x000fe40000000000 */
[----:B------:R-:W-:-:S04]  /*230f0*/  VIADD R8, R7, UR5 ;  /* 0x0000000507087c36 */ /* 0x000fc80008000000 */
        /* <DEDUP_REMOVED lines=10> */
[----:B------:R-:W-:Y:S01]  /*231a0*/  VIADD R84, R76, UR5 ;  /* 0x000000054c547c36 */ /* 0x000fe20008000000 */
[----:B--2---:R-:W-:-:S04]  /*231b0*/  ISETP.GE.AND P0, PT, R9, UR22, PT ;  /* 0x0000001609007c0c */ /* 0x004fc8000bf06270 */
[----:B---3--:R-:W-:Y:S01]  /*231c0*/  ISETP.LT.AND P6, PT, R2, UR10, !P0 ;  /* 0x0000000a02007c0c */ /* 0x008fe2000c7c1270 */
[----:B----4-:R-:W-:Y:S01]  /*231d0*/  IMAD R2, R9, UR9, RZ ;  /* 0x0000000909027c24 */ /* 0x010fe2000f8e02ff */
[----:B------:R-:W1:Y:S01]  /*231e0*/  LDCU UR9, c[0x0][0x39c] ;  /* 0x00007380ff0977ac */ /* 0x000e620008000800 */
[----:B------:R-:W-:Y:S01]  /*231f0*/  VIADD R9, R0, 0x3 ;  /* 0x0000000300097836 */ /* 0x000fe20000000000 */
[----:B------:R-:W-:Y:S02]  /*23200*/  ISETP.LT.AND P3, PT, R10, UR11, !P0 ;  /* 0x0000000b0a007c0c */ /* 0x000fe4000c761270 */
[----:B------:R-:W-:Y:S02]  /*23210*/  IADD3 R3, P2, PT, R2, UR20, RZ ;  /* 0x0000001402037c10 */ /* 0x000fe4000ff5e0ff */
[----:B0-----:R-:W-:Y:S01]  /*23220*/  ISETP.LT.AND P5, PT, R9, UR12, !P0 ;  /* 0x0000000c09007c0c */ /* 0x001fe2000c7a1270 */
[----:B------:R-:W-:Y:S01]  /*23230*/  VIADD R9, R0, 0x4 ;  /* 0x0000000400097836 */ /* 0x000fe20000000000 */
[----:B------:R-:W-:-:S02]  /*23240*/  LEA.HI.X.SX32 R2, R2, UR21, 0x1, P2 ;  /* 0x0000001502027c11 */ /* 0x000fc400090f0eff */
[----:B------:R-:W-:Y:S01]  /*23250*/  IADD3 R68, P2, PT, R4, R3, RZ ;  /* 0x0000000304447210 */ /* 0x000fe20007f5e0ff */
[----:B------:R-:W-:-:S12]  /*23260*/  @!P4 BRA `(.L_x_17) ;  /* 0x000000000010c947 */ /* 0x000fd80003800000 */
[----:B------:R-:W-:-:S06]  /*23270*/  USHF.L.U32 UR4, UR4, 0x1f, URZ ;  /* 0x0000001f04047899 */ /* 0x000fcc00080006ff */
[----:B------:R-:W-:-:S04]  /*23280*/  IMAD.U32 R10, RZ, RZ, UR4 ;  /* 0x00000004ff0a7e24 */ /* 0x000fc8000f8e00ff */
[----:B------:R-:W0:Y:S02]  /*23290*/  SYNCS.PHASECHK.TRANS64.TRYWAIT P4, [UR8], R10 ;  /* 0x0000000aff0075a7 */ /* 0x000e240008081108 */
[----:B0-----:R-:W-:Y:S05]  /*232a0*/  @!P4 BRA `(.L_x_18) ;  /* 0x000000a400dcc947 */ /* 0x001fea0003800000 */
.L_x_17:
[----:B------:R-:W-:Y:S01]  /*232b0*/  BAR.SYNC.DEFER_BLOCKING 0x0 ;  /* 0x0000000000007b1d */ /* 0x000fe20000010000 */
[CC--:B------:R-:W-:Y:S01]  /*232c0*/  IADD3 R92, P4, PT, R5.reuse, R3.reuse, RZ ;  /* 0x00000003055c7210 */ /* 0x0c0fe20007f9e0ff */
[----:B------:R-:W-:Y:S01]  /*232d0*/  VIADD R79, R84, UR5 ;  /* 0x00000005544f7c36 */ /* 0x000fe20008000000 */
[-C--:B------:R-:W-:Y:S01]  /*232e0*/  LEA.HI.X.SX32 R69, R4, R2.reuse, 0x1, P2 ;  /* 0x0000000204457211 */ /* 0x080fe200010f0eff */
[----:B------:R-:W-:Y:S01]  /*232f0*/  VIADD R88, R0, 0x5 ;  /* 0x0000000500587836 */ /* 0x000fe20000000000 */
[-C--:B------:R-:W-:Y:S01]  /*23300*/  LEA.HI.X.SX32 R93, R5, R2.reuse, 0x1, P4 ;  /* 0x00000002055d7211 */ /* 0x080fe200020f0eff */
[----:B------:R-:W-:Y:S01]  /*23310*/  VIADD R70, R79, UR5 ;  /* 0x000000054f467c36 */ /* 0x000fe20008000000 */
[----:B------:R-:W-:Y:S01]  /*23320*/  IADD3 R10, P4, PT, R6, R3, RZ ;  /* 0x00000003060a7210 */ /* 0x000fe20007f9e0ff */
[----:B------:R-:W-:Y:S01]  /*23330*/  STL.64 [R1+0x9d8], R84 ;  /* 0x0009d85401007387 */ /* 0x000fe20000100a00 */
[----:B------:R-:W-:Y:S01]  /*23340*/  P2R R89, PR, RZ, 0x20 ;  /* 0x00000020ff597803 */ /* 0x000fe20000000000 */
[----:B------:R-:W-:Y:S01]  /*23350*/  VIADD R83, R70, UR5 ;  /* 0x0000000546537c36 */ /* 0x000fe20008000000 */
[----:B------:R-:W-:Y:S01]  /*23360*/  LEA.HI.X.SX32 R11, R6, R2, 0x1, P4 ;  /* 0x00000002060b7211 */ /* 0x000fe200020f0eff */
[----:B------:R-:W-:Y:S01]  /*23370*/  STL.64 [R1+0x9b8], R68 ;  /* 0x0009b84401007387 */ /* 0x000fe20000100a00 */
[----:B------:R-:W0:Y:S01]  /*23380*/  LDCU UR4, c[0x0][0x39c] ;  /* 0x00007380ff0477ac */ /* 0x000e220008000800 */
[----:B------:R-:W-:Y:S01]  /*23390*/  VIADD R72, R83, UR5 ;  /* 0x0000000553487c36 */ /* 0x000fe20008000000 */
[----:B-1----:R-:W-:Y:S01]  /*233a0*/  ISETP.LT.AND P2, PT, R9, UR9, !P0 ;  /* 0x0000000909007c0c */ /* 0x002fe2000c741270 */
[----:B------:R1:W-:Y:S01]  /*233b0*/  STL.64 [R1+0x9c0], R92 ;  /* 0x0009c05c01007387 */ /* 0x0003e20000100a00 */
[----:B------:R-:W2:Y:S01]  /*233c0*/  LDCU UR8, c[0x0][0x39c] ;  /* 0x00007380ff0877ac */ /* 0x000ea20008000800 */
[----:B------:R-:W-:-:S02]  /*233d0*/  VIADD R78, R72, UR5 ;  /* 0x00000005484e7c36 */ /* 0x000fc40008000000 */
[----:B------:R-:W-:Y:S02]  /*233e0*/  STL.64 [R1+0x9e0], R70 ;  /* 0x0009e04601007387 */ /* 0x000fe40000100a00 */
[----:B------:R-:W-:Y:S01]  /*233f0*/  VIADD R82, R78, UR5 ;  /* 0x000000054e527c36 */ /* 0x000fe20008000000 */
[----:B------:R-:W3:Y:S02]  /*23400*/  @!P1 SYNCS.CCTL.IV [UR6+0x10000] ;  /* 0x01000000ff0099b1 */ /* 0x000ee40008000006 */
[----:B---3--:R-:W-:Y:S01]  /*23410*/  BAR.SYNC.DEFER_BLOCKING 0x0 ;  /* 0x0000000000007b1d */ /* 0x008fe20000010000 */
[----:B------:R-:W-:Y:S01]  /*23420*/  VIADD R75, R82, UR5 ;  /* 0x00000005524b7c36 */ /* 0x000fe20008000000 */
[----:B-1----:R-:W-:-:S04]  /*23430*/  IADD3 R92, P4, PT, R8, R3, RZ ;  /* 0x00000003085c7210 */ /* 0x002fc80007f9e0ff */
[----:B------:R-:W-:Y:S01]  /*23440*/  LEA.HI.X.SX32 R93, R8, R2, 0x1, P4 ;  /* 0x00000002085d7211 */ /* 0x000fe200020f0eff */
[----:B------:R1:W-:Y:S01]  /*23450*/  STL.64 [R1+0x9c8], R88 ;  /* 0x0009c85801007387 */ /* 0x0003e20000100a00 */
[----:B------:R-:W-:-:S04]  /*23460*/  IADD3 R68, P4, PT, R73, R3, RZ ;  /* 0x0000000349447210 */ /* 0x000fc80007f9e0ff */
[----:B------:R-:W-:Y:S01]  /*23470*/  LEA.HI.X.SX32 R69, R73, R2, 0x1, P4 ;  /* 0x0000000249457211 */ /* 0x000fe200020f0eff */
[----:B------:R-:W-:Y:S01]  /*23480*/  VIADD R73, R75, UR5 ;  /* 0x000000054b497c36 */ /* 0x000fe20008000000 */
[----:B------:R-:W-:-:S04]  /*23490*/  IADD3 R84, P4, PT, R81, R3, RZ ;  /* 0x0000000351547210 */ /* 0x000fc80007f9e0ff */
[-C--:B------:R-:W-:Y:S01]  /*234a0*/  LEA.HI.X.SX32 R85, R81, R2.reuse, 0x1, P4 ;  /* 0x0000000251557211 */ /* 0x080fe200020f0eff */
[----:B------:R-:W-:Y:S02]  /*234b0*/  VIADD R81, R73, UR5 ;  /* 0x0000000549517c36 */ /* 0x000fe40008000000 */
[----:B-1----:R-:W-:Y:S01]  /*234c0*/  IMAD.MOV.U32 R88, RZ, RZ, R10 ;  /* 0x000000ffff587224 */ /* 0x002fe200078e000a */
[----:B------:R-:W1:Y:S01]  /*234d0*/  @!P1 SYNCS.CCTL.IV [UR6+0x10008] ;  /* 0x01000800ff0099b1 */ /* 0x000e620008000006 */
[CC--:B------:R-:W-:Y:S01]  /*234e0*/  IADD3 R90, P1, PT, R7.reuse, R3.reuse, RZ ;  /* 0x00000003075a7210 */ /* 0x0c0fe20007f3e0ff */
[----:B------:R-:W-:Y:S01]  /*234f0*/  IMAD.MOV.U32 R89, RZ, RZ, R11 ;  /* 0x000000ffff597224 */ /* 0x000fe200078e000b */
[----:B------:R-:W3:Y:S02]  /*23500*/  LDCU UR6, c[0x0][0x39c] ;  /* 0x00007380ff0677ac */ /* 0x000ee40008000800 */
[-C--:B------:R-:W-:Y:S02]  /*23510*/  LEA.HI.X.SX32 R91, R7, R2.reuse, 0x1, P1 ;  /* 0x00000002075b7211 */ /* 0x080fe400008f0eff */
[C---:B------:R-:W-:Y:S01]  /*23520*/  IADD3 R70, P1, PT, R87.reuse, R3, RZ ;  /* 0x0000000357467210 */ /* 0x040fe20007f3e0ff */
[----:B------:R-:W4:Y:S02]  /*23530*/  LDTM.x64 R4, tmem[UR7] ;  /* 0x00000007000479ee */ /* 0x000f240008340000 */
[----:B------:R-:W-:Y:S01]  /*23540*/  STL.64 [R1+0x9d0], R90 ;  /* 0x0009d05a01007387 */ /* 0x000fe20000100a00 */
[----:B------:R-:W-:-:S05]  /*23550*/  LEA.HI.X.SX32 R71, R87, R2, 0x1, P1 ;  /* 0x0000000257477211 */ /* 0x000fca00008f0eff */
[----:B------:R5:W-:Y:S04]  /*23560*/  STL.64 [R1+0x360], R70 ;  /* 0x0003604601007387 */ /* 0x000be80000100a00 */
[----:B------:R0:W-:Y:S01]  /*23570*/  STL.64 [R1+0x358], R84 ;  /* 0x0003585401007387 */ /* 0x0001e20000100a00 */
[----:B-----5:R-:W-:-:S04]  /*23580*/  IADD3 R70, P1, PT, R77, R3, RZ ;  /* 0x000000034d467210 */ /* 0x020fc80007f3e0ff */
[----:B------:R-:W-:Y:S02]  /*23590*/  LEA.HI.X.SX32 R71, R77, R2, 0x1, P1 ;  /* 0x000000024d477211 */ /* 0x000fe400008f0eff */
[----:B0-----:R-:W-:-:S03]  /*235a0*/  IADD3 R84, P4, PT, R86, R3, RZ ;  /* 0x0000000356547210 */ /* 0x001fc60007f9e0ff */
[----:B------:R0:W-:Y:S01]  /*235b0*/  STL.64 [R1+0x350], R70 ;  /* 0x0003504601007387 */ /* 0x0001e20000100a00 */
[----:B------:R-:W-:-:S03]  /*235c0*/  LEA.HI.X.SX32 R85, R86, R2, 0x1, P4 ;  /* 0x0000000256557211 */ /* 0x000fc600020f0eff */
[----:B0-----:R-:W5:Y:S01]  /*235d0*/  LDL.LU.64 R70, [R1+0x9e0] ;  /* 0x0009e00001467983 */ /* 0x001f620000300a00 */
[----:B------:R-:W-:Y:S02]  /*235e0*/  IMAD.MOV.U32 R87, RZ, RZ, R91 ;  /* 0x000000ffff577224 */ /* 0x000fe400078e005b */
[----:B------:R-:W-:Y:S01]  /*235f0*/  VIADD R77, R81, UR5 ;  /* 0x00000005514d7c36 */ /* 0x000fe20008000000 */
[----:B------:R0:W-:Y:S04]  /*23600*/  STL.64 [R1+0x348], R84 ;  /* 0x0003485401007387 */ /* 0x0001e80000100a00 */
[----:B0-----:R-:W2:Y:S01]  /*23610*/  LDL.LU.64 R84, [R1+0x9d8] ;  /* 0x0009d80001547983 */ /* 0x001ea20000300a00 */
[----:B-----5:R-:W-:-:S05]  /*23620*/  IADD3 R90, P1, PT, R71, R3, RZ ;  /* 0x00000003475a7210 */ /* 0x020fca0007f3e0ff */
[----:B------:R0:W-:Y:S01]  /*23630*/  STL [R1+0x340], R90 ;  /* 0x0003405a01007387 */ /* 0x0001e20000100800 */
[----:B------:R-:W-:Y:S01]  /*23640*/  IMAD.MOV.U32 R86, RZ, RZ, R90 ;  /* 0x000000ffff567224 */ /* 0x000fe200078e005a */
[-C--:B------:R-:W-:Y:S02]  /*23650*/  LEA.HI.X.SX32 R87, R71, R2.reuse, 0x1, P1 ;  /* 0x0000000247577211 */ /* 0x080fe400008f0eff */
[CC--:B0-----:R-:W-:Y:S02]  /*23660*/  IADD3 R90, P4, PT, R80.reuse, R3.reuse, RZ ;  /* 0x00000003505a7210 */ /* 0x0c1fe40007f9e0ff */
[C---:B--2---:R-:W-:Y:S02]  /*23670*/  IADD3 R86, P1, PT, R85.reuse, R3, RZ ;  /* 0x0000000355567210 */ /* 0x044fe40007f3e0ff */
[-C--:B------:R-:W-:Y:S01]  /*23680*/  LEA.HI.X.SX32 R91, R80, R2.reuse, 0x1, P4 ;  /* 0x00000002505b7211 */ /* 0x080fe200020f0eff */
[----:B------:R0:W-:Y:S04]  /*23690*/  STL [R1+0x344], R87 ;  /* 0x0003445701007387 */ /* 0x0001e80000100800 */
[----:B------:R2:W-:Y:S01]  /*236a0*/  STL.64 [R1+0x338], R90 ;  /* 0x0003385a01007387 */ /* 0x0005e20000100a00 */
[----:B0-----:R-:W-:-:S02]  /*236b0*/  LEA.HI.X.SX32 R87, R85, R2, 0x1, P1 ;  /* 0x0000000255577211 */ /* 0x001fc400008f0eff */
[----:B--2---:R-:W-:-:S03]  /*236c0*/  IADD3 R90, P4, PT, R74, R3, RZ ;  /* 0x000000034a5a7210 */ /* 0x004fc60007f9e0ff */
[----:B------:R0:W-:Y:S01]  /*236d0*/  STL.64 [R1+0x330], R86 ;  /* 0x0003305601007387 */ /* 0x0001e20000100a00 */
[----:B------:R-:W-:Y:S02]  /*236e0*/  LEA.HI.X.SX32 R91, R74, R2, 0x1, P4 ;  /* 0x000000024a5b7211 */ /* 0x000fe400020f0eff */
[----:B0-----:R-:W-:-:S03]  /*236f0*/  IADD3 R86, P1, PT, R76, R3, RZ ;  /* 0x000000034c567210 */ /* 0x001fc60007f3e0ff */
[----:B------:R0:W-:Y:S01]  /*23700*/  STL.64 [R1+0x328], R90 ;  /* 0x0003285a01007387 */ /* 0x0001e20000100a00 */
[----:B------:R-:W-:-:S05]  /*23710*/  LEA.HI.X.SX32 R87, R76, R2, 0x1, P1 ;  /* 0x000000024c577211 */ /* 0x000fca00008f0eff */
[----:B------:R2:W-:Y:S01]  /*23720*/  STL.64 [R1+0x320], R86 ;  /* 0x0003205601007387 */ /* 0x0005e20000100a00 */
[----:B0-----:R-:W-:-:S04]  /*23730*/  IADD3 R90, P4, PT, R84, R3, RZ ;  /* 0x00000003545a7210 */ /* 0x001fc80007f9e0ff */
[-C--:B------:R-:W-:Y:S02]  /*23740*/  LEA.HI.X.SX32 R91, R84, R2.reuse, 0x1, P4 ;  /* 0x00000002545b7211 */ /* 0x080fe400020f0eff */
[CC--:B------:R-:W-:Y:S02]  /*23750*/  IADD3 R84, P4, PT, R70.reuse, R3.reuse, RZ ;  /* 0x0000000346547210 */ /* 0x0c0fe40007f9e0ff */
[CC--:B--2---:R-:W-:Y:S01]  /*23760*/  IADD3 R86, P1, PT, R79.reuse, R3.reuse, RZ ;  /* 0x000000034f567210 */ /* 0x0c4fe20007f3e0ff */
[----:B------:R0:W-:Y:S01]  /*23770*/  STL.64 [R1+0x318], R90 ;  /* 0x0003185a01007387 */ /* 0x0001e20000100a00 */
[-C--:B------:R-:W-:Y:S02]  /*23780*/  LEA.HI.X.SX32 R85, R70, R2.reuse, 0x1, P4 ;  /* 0x0000000246557211 */ /* 0x080fe400020f0eff */
[----:B------:R-:W-:Y:S01]  /*23790*/  LEA.HI.X.SX32 R87, R79, R2, 0x1, P1 ;  /* 0x000000024f577211 */ /* 0x000fe200008f0eff */
[----:B0-----:R-:W2:Y:S04]  /*237a0*/  LDL.LU.64 R90, [R1+0x9d0] ;  /* 0x0009d000015a7983 */ /* 0x001ea80000300a00 */
[----:B------:R0:W-:Y:S04]  /*237b0*/  STL.64 [R1+0x310], R86 ;  /* 0x0003105601007387 */ /* 0x0001e80000100a00 */
[----:B------:R5:W-:Y:S01]  /*237c0*/  STL.64 [R1+0x308], R84 ;  /* 0x0003085401007387 */ /* 0x000be20000100a00 */
[----:B0-----:R-:W-:-:S02]  /*237d0*/  IADD3 R86, P1, PT, R83, R3, RZ ;  /* 0x0000000353567210 */ /* 0x001fc40007f3e0ff */
[C---:B-----5:R-:W-:Y:S02]  /*237e0*/  IADD3 R84, P4, PT, R72.reuse, R3, RZ ;  /* 0x0000000348547210 */ /* 0x060fe40007f9e0ff */
[-C--:B------:R-:W-:Y:S02]  /*237f0*/  LEA.HI.X.SX32 R87, R83, R2.reuse, 0x1, P1 ;  /* 0x0000000253577211 */ /* 0x080fe400008f0eff */
[----:B------:R-:W-:-:S03]  /*23800*/  LEA.HI.X.SX32 R85, R72, R2, 0x1, P4 ;  /* 0x0000000248557211 */ /* 0x000fc600020f0eff */
[----:B------:R0:W-:Y:S04]  /*23810*/  STL.64 [R1+0x300], R86 ;  /* 0x0003005601007387 */ /* 0x0001e80000100a00 */
[----:B------:R5:W-:Y:S01]  /*23820*/  STL.64 [R1+0x2f8], R84 ;  /* 0x0002f85401007387 */ /* 0x000be20000100a00 */
[-C--:B0-----:R-:W-:Y:S01]  /*23830*/  IADD3 R86, P1, PT, R78, R3.reuse, RZ ;  /* 0x000000034e567210 */ /* 0x081fe20007f3e0ff */
[----:B-----5:R-:W-:Y:S01]  /*23840*/  IMAD.MOV.U32 R84, RZ, RZ, R92 ;  /* 0x000000ffff547224 */ /* 0x020fe200078e005c */
[----:B------:R-:W-:Y:S02]  /*23850*/  IADD3 R92, P4, PT, R82, R3, RZ ;  /* 0x00000003525c7210 */ /* 0x000fe40007f9e0ff */
[-C--:B------:R-:W-:Y:S01]  /*23860*/  LEA.HI.X.SX32 R87, R78, R2.reuse, 0x1, P1 ;  /* 0x000000024e577211 */ /* 0x080fe200008f0eff */
[----:B------:R-:W-:Y:S01]  /*23870*/  IMAD.MOV.U32 R85, RZ, RZ, R93 ;  /* 0x000000ffff557224 */ /* 0x000fe200078e005d */
[----:B------:R-:W-:-:S03]  /*23880*/  LEA.HI.X.SX32 R93, R82, R2, 0x1, P4 ;  /* 0x00000002525d7211 */ /* 0x000fc600020f0eff */
[----:B------:R0:W-:Y:S04]  /*23890*/  STL.64 [R1+0x2f0], R86 ;  /* 0x0002f05601007387 */ /* 0x0001e80000100a00 */
[----:B------:R5:W-:Y:S01]  /*238a0*/  STL.64 [R1+0x2e0], R92 ;  /* 0x0002e05c01007387 */ /* 0x000be20000100a00 */
[-C--:B0-----:R-:W-:Y:S02]  /*238b0*/  IADD3 R86, P1, PT, R75, R3.reuse, RZ ;  /* 0x000000034b567210 */ /* 0x081fe40007f3e0ff */
[----:B-----5:R-:W-:Y:S02]  /*238c0*/  IADD3 R92, P4, PT, R73, R3, RZ ;  /* 0x00000003495c7210 */ /* 0x020fe40007f9e0ff */
[-C--:B------:R-:W-:Y:S02]  /*238d0*/  LEA.HI.X.SX32 R87, R75, R2.reuse, 0x1, P1 ;  /* 0x000000024b577211 */ /* 0x080fe400008f0eff */
[----:B------:R-:W-:-:S03]  /*238e0*/  LEA.HI.X.SX32 R93, R73, R2, 0x1, P4 ;  /* 0x00000002495d7211 */ /* 0x000fc600020f0eff */
[----:B------:R0:W-:Y:S01]  /*238f0*/  STL.64 [R1+0x2d8], R86 ;  /* 0x0002d85601007387 */ /* 0x0001e20000100a00 */
[----:B------:R-:W-:-:S03]  /*23900*/  VIADD R71, R77, UR5 ;  /* 0x000000054d477c36 */ /* 0x000fc60008000000 */
[----:B------:R5:W-:Y:S01]  /*23910*/  STL.64 [R1+0x2d0], R92 ;  /* 0x0002d05c01007387 */ /* 0x000be20000100a00 */
[----:B0-----:R-:W-:Y:S01]  /*23920*/  IMAD.MOV.U32 R86, RZ, RZ, R88 ;  /* 0x000000ffff567224 */ /* 0x001fe200078e0058 */
[-C--:B------:R-:W-:Y:S01]  /*23930*/  IADD3 R88, P1, PT, R81, R3.reuse, RZ ;  /* 0x0000000351587210 */ /* 0x080fe20007f3e0ff */
[----:B------:R-:W-:Y:S01]  /*23940*/  IMAD.MOV.U32 R87, RZ, RZ, R89 ;  /* 0x000000ffff577224 */ /* 0x000fe200078e0059 */
[----:B-----5:R-:W-:Y:S02]  /*23950*/  IADD3 R92, P4, PT, R77, R3, RZ ;  /* 0x000000034d5c7210 */ /* 0x020fe40007f9e0ff */
[-C--:B------:R-:W-:Y:S01]  /*23960*/  LEA.HI.X.SX32 R89, R81, R2.reuse, 0x1, P1 ;  /* 0x0000000251597211 */ /* 0x080fe200008f0eff */
[----:B------:R-:W-:Y:S01]  /*23970*/  VIADD R80, R71, UR5 ;  /* 0x0000000547507c36 */ /* 0x000fe20008000000 */
[----:B------:R-:W-:-:S03]  /*23980*/  LEA.HI.X.SX32 R93, R77, R2, 0x1, P4 ;  /* 0x000000024d5d7211 */ /* 0x000fc600020f0eff */
[----:B------:R0:W-:Y:S04]  /*23990*/  STL.64 [R1+0x2c8], R88 ;  /* 0x0002c85801007387 */ /* 0x0001e80000100a00 */
[----:B------:R5:W-:Y:S01]  /*239a0*/  STL.64 [R1+0x2c0], R92 ;  /* 0x0002c05c01007387 */ /* 0x000be20000100a00 */
[CC--:B0-----:R-:W-:Y:S02]  /*239b0*/  IADD3 R88, P1, PT, R71.reuse, R3.reuse, RZ ;  /* 0x0000000347587210 */ /* 0x0c1fe40007f3e0ff */
[C---:B-----5:R-:W-:Y:S02]  /*239c0*/  IADD3 R92, P4, PT, R80.reuse, R3, RZ ;  /* 0x00000003505c7210 */ /* 0x060fe40007f9e0ff */
[-C--:B------:R-:W-:Y:S02]  /*239d0*/  LEA.HI.X.SX32 R89, R71, R2.reuse, 0x1, P1 ;  /* 0x0000000247597211 */ /* 0x080fe400008f0eff */
[----:B------:R-:W-:-:S03]  /*239e0*/  LEA.HI.X.SX32 R93, R80, R2, 0x1, P4 ;  /* 0x00000002505d7211 */ /* 0x000fc600020f0eff */
[----:B------:R0:W-:Y:S04]  /*239f0*/  STL.64 [R1+0x2b8], R88 ;  /* 0x0002b85801007387 */ /* 0x0001e80000100a00 */
[----:B0-----:R-:W5:Y:S04]  /*23a00*/  LDL.LU.64 R88, [R1+0x9c8] ;  /* 0x0009c80001587983 */ /* 0x001f680000300a00 */
[----:B------:R0:W-:Y:S04]  /*23a10*/  STL.64 [R1+0x2b0], R92 ;  /* 0x0002b05c01007387 */ /* 0x0001e80000100a00 */
[----:B0-----:R-:W3:Y:S01]  /*23a20*/  LDL.LU.64 R92, [R1+0x9c0] ;  /* 0x0009c000015c7983 */ /* 0x001ee20000300a00 */
[----:B------:R-:W-:-:S04]  /*23a30*/  VIADD R74, R80, UR5 ;  /* 0x00000005504a7c36 */ /* 0x000fc80008000000 */
[C---:B------:R-:W-:Y:S01]  /*23a40*/  VIADD R76, R74.reuse, UR5 ;  /* 0x000000054a4c7c36 */ /* 0x040fe20008000000 */
[-C--:B------:R-:W-:Y:S01]  /*23a50*/  IADD3 R82, P1, PT, R74, R3.reuse, RZ ;  /* 0x000000034a527210 */ /* 0x080fe20007f3e0ff */
[----:B------:R-:W-:Y:S02]  /*23a60*/  IMAD.MOV.U32 R81, RZ, RZ, R83 ;  /* 0x000000ffff517224 */ /* 0x000fe400078e0053 */
[----:B------:R-:W-:Y:S02]  /*23a70*/  VIADD R79, R76, UR5 ;  /* 0x000000054c4f7c36 */ /* 0x000fe40008000000 */
[----:B------:R0:W-:Y:S01]  /*23a80*/  STL [R1+0x2a8], R82 ;  /* 0x0002a85201007387 */ /* 0x0001e20000100800 */
[----:B------:R-:W-:Y:S01]  /*23a90*/  IMAD.MOV.U32 R80, RZ, RZ, R82 ;  /* 0x000000ffff507224 */ /* 0x000fe200078e0052 */
[----:B------:R-:W-:Y:S01]  /*23aa0*/  LEA.HI.X.SX32 R81, R74, R2, 0x1, P1 ;  /* 0x000000024a517211 */ /* 0x000fe200008f0eff */
[----:B------:R-:W-:Y:S01]  /*23ab0*/  IMAD.MOV.U32 R83, RZ, RZ, R69 ;  /* 0x000000ffff537224 */ /* 0x000fe200078e0045 */
[C---:B------:R-:W-:Y:S01]  /*23ac0*/  IADD3 R80, P1, PT, R79.reuse, R3, RZ ;  /* 0x000000034f507210 */ /* 0x040fe20007f3e0ff */
[----:B------:R-:W-:-:S02]  /*23ad0*/  VIADD R70, R79, UR5 ;  /* 0x000000054f467c36 */ /* 0x000fc40008000000 */
[----:B0-----:R-:W-:Y:S01]  /*23ae0*/  IMAD.MOV.U32 R82, RZ, RZ, R68 ;  /* 0x000000ffff527224 */ /* 0x001fe200078e0044 */
[C---:B------:R-:W-:Y:S01]  /*23af0*/  IADD3 R68, P4, PT, R76.reuse, R3, RZ ;  /* 0x000000034c447210 */ /* 0x040fe20007f9e0ff */
[----:B------:R0:W-:Y:S03]  /*23b00*/  STL [R1+0x2ac], R81 ;  /* 0x0002ac5101007387 */ /* 0x0001e60000100800 */
[----:B------:R-:W-:Y:S01]  /*23b10*/  LEA.HI.X.SX32 R69, R76, R2, 0x1, P4 ;  /* 0x000000024c457211 */ /* 0x000fe200020f0eff */
[----:B------:R-:W-:-:S04]  /*23b20*/  VIADD R72, R70, UR5 ;  /* 0x0000000546487c36 */ /* 0x000fc80008000000 */
[----:B------:R1:W-:Y:S01]  /*23b30*/  STL.64 [R1+0x2a0], R68 ;  /* 0x0002a04401007387 */ /* 0x0003e20000100a00 */
[----:B0-----:R-:W-:Y:S01]  /*23b40*/  LEA.HI.X.SX32 R81, R79, R2, 0x1, P1 ;  /* 0x000000024f517211 */ /* 0x001fe200008f0eff */
[----:B------:R-:W-:-:S04]  /*23b50*/  VIADD R78, R72, UR5 ;  /* 0x00000005484e7c36 */ /* 0x000fc80008000000 */
[----:B------:R0:W-:Y:S01]  /*23b60*/  STL.64 [R1+0x298], R80 ;  /* 0x0002985001007387 */ /* 0x0001e20000100a00 */
[----:B-1----:R-:W-:Y:S01]  /*23b70*/  IADD3 R68, P4, PT, R70, R3, RZ ;  /* 0x0000000346447210 */ /* 0x002fe20007f9e0ff */
[----:B------:R-:W-:-:S03]  /*23b80*/  VIADD R75, R78, UR5 ;  /* 0x000000054e4b7c36 */ /* 0x000fc60008000000 */
[-C--:B------:R-:W-:Y:S02]  /*23b90*/  LEA.HI.X.SX32 R69, R70, R2.reuse, 0x1, P4 ;  /* 0x0000000246457211 */ /* 0x080fe400020f0eff */
[C---:B0-----:R-:W-:Y:S01]  /*23ba0*/  IADD3 R80, P1, PT, R72.reuse, R3, RZ ;  /* 0x0000000348507210 */ /* 0x041fe20007f3e0ff */
[----:B------:R-:W-:Y:S02]  /*23bb0*/  VIADD R73, R75, UR5 ;  /* 0x000000054b497c36 */ /* 0x000fe40008000000 */
[----:B------:R0:W-:Y:S01]  /*23bc0*/  STL.64 [R1+0x290], R68 ;  /* 0x0002904401007387 */ /* 0x0001e20000100a00 */
[----:B------:R-:W-:Y:S01]  /*23bd0*/  LEA.HI.X.SX32 R81, R72, R2, 0x1, P1 ;  /* 0x0000000248517211 */ /* 0x000fe200008f0eff */
[----:B------:R-:W-:-:S04]  /*23be0*/  VIADD R77, R73, UR5 ;  /* 0x00000005494d7c36 */ /* 0x000fc80008000000 */
[----:B------:R1:W-:Y:S01]  /*23bf0*/  STL.64 [R1+0x288], R80 ;  /* 0x0002885001007387 */ /* 0x0003e20000100a00 */
[----:B0-----:R-:W-:-:S04]  /*23c00*/  IADD3 R68, P4, PT, R78, R3, RZ ;  /* 0x000000034e447210 */ /* 0x001fc80007f9e0ff */
[-C--:B------:R-:W-:Y:S02]  /*23c10*/  LEA.HI.X.SX32 R69, R78, R2.reuse, 0x1, P4 ;  /* 0x000000024e457211 */ /* 0x080fe400020f0eff */
[-C--:B-1----:R-:W-:Y:S02]  /*23c20*/  IADD3 R80, P1, PT, R75, R3.reuse, RZ ;  /* 0x000000034b507210 */ /* 0x082fe40007f3e0ff */
[----:B------:R-:W-:Y:S02]  /*23c30*/  IADD3 R78, P4, PT, R73, R3, RZ ;  /* 0x00000003494e7210 */ /* 0x000fe40007f9e0ff */
[-C--:B------:R-:W-:Y:S01]  /*23c40*/  LEA.HI.X.SX32 R81, R75, R2.reuse, 0x1, P1 ;  /* 0x000000024b517211 */ /* 0x080fe200008f0eff */
[----:B------:R-:W-:Y:S01]  /*23c50*/  VIADD R71, R77, UR5 ;  /* 0x000000054d477c36 */ /* 0x000fe20008000000 */
[----:B------:R-:W-:Y:S01]  /*23c60*/  LEA.HI.X.SX32 R79, R73, R2, 0x1, P4 ;  /* 0x00000002494f7211 */ /* 0x000fe200020f0eff */
[----:B------:R0:W-:Y:S02]  /*23c70*/  STL.64 [R1+0x280], R68 ;  /* 0x0002804401007387 */ /* 0x0001e40000100a00 */
[----:B------:R-:W-:-:S02]  /*23c80*/  VIADD R74, R71, UR5 ;  /* 0x00000005474a7c36 */ /* 0x000fc40008000000 */
[----:B0-----:R-:W4:Y:S04]  /*23c90*/  LDL.LU.64 R68, [R1+0x9b8] ;  /* 0x0009b80001447983 */ /* 0x001f280000300a00 */
[----:B------:R0:W-:Y:S04]  /*23ca0*/  STL.64 [R1+0x278], R80 ;  /* 0x0002785001007387 */ /* 0x0001e80000100a00 */
[----:B------:R1:W-:Y:S01]  /*23cb0*/  STL.64 [R1+0x270], R78 ;  /* 0x0002704e01007387 */ /* 0x0003e20000100a00 */
[----:B------:R-:W-:Y:S01]  /*23cc0*/  VIADD R76, R74, UR5 ;  /* 0x000000054a4c7c36 */ /* 0x000fe20008000000 */
[----:B0-----:R-:W-:-:S02]  /*23cd0*/  IADD3 R80, P1, PT, R77, R3, RZ ;  /* 0x000000034d507210 */ /* 0x001fc40007f3e0ff */
[----:B-1----:R-:W-:Y:S02]  /*23ce0*/  IADD3 R78, P4, PT, R71, R3, RZ ;  /* 0x00000003474e7210 */ /* 0x002fe40007f9e0ff */
[-C--:B------:R-:W-:Y:S02]  /*23cf0*/  LEA.HI.X.SX32 R81, R77, R2.reuse, 0x1, P1 ;  /* 0x000000024d517211 */ /* 0x080fe400008f0eff */
[----:B------:R-:W-:-:S03]  /*23d00*/  LEA.HI.X.SX32 R79, R71, R2, 0x1, P4 ;  /* 0x00000002474f7211 */ /* 0x000fc600020f0eff */
[----:B------:R0:W-:Y:S01]  /*23d10*/  STL.64 [R1+0x268], R80 ;  /* 0x0002685001007387 */ /* 0x0001e20000100a00 */
[----:B------:R-:W-:-:S03]  /*23d20*/  VIADD R70, R76, UR5 ;  /* 0x000000054c467c36 */ /* 0x000fc60008000000 */
[----:B------:R1:W-:Y:S01]  /*23d30*/  STL.64 [R1+0x260], R78 ;  /* 0x0002604e01007387 */ /* 0x0003e20000100a00 */
[----:B------:R-:W-:Y:S01]  /*23d40*/  VIADD R72, R70, UR5 ;  /* 0x0000000546487c36 */ /* 0x000fe20008000000 */
[-C--:B0-----:R-:W-:Y:S02]  /*23d50*/  IADD3 R80, P1, PT, R74, R3.reuse, RZ ;  /* 0x000000034a507210 */ /* 0x081fe40007f3e0ff */
[----:B-1----:R-:W-:Y:S02]  /*23d60*/  IADD3 R78, P4, PT, R76, R3, RZ ;  /* 0x000000034c4e7210 */ /* 0x002fe40007f9e0ff */
[-C--:B------:R-:W-:Y:S02]  /*23d70*/  LEA.HI.X.SX32 R81, R74, R2.reuse, 0x1, P1 ;  /* 0x000000024a517211 */ /* 0x080fe400008f0eff */
[----:B------:R-:W-:Y:S01]  /*23d80*/  LEA.HI.X.SX32 R79, R76, R2, 0x1, P4 ;  /* 0x000000024c4f7211 */ /* 0x000fe200020f0eff */
[----:B------:R-:W-:Y:S02]  /*23d90*/  VIADD R75, R72, UR5 ;  /* 0x00000005484b7c36 */ /* 0x000fe40008000000 */
[----:B------:R0:W-:Y:S04]  /*23da0*/  STL.64 [R1+0x258], R80 ;  /* 0x0002585001007387 */ /* 0x0001e80000100a00 */
[----:B------:R1:W-:Y:S01]  /*23db0*/  STL.64 [R1+0x250], R78 ;  /* 0x0002504e01007387 */ /* 0x0003e20000100a00 */
[----:B------:R-:W-:-:S02]  /*23dc0*/  VIADD R73, R75, UR5 ;  /* 0x000000054b497c36 */ /* 0x000fc40008000000 */
[----:B0-----:R-:W-:Y:S01]  /*23dd0*/  IMAD.MOV.U32 R80, RZ, RZ, R82 ;  /* 0x000000ffff507224 */ /* 0x001fe200078e0052 */
[-C--:B------:R-:W-:Y:S01]  /*23de0*/  IADD3 R82, P1, PT, R70, R3.reuse, RZ ;  /* 0x0000000346527210 */ /* 0x080fe20007f3e0ff */
[----:B------:R-:W-:Y:S01]  /*23df0*/  IMAD.MOV.U32 R81, RZ, RZ, R83 ;  /* 0x000000ffff517224 */ /* 0x000fe200078e0053 */
[-C--:B-1----:R-:W-:Y:S02]  /*23e00*/  IADD3 R78, P4, PT, R72, R3.reuse, RZ ;  /* 0x00000003484e7210 */ /* 0x082fe40007f9e0ff */
[-C--:B------:R-:W-:Y:S02]  /*23e10*/  LEA.HI.X.SX32 R83, R70, R2.reuse, 0x1, P1 ;  /* 0x0000000246537211 */ /* 0x080fe400008f0eff */
[----:B------:R-:W-:Y:S02]  /*23e20*/  IADD3 R76, P1, PT, R75, R3, RZ ;  /* 0x000000034b4c7210 */ /* 0x000fe40007f3e0ff */
[-C--:B------:R-:W-:Y:S01]  /*23e30*/  LEA.HI.X.SX32 R79, R72, R2.reuse, 0x1, P4 ;  /* 0x00000002484f7211 */ /* 0x080fe200020f0eff */
[----:B------:R-:W-:Y:S01]  /*23e40*/  VIADD R71, R73, UR5 ;  /* 0x0000000549477c36 */ /* 0x000fe20008000000 */
[----:B------:R-:W-:Y:S01]  /*23e50*/  STL.64 [R1+0x248], R82 ;  /* 0x0002485201007387 */ /* 0x000fe20000100a00 */
[----:B------:R-:W-:-:S03]  /*23e60*/  LEA.HI.X.SX32 R77, R75, R2, 0x1, P1 ;  /* 0x000000024b4d7211 */ /* 0x000fc600008f0eff */
[----:B------:R0:W-:Y:S01]  /*23e70*/  STL.64 [R1+0x240], R78 ;  /* 0x0002404e01007387 */ /* 0x0001e20000100a00 */
[----:B------:R-:W-:-:S03]  /*23e80*/  VIADD R74, R71, UR5 ;  /* 0x00000005474a7c36 */ /* 0x000fc60008000000 */
[----:B------:R1:W-:Y:S01]  /*23e90*/  STL.64 [R1+0x238], R76 ;  /* 0x0002384c01007387 */ /* 0x0003e20000100a00 */
[----:B------:R-:W-:Y:S01]  /*23ea0*/  VIADD R70, R74, UR5 ;  /* 0x000000054a467c36 */ /* 0x000fe20008000000 */
[-C--:B0-----:R-:W-:Y:S02]  /*23eb0*/  IADD3 R78, P4, PT, R73, R3.reuse, RZ ;  /* 0x00000003494e7210 */ /* 0x081fe40007f9e0ff */
[-C--:B-1----:R-:W-:Y:S02]  /*23ec0*/  IADD3 R76, P1, PT, R71, R3.reuse, RZ ;  /* 0x00000003474c7210 */ /* 0x082fe40007f3e0ff */
[-C--:B------:R-:W-:Y:S02]  /*23ed0*/  LEA.HI.X.SX32 R79, R73, R2.reuse, 0x1, P4 ;  /* 0x00000002494f7211 */ /* 0x080fe400020f0eff */
[----:B------:R-:W-:Y:S01]  /*23ee0*/  LEA.HI.X.SX32 R77, R71, R2, 0x1, P1 ;  /* 0x00000002474d7211 */ /* 0x000fe200008f0eff */
[----:B------:R-:W-:Y:S02]  /*23ef0*/  VIADD R72, R70, UR5 ;  /* 0x0000000546487c36 */ /* 0x000fe40008000000 */
[----:B------:R0:W-:Y:S04]  /*23f00*/  STL.64 [R1+0x230], R78 ;  /* 0x0002304e01007387 */ /* 0x0001e80000100a00 */
[----:B------:R1:W-:Y:S01]  /*23f10*/  STL.64 [R1+0x228], R76 ;  /* 0x0002284c01007387 */ /* 0x0003e20000100a00 */
[----:B------:R-:W-:Y:S01]  /*23f20*/  VIADD R73, R72, UR5 ;  /* 0x0000000548497c36 */ /* 0x000fe20008000000 */
[----:B0-----:R-:W-:-:S02]  /*23f30*/  IADD3 R78, P4, PT, R74, R3, RZ ;  /* 0x000000034a4e7210 */ /* 0x001fc40007f9e0ff */
[-C--:B-1----:R-:W-:Y:S02]  /*23f40*/  IADD3 R76, P1, PT, R70, R3.reuse, RZ ;  /* 0x00000003464c7210 */ /* 0x082fe40007f3e0ff */
[-C--:B------:R-:W-:Y:S02]  /*23f50*/  LEA.HI.X.SX32 R79, R74, R2.reuse, 0x1, P4 ;  /* 0x000000024a4f7211 */ /* 0x080fe400020f0eff */
[----:B------:R-:W-:Y:S02]  /*23f60*/  IADD3 R74, P4, PT, R72, R3, RZ ;  /* 0x00000003484a7210 */ /* 0x000fe40007f9e0ff */
[-C--:B------:R-:W-:Y:S01]  /*23f70*/  LEA.HI.X.SX32 R77, R70, R2.reuse, 0x1, P1 ;  /* 0x00000002464d7211 */ /* 0x080fe200008f0eff */
[----:B------:R-:W-:Y:S01]  /*23f80*/  VIADD R71, R73, UR5 ;  /* 0x0000000549477c36 */ /* 0x000fe20008000000 */
[----:B------:R-:W-:Y:S01]  /*23f90*/  LEA.HI.X.SX32 R75, R72, R2, 0x1, P4 ;  /* 0x00000002484b7211 */ /* 0x000fe200020f0eff */
[----:B------:R-:W-:Y:S04]  /*23fa0*/  STL.64 [R1+0x220], R78 ;  /* 0x0002204e01007387 */ /* 0x000fe80000100a00 */
        /* <DEDUP_REMOVED lines=8> */
[----:B------:R-:W-:Y:S02]  /*24030*/  IMAD.MOV.U32 R82, RZ, RZ, R84 ;  /* 0x000000ffff527224 */ /* 0x000fe400078e0054 */
[----:B------:R-:W-:Y:S01]  /*24040*/  IMAD.MOV.U32 R84, RZ, RZ, R86 ;  /* 0x000000ffff547224 */ /* 0x000fe200078e0056 */
[----:B------:R-:W-:Y:S01]  /*24050*/  STL.64 [R1+0x208], R76 ;  /* 0x0002084c01007387 */ /* 0x000fe20000100a00 */
[----:B------:R-:W-:-:S03]  /*24060*/  IMAD.MOV.U32 R83, RZ, RZ, R85 ;  /* 0x000000ffff537224 */ /* 0x000fc600078e0055 */
[----:B------:R2:W-:Y:S01]  /*24070*/  STL.64 [R1+0x200], R74 ;  /* 0x0002004a01007387 */ /* 0x0005e20000100a00 */
[C---:B------:R-:W-:Y:S02]  /*24080*/  VIADD R71, R72.reuse, UR5 ;  /* 0x0000000548477c36 */ /* 0x040fe40008000000 */
[----:B------:R-:W-:Y:S02]  /*24090*/  IMAD.MOV.U32 R85, RZ, RZ, R87 ;  /* 0x000000ffff557224 */ /* 0x000fe400078e0057 */
[----:B--2---:R-:W-:Y:S01]  /*240a0*/  IMAD.MOV.U32 R74, RZ, RZ, R90 ;  /* 0x000000ffff4a7224 */ /* 0x004fe200078e005a */
[----:B------:R-:W-:Y:S01]  /*240b0*/  IADD3 R90, P4, PT, R72, R3, RZ ;  /* 0x00000003485a7210 */ /* 0x000fe20007f9e0ff */
[----:B------:R-:W-:-:S03]  /*240c0*/  IMAD.MOV.U32 R75, RZ, RZ, R91 ;  /* 0x000000ffff4b7224 */ /* 0x000fc600078e005b */
[----:B------:R-:W-:Y:S01]  /*240d0*/  LEA.HI.X.SX32 R91, R72, R2, 0x1, P4 ;  /* 0x00000002485b7211 */ /* 0x000fe200020f0eff */
[----:B------:R-:W-:Y:S02]  /*240e0*/  IMAD.MOV.U32 R72, RZ, RZ, R82 ;  /* 0x000000ffff487224 */ /* 0x000fe400078e0052 */
[----:B---3--:R-:W-:Y:S01]  /*240f0*/  IMAD.MOV.U32 R86, RZ, RZ, R92 ;  /* 0x000000ffff567224 */ /* 0x008fe200078e005c */
[----:B------:R-:W-:Y:S01]  /*24100*/  IADD3 R92, P1, PT, R70, R3, RZ ;  /* 0x00000003465c7210 */ /* 0x000fe20007f3e0ff */
[----:B------:R-:W-:-:S03]  /*24110*/  IMAD.MOV.U32 R87, RZ, RZ, R93 ;  /* 0x000000ffff577224 */ /* 0x000fc600078e005d */
[-C--:B------:R-:W-:Y:S02]  /*24120*/  LEA.HI.X.SX32 R93, R70, R2.reuse, 0x1, P1 ;  /* 0x00000002465d7211 */ /* 0x080fe400008f0eff */
[----:B-----5:R-:W-:Y:S01]  /*24130*/  ISETP.LT.AND P1, PT, R88, UR4, !P0 ;  /* 0x0000000458007c0c */ /* 0x020fe2000c721270 */
[----:B------:R0:W-:Y:S01]  /*24140*/  STL [R1+0x918], R92 ;  /* 0x0009185c01007387 */ /* 0x0001e20000100800 */
[C---:B------:R-:W-:Y:S01]  /*24150*/  IADD3 R88, P4, PT, R71.reuse, R3, RZ ;  /* 0x0000000347587210 */ /* 0x040fe20007f9e0ff */
[C---:B------:R-:W-:Y:S01]  /*24160*/  VIADD R70, R71.reuse, UR5 ;  /* 0x0000000547467c36 */ /* 0x040fe20008000000 */
[----:B------:R-:W1:Y:S01]  /*24170*/  LDCU UR4, c[0x0][0x39c] ;  /* 0x00007380ff0477ac */ /* 0x000e620008000800 */
[----:B------:R4:W-:Y:S04]  /*24180*/  STL [R1+0x914], R93 ;  /* 0x0009145d01007387 */ /* 0x0009e80000100800 */
[----:B------:R-:W-:Y:S01]  /*24190*/  STL.64 [R1+0x920], R90 ;  /* 0x0009205a01007387 */ /* 0x000fe20000100a00 */
[----:B0-----:R-:W-:Y:S01]  /*241a0*/  IMAD.MOV.U32 R92, RZ, RZ, R89 ;  /* 0x000000ffff5c7224 */ /* 0x001fe200078e0059 */
[----:B------:R-:W-:-:S02]  /*241b0*/  LEA.HI.X.SX32 R89, R71, R2, 0x1, P4 ;  /* 0x0000000247597211 */ /* 0x000fc400020f0eff */
[----:B------:R0:W-:Y:S01]  /*241c0*/  STL [R1+0x930], R88 ;  /* 0x0009305801007387 */ /* 0x0001e20000100800 */
[----:B----4-:R-:W-:-:S03]  /*241d0*/  F2FP.SATFINITE.E5M2.F32.PACK_AB_MERGE_C R93, R5, R4, RZ ;  /* 0x00000004055d723e */ /* 0x010fc600048060ff */
[----:B------:R2:W-:Y:S01]  /*241e0*/  STL [R1+0x910], R89 ;  /* 0x0009105901007387 */ /* 0x0005e20000100800 */
[C---:B------:R-:W-:Y:S02]  /*241f0*/  VIADD R4, R70.reuse, UR5 ;  /* 0x0000000546047c36 */ /* 0x040fe40008000000 */
[----:B0-----:R-:W-:Y:S01]  /*24200*/  IMAD.MOV.U32 R88, RZ, RZ, R86 ;  /* 0x000000ffff587224 */ /* 0x001fe200078e0056 */
[----:B------:R-:W-:Y:S01]  /*24210*/  IADD3 R86, P4, PT, R70, R3, RZ ;  /* 0x0000000346567210 */ /* 0x000fe20007f9e0ff */
[----:B--2---:R-:W-:-:S03]  /*24220*/  IMAD.MOV.U32 R89, RZ, RZ, R87 ;  /* 0x000000ffff597224 */ /* 0x004fc600078e0057 */
[----:B------:R-:W-:Y:S02]  /*24230*/  LEA.HI.X.SX32 R87, R70, R2, 0x1, P4 ;  /* 0x0000000246577211 */ /* 0x000fe400020f0eff */
[----:B------:R-:W-:Y:S02]  /*24240*/  F2FP.SATFINITE.E5M2.F32.PACK_AB_MERGE_C R5, R11, R10, RZ ;  /* 0x0000000a0b05723e */ /* 0x000fe400048060ff */
[----:B------:R-:W-:Y:S01]  /*24250*/  F2FP.SATFINITE.E5M2.F32.PACK_AB_MERGE_C R90, R7, R6, RZ ;  /* 0x00000006075a723e */ /* 0x000fe200048060ff */
[----:B------:R-:W-:Y:S01]  /*24260*/  IMAD.MOV.U32 R6, RZ, RZ, R84 ;  /* 0x000000ffff067224 */ /* 0x000fe200078e0054 */
[----:B------:R-:W-:Y:S01]  /*24270*/  STL.64 [R1+0x928], R86 ;  /* 0x0009285601007387 */ /* 0x000fe20000100a00 */
[----:B------:R-:W-:Y:S01]  /*24280*/  IADD3 R84, P4, PT, R4, R3, RZ ;  /* 0x0000000304547210 */ /* 0x000fe20007f9e0ff */
[----:B------:R-:W-:Y:S01]  /*24290*/  IMAD.MOV.U32 R7, RZ, RZ, R85 ;  /* 0x000000ffff077224 */ /* 0x000fe200078e0055 */
[----:B------:R-:W-:Y:S01]  /*242a0*/  F2FP.SATFINITE.E5M2.F32.PACK_AB_MERGE_C R91, R9, R8, RZ ;  /* 0x00000008095b723e */ /* 0x000fe200048060ff */
[----:B------:R0:W-:Y:S01]  /*242b0*/  STL [R1+0x39c], R5 ;  /* 0x00039c0501007387 */ /* 0x0001e20000100800 */
[----:B------:R-:W-:-:S02]  /*242c0*/  F2FP.SATFINITE.E5M2.F32.PACK_AB_MERGE_C R9, R13, R12, RZ ;  /* 0x0000000c0d09723e */ /* 0x000fc400048060ff */
[C---:B------:R-:W-:Y:S02]  /*242d0*/  LEA.HI.X.SX32 R85, R4.reuse, R2, 0x1, P4 ;  /* 0x0000000204557211 */ /* 0x040fe400020f0eff */
[----:B------:R-:W-:Y:S01]  /*242e0*/  F2FP.SATFINITE.E5M2.F32.PACK_AB_MERGE_C R8, R15, R14, RZ ;  /* 0x0000000e0f08723e */ /* 0x000fe200048060ff */
[----:B0-----:R-:W-:Y:S01]  /*242f0*/  VIADD R5, R4, UR5 ;  /* 0x0000000504057c36 */ /* 0x001fe20008000000 */
[----:B------:R0:W-:Y:S03]  /*24300*/  STL [R1+0x3a0], R9 ;  /* 0x0003a00901007387 */ /* 0x0001e60000100800 */
[C---:B------:R-:W-:Y:S01]  /*24310*/  VIADD R4, R5.reuse, UR5 ;  /* 0x0000000505047c36 */ /* 0x040fe20008000000 */
[----:B------:R-:W-:Y:S01]  /*24320*/  IADD3 R82, P4, PT, R5, R3, RZ ;  /* 0x0000000305527210 */ /* 0x000fe20007f9e0ff */
[----:B------:R-:W-:Y:S01]  /*24330*/  STL.64 [R1+0x938], R84 ;  /* 0x0009385401007387 */ /* 0x000fe20000100a00 */
[----:B------:R-:W-:-:S02]  /*24340*/  IMAD.MOV.U32 R73, RZ, RZ, R83 ;  /* 0x000000ffff497224 */ /* 0x000fc400078e0053 */
[----:B------:R-:W-:Y:S01]  /*24350*/  IMAD.MOV.U32 R76, RZ, RZ, R80 ;  /* 0x000000ffff4c7224 */ /* 0x000fe200078e0050 */
[----:B------:R2:W-:Y:S01]  /*24360*/  STL [R1+0x3a4], R8 ;  /* 0x0003a40801007387 */ /* 0x0005e20000100800 */
[----:B0-----:R-:W-:Y:S02]  /*24370*/  F2FP.SATFINITE.E5M2.F32.PACK_AB_MERGE_C R9, R17, R16, RZ ;  /* 0x000000101109723e */ /* 0x001fe400048060ff */
[----:B------:R-:W-:Y:S02]  /*24380*/  LEA.HI.X.SX32 R83, R5, R2, 0x1, P4 ;  /* 0x0000000205537211 */ /* 0x000fe400020f0eff */
[C---:B------:R-:W-:Y:S01]  /*24390*/  IADD3 R80, P4, PT, R4.reuse, R3, RZ ;  /* 0x0000000304507210 */ /* 0x040fe20007f9e0ff */
[----:B------:R0:W-:Y:S01]  /*243a0*/  STL [R1+0x3a8], R9 ;  /* 0x0003a80901007387 */ /* 0x0001e20000100800 */
[----:B--2---:R-:W-:Y:S01]  /*243b0*/  F2FP.SATFINITE.E5M2.F32.PACK_AB_MERGE_C R8, R19, R18, RZ ;  /* 0x000000121308723e */ /* 0x004fe200048060ff */
[----:B------:R-:W-:Y:S02]  /*243c0*/  IMAD.MOV.U32 R77, RZ, RZ, R81 ;  /* 0x000000ffff4d7224 */ /* 0x000fe400078e0051 */
[----:B------:R-:W-:Y:S01]  /*243d0*/  STL [R1+0x948], R82 ;  /* 0x0009485201007387 */ /* 0x000fe20000100800 */
[C---:B------:R-:W-:Y:S01]  /*243e0*/  VIADD R5, R4.reuse, UR5 ;  /* 0x0000000504057c36 */ /* 0x040fe20008000000 */
[----:B------:R-:W-:-:S02]  /*243f0*/  LEA.HI.X.SX32 R81, R4, R2, 0x1, P4 ;  /* 0x0000000204517211 */ /* 0x000fc400020f0eff */
[----:B0-----:R-:W-:Y:S01]  /*24400*/  F2FP.SATFINITE.E5M2.F32.PACK_AB_MERGE_C R9, R21, R20, RZ ;  /* 0x000000141509723e */ /* 0x001fe200048060ff */
[----:B------:R0:W-:Y:S01]  /*24410*/  STL [R1+0x3ac], R8 ;  /* 0x0003ac0801007387 */ /* 0x0001e20000100800 */
[C---:B------:R-:W-:Y:S01]  /*24420*/  IADD3 R78, P4, PT, R5.reuse, R3, RZ ;  /* 0x00000003054e7210 */ /* 0x040fe20007f9e0ff */
[----:B------:R-:W-:Y:S02]  /*24430*/  VIADD R4, R5, UR5 ;  /* 0x0000000505047c36 */ /* 0x000fe40008000000 */
[----:B------:R-:W-:Y:S01]  /*24440*/  STL [R1+0x90c], R83 ;  /* 0x00090c5301007387 */ /* 0x000fe20000100800 */
[----:B0-----:R-:W-:-:S03]  /*24450*/  F2FP.SATFINITE.E5M2.F32.PACK_AB_MERGE_C R8, R23, R22, RZ ;  /* 0x000000161708723e */ /* 0x001fc600048060ff */
[----:B------:R-:W-:Y:S01]  /*24460*/  STL [R1+0x3b0], R9 ;  /* 0x0003b00901007387 */ /* 0x000fe20000100800 */
[----:B------:R-:W-:-:S03]  /*24470*/  IMAD.MOV.U32 R12, RZ, RZ, R88 ;  /* 0x000000ffff0c7224 */ /* 0x000fc600078e0058 */
[----:B------:R-:W-:Y:S01]  /*24480*/  STL.64 [R1+0x940], R80 ;  /* 0x0009405001007387 */ /* 0x000fe20000100a00 */
[----:B------:R-:W-:Y:S01]  /*24490*/  IMAD.MOV.U32 R88, RZ, RZ, R76 ;  /* 0x000000ffff587224 */ /* 0x000fe200078e004c */
[----:B------:R-:W-:Y:S02]  /*244a0*/  LEA.HI.X.SX32 R79, R5, R2, 0x1, P4 ;  /* 0x00000002054f7211 */ /* 0x000fe400020f0eff */
[----:B------:R0:W-:Y:S01]  /*244b0*/  STL [R1+0x3b4], R8 ;  /* 0x0003b40801007387 */ /* 0x0001e20000100800 */
[C---:B------:R-:W-:Y:S01]  /*244c0*/  IADD3 R76, P4, PT, R4.reuse, R3, RZ ;  /* 0x00000003044c7210 */ /* 0x040fe20007f9e0ff */
[C---:B------:R-:W-:Y:S02]  /*244d0*/  VIADD R5, R4.reuse, UR5 ;  /* 0x0000000504057c36 */ /* 0x040fe40008000000 */
[----:B------:R-:W-:Y:S01]  /*244e0*/  IMAD.MOV.U32 R13, RZ, RZ, R89 ;  /* 0x000000ffff0d7224 */ /* 0x000fe200078e0059 */
[----:B0-----:R-:W-:Y:S01]  /*244f0*/  F2FP.SATFINITE.E5M2.F32.PACK_AB_MERGE_C R8, R25, R24, RZ ;  /* 0x000000181908723e */ /* 0x001fe200048060ff */
[----:B------:R-:W-:Y:S01]  /*24500*/  IMAD.MOV.U32 R89, RZ, RZ, R77 ;  /* 0x000000ffff597224 */ /* 0x000fe200078e004d */
[----:B------:R-:W-:-:S03]  /*24510*/  LEA.HI.X.SX32 R77, R4, R2, 0x1, P4 ;  /* 0x00000002044d7211 */ /* 0x000fc600020f0eff */
[----:B------:R0:W-:Y:S01]  /*24520*/  STL [R1+0x3b8], R8 ;  /* 0x0003b80801007387 */ /* 0x0001e20000100800 */
[----:B------:R-:W-:Y:S01]  /*24530*/  F2FP.SATFINITE.E5M2.F32.PACK_AB_MERGE_C R87, R35, R34, RZ ;  /* 0x000000222357723e */ /* 0x000fe200048060ff */
[----:B------:R-:W-:Y:S01]  /*24540*/  IMAD.MOV.U32 R9, RZ, RZ, R75 ;  /* 0x000000ffff097224 */ /* 0x000fe200078e004b */
[----:B------:R-:W-:Y:S01]  /*24550*/  F2FP.SATFINITE.E5M2.F32.PACK_AB_MERGE_C R86, R29, R28, RZ ;  /* 0x0000001c1d56723e */ /* 0x000fe200048060ff */
[----:B------:R-:W-:Y:S01]  /*24560*/  STL [R1+0x984], R78 ;  /* 0x0009844e01007387 */ /* 0x000fe20000100800 */
[C---:B------:R-:W-:Y:S02]  /*24570*/  VIADD R4, R5.reuse, UR5 ;  /* 0x0000000505047c36 */ /* 0x040fe40008000000 */
[----:B0-----:R-:W-:Y:S01]  /*24580*/  IMAD.MOV.U32 R8, RZ, RZ, R74 ;  /* 0x000000ffff087224 */ /* 0x001fe200078e004a */
[C---:B------:R-:W-:Y:S01]  /*24590*/  IADD3 R74, P4, PT, R5.reuse, R3, RZ ;  /* 0x00000003054a7210 */ /* 0x040fe20007f9e0ff */
[----:B------:R-:W-:Y:S03]  /*245a0*/  STL [R1+0x908], R79 ;  /* 0x0009084f01007387 */ /* 0x000fe60000100800 */
[----:B------:R-:W-:Y:S01]  /*245b0*/  LEA.HI.X.SX32 R75, R5, R2, 0x1, P4 ;  /* 0x00000002054b7211 */ /* 0x000fe200020f0eff */
[----:B------:R-:W-:Y:S01]  /*245c0*/  STL [R1+0x904], R77 ;  /* 0x0009044d01007387 */ /* 0x000fe20000100800 */
[----:B------:R-:W-:-:S02]  /*245d0*/  IMAD.MOV.U32 R14, RZ, RZ, R6 ;  /* 0x000000ffff0e7224 */ /* 0x000fc400078e0006 */
[----:B------:R-:W-:Y:S01]  /*245e0*/  IMAD.MOV.U32 R6, RZ, RZ, R72 ;  /* 0x000000ffff067224 */ /* 0x000fe200078e0048 */
[----:B------:R-:W-:Y:S01]  /*245f0*/  STL [R1+0x97c], R87 ;  /* 0x00097c5701007387 */ /* 0x000fe20000100800 */
[C---:B------:R-:W-:Y:S01]  /*24600*/  IADD3 R72, P4, PT, R4.reuse, R3, RZ ;  /* 0x0000000304487210 */ /* 0x040fe20007f9e0ff */
[----:B------:R-:W-:Y:S02]  /*24610*/  VIADD R11, R4, UR5 ;  /* 0x00000005040b7c36 */ /* 0x000fe40008000000 */
[----:B------:R-:W-:Y:S01]  /*24620*/  STL [R1+0x988], R86 ;  /* 0x0009885601007387 */ /* 0x000fe20000100800 */
[----:B------:R-:W-:Y:S01]  /*24630*/  IMAD.MOV.U32 R15, RZ, RZ, R7 ;  /* 0x000000ffff0f7224 */ /* 0x000fe200078e0007 */
[----:B------:R-:W-:Y:S02]  /*24640*/  F2FP.SATFINITE.E5M2.F32.PACK_AB_MERGE_C R81, R39, R38, RZ ;  /* 0x000000262751723e */ /* 0x000fe400048060ff */
[----:B------:R0:W-:Y:S01]  /*24650*/  STL.64 [R1+0x950], R74 ;  /* 0x0009504a01007387 */ /* 0x0001e20000100a00 */
[----:B------:R-:W-:Y:S01]  /*24660*/  IMAD.MOV.U32 R7, RZ, RZ, R73 ;  /* 0x000000ffff077224 */ /* 0x000fe200078e0049 */
[----:B------:R-:W-:-:S02]  /*24670*/  F2FP.SATFINITE.E5M2.F32.PACK_AB_MERGE_C R80, R27, R26, RZ ;  /* 0x0000001a1b50723e */ /* 0x000fc400048060ff */
[----:B------:R-:W-:Y:S02]  /*24680*/  LEA.HI.X.SX32 R73, R4, R2, 0x1, P4 ;  /* 0x0000000204497211 */ /* 0x000fe400020f0eff */
[----:B------:R-:W-:Y:S02]  /*24690*/  IADD3 R70, P4, PT, R11, R3, RZ ;  /* 0x000000030b467210 */ /* 0x000fe40007f9e0ff */
[----:B------:R-:W-:Y:S02]  /*246a0*/  F2FP.SATFINITE.E5M2.F32.PACK_AB_MERGE_C R85, R45, R44, RZ ;  /* 0x0000002c2d55723e */ /* 0x000fe400048060ff */
[----:B0-----:R-:W-:Y:S02]  /*246b0*/  F2FP.SATFINITE.E5M2.F32.PACK_AB_MERGE_C R75, R37, R36, RZ ;  /* 0x00000024254b723e */ /* 0x001fe400048060ff */
[----:B------:R-:W-:-:S03]  /*246c0*/  F2FP.SATFINITE.E5M2.F32.PACK_AB_MERGE_C R84, R33, R32, RZ ;  /* 0x000000202154723e */ /* 0x000fc600048060ff */
[----:B------:R-:W-:Y:S01]  /*246d0*/  STL [R1+0x978], R75 ;  /* 0x0009784b01007387 */ /* 0x000fe20000100800 */
[----:B------:R-:W-:Y:S01]  /*246e0*/  IMAD.MOV.U32 R10, RZ, RZ, R91 ;  /* 0x000000ffff0a7224 */ /* 0x000fe200078e005b */
[----:B------:R-:W-:Y:S02]  /*246f0*/  LEA.HI.X.SX32 R71, R11, R2, 0x1, P4 ;  /* 0x000000020b477211 */ /* 0x000fe400020f0eff */
[----:B------:R-:W-:Y:S01]  /*24700*/  STL [R1+0x974], R81 ;  /* 0x0009745101007387 */ /* 0x000fe20000100800 */
[----:B------:R-:W-:-:S03]  /*24710*/  F2FP.SATFINITE.E5M2.F32.PACK_AB_MERGE_C R91, R47, R46, RZ ;  /* 0x0000002e2f5b723e */ /* 0x000fc600048060ff */
[----:B------:R-:W-:Y:S01]  /*24720*/  STL [R1+0x98c], R80 ;  /* 0x00098c5001007387 */ /* 0x000fe20000100800 */
[----:B------:R-:W-:-:S03]  /*24730*/  IMAD.MOV.U32 R87, RZ, RZ, R93 ;  /* 0x000000ffff577224 */ /* 0x000fc600078e005d */
[----:B------:R0:W-:Y:S01]  /*24740*/  STL.64 [R1+0x958], R72 ;  /* 0x0009584801007387 */ /* 0x0001e20000100a00 */
[----:B------:R-:W-:-:S03]  /*24750*/  F2FP.SATFINITE.E5M2.F32.PACK_AB_MERGE_C R93, R51, R50, RZ ;  /* 0x00000032335d723e */ /* 0x000fc600048060ff */
[----:B------:R2:W-:Y:S01]  /*24760*/  STL [R1+0x96c], R85 ;  /* 0x00096c5501007387 */ /* 0x0005e20000100800 */
[----:B------:R-:W-:-:S03]  /*24770*/  F2FP.SATFINITE.E5M2.F32.PACK_AB_MERGE_C R82, R43, R42, RZ ;  /* 0x0000002a2b52723e */ /* 0x000fc600048060ff */
[----:B------:R3:W-:Y:S01]  /*24780*/  STL [R1+0x980], R84 ;  /* 0x0009805401007387 */ /* 0x0007e20000100800 */
[----:B0-----:R-:W-:Y:S01]  /*24790*/  IMAD.MOV.U32 R73, RZ, RZ, R90 ;  /* 0x000000ffff497224 */ /* 0x001fe200078e005a */
[----:B------:R-:W-:Y:S01]  /*247a0*/  F2FP.SATFINITE.E5M2.F32.PACK_AB_MERGE_C R90, R41, R40, RZ ;  /* 0x00000028295a723e */ /* 0x000fe200048060ff */
[----:B------:R-:W-:Y:S01]  /*247b0*/  IMAD.MOV.U32 R72, RZ, RZ, R92 ;  /* 0x000000ffff487224 */ /* 0x000fe200078e005c */
[----:B------:R-:W-:Y:S01]  /*247c0*/  F2FP.SATFINITE.E5M2.F32.PACK_AB_MERGE_C R92, R53, R52, RZ ;  /* 0x00000034355c723e */ /* 0x000fe200048060ff */
[----:B--2---:R-:W-:Y:S01]  /*247d0*/  IMAD.MOV.U32 R85, RZ, RZ, R89 ;  /* 0x000000ffff557224 */ /* 0x004fe200078e0059 */
[----:B------:R-:W-:Y:S01]  /*247e0*/  F2FP.SATFINITE.E5M2.F32.PACK_AB_MERGE_C R89, R55, R54, RZ ;  /* 0x000000363759723e */ /* 0x000fe200048060ff */
[----:B---3--:R-:W-:Y:S01]  /*247f0*/  IMAD.MOV.U32 R84, RZ, RZ, R88 ;  /* 0x000000ffff547224 */ /* 0x008fe200078e0058 */
[----:B------:R-:W-:Y:S01]  /*24800*/  F2FP.SATFINITE.E5M2.F32.PACK_AB_MERGE_C R88, R49, R48, RZ ;  /* 0x000000303158723e */ /* 0x000fe200048060ff */
[----:B------:R-:W-:Y:S01]  /*24810*/  STL [R1+0x900], R71 ;  /* 0x0009004701007387 */ /* 0x000fe20000100800 */
[----:B------:R-:W-:-:S02]  /*24820*/  F2FP.SATFINITE.E5M2.F32.PACK_AB_MERGE_C R83, R57, R56, RZ ;  /* 0x000000383953723e */ /* 0x000fc400048060ff */
[----:B------:R-:W-:Y:S01]  /*24830*/  F2FP.SATFINITE.E5M2.F32.PACK_AB_MERGE_C R5, R65, R64, RZ ;  /* 0x000000404105723e */ /* 0x000fe200048060ff */
[----:B------:R-:W-:Y:S01]  /*24840*/  STL [R1+0x968], R91 ;  /* 0x0009685b01007387 */ /* 0x000fe20000100800 */
[----:B------:R-:W-:-:S03]  /*24850*/  F2FP.SATFINITE.E5M2.F32.PACK_AB_MERGE_C R4, R67, R66, RZ ;  /* 0x000000424304723e */ /* 0x000fc600048060ff */
[----:B------:R-:W-:Y:S04]  /*24860*/  STL [R1+0x970], R90 ;  /* 0x0009705a01007387 */ /* 0x000fe80000100800 */
[----:B------:R0:W-:Y:S04]  /*24870*/  STL.64 [R1+0x960], R92 ;  /* 0x0009605c01007387 */ /* 0x0001e80000100a00 */
[----:B------:R2:W-:Y:S04]  /*24880*/  STL.64 [R1+0x990], R88 ;  /* 0x0009905801007387 */ /* 0x0005e80000100a00 */
[----:B------:R-:W-:Y:S04]  /*24890*/  STL.64 [R1+0x998], R82 ;  /* 0x0009985201007387 */ /* 0x000fe80000100a00 */
[----:B------:R-:W-:Y:S01]  /*248a0*/  STL [R1+0x9b0], R10 ;  /* 0x0009b00a01007387 */ /* 0x000fe20000100800 */
[----:B------:R-:W-:-:S03]  /*248b0*/  F2FP.SATFINITE.E5M2.F32.PACK_AB_MERGE_C R78, R31, R30, RZ ;  /* 0x0000001e1f4e723e */ /* 0x000fc600048060ff */
[----:B------:R-:W-:Y:S01]  /*248c0*/  STL [R1+0x408], R5 ;  /* 0x0004080501007387 */ /* 0x000fe20000100800 */
[----:B0-----:R-:W-:Y:S01]  /*248d0*/  IMAD.MOV.U32 R92, RZ, RZ, R14 ;  /* 0x000000ffff5c7224 */ /* 0x001fe200078e000e */
[----:B------:R-:W-:Y:S02]  /*248e0*/  F2FP.SATFINITE.E5M2.F32.PACK_AB_MERGE_C R79, R59, R58, RZ ;  /* 0x0000003a3b4f723e */ /* 0x000fe400048060ff */
[----:B------:R-:W-:Y:S01]  /*248f0*/  STL.64 [R1+0x9a8], R8 ;  /* 0x0009a80801007387 */ /* 0x000fe20000100a00 */
[----:B------:R-:W-:Y:S01]  /*24900*/  IMAD.MOV.U32 R93, RZ, RZ, R15 ;  /* 0x000000ffff5d7224 */ /* 0x000fe200078e000f */
[----:B------:R-:W-:Y:S01]  /*24910*/  F2FP.SATFINITE.E5M2.F32.PACK_AB_MERGE_C R77, R61, R60, RZ ;  /* 0x0000003c3d4d723e */ /* 0x000fe200048060ff */
[----:B------:R-:W-:Y:S01]  /*24920*/  IMAD.MOV.U32 R80, RZ, RZ, R12 ;  /* 0x000000ffff507224 */ /* 0x000fe200078e000c */
[----:B------:R-:W-:Y:S01]  /*24930*/  STL [R1+0x40c], R4 ;  /* 0x00040c0401007387 */ /* 0x000fe20000100800 */
[----:B------:R-:W-:Y:S01]  /*24940*/  IMAD.MOV.U32 R81, RZ, RZ, R13 ;  /* 0x000000ffff517224 */ /* 0x000fe200078e000d */
[----:B------:R-:W-:Y:S01]  /*24950*/  F2FP.SATFINITE.E5M2.F32.PACK_AB_MERGE_C R71, R63, R62, RZ ;  /* 0x0000003e3f47723e */ /* 0x000fe200048060ff */
[----:B--2---:R-:W-:Y:S01]  /*24960*/  IMAD.MOV.U32 R89, RZ, RZ, R11 ;  /* 0x000000ffff597224 */ /* 0x004fe200078e000b */
[----:B------:R0:W-:Y:S02]  /*24970*/  STL.64 [R1+0x9a0], R6 ;  /* 0x0009a00601007387 */ /* 0x0001e40000100a00 */
[----:B0-----:R-:W0:Y:S02]  /*24980*/  LDTM.x64 R4, tmem[UR7+0x40] ;  /* 0x00004007000479ee */ /* 0x001e240008340000 */
[----:B0-----:R-:W-:Y:S04]  /*24990*/  STL.64 [R1+0x100], R4 ;  /* 0x0001000401007387 */ /* 0x001fe80000100a00 */
[----:B------:R-:W-:Y:S04]  /*249a0*/  STL.64 [R1+0x108], R6 ;  /* 0x0001080601007387 */ /* 0x000fe80000100a00 */
        /* <DEDUP_REMOVED lines=29> */
[----:B------:R0:W-:Y:S02]  /*24b80*/  STL.64 [R1+0x1f8], R66 ;  /* 0x0001f84201007387 */ /* 0x0001e40000100a00 */
[----:B0-----:R-:W0:Y:S02]  /*24b90*/  LDTM.x64 R4, tmem[UR7+0x80] ;  /* 0x00008007000479ee */ /* 0x001e240008340000 */
[----:B0-----:R-:W-:Y:S04]  /*24ba0*/  STL.64 [R1], R4 ;  /* 0x0000000401007387 */ /* 0x001fe80000100a00 */
[----:B------:R-:W-:Y:S04]  /*24bb0*/  STL.64 [R1+0x8], R6 ;  /* 0x0000080601007387 */ /* 0x000fe80000100a00 */
[----:B------:R-:W-:Y:S04]  /*24bc0*/  STL.64 [R1+0x10], R8 ;  /* 0x0000100801007387 */ /* 0x000fe80000100a00 */
[----:B------:R0:W-:Y:S04]  /*24bd0*/  STL.64 [R1+0x18], R10 ;  /* 0x0000180a01007387 */ /* 0x0001e80000100a00 */
        /* <DEDUP_REMOVED lines=27> */
[----:B------:R2:W-:Y:S04]  /*24d90*/  STL.64 [R1+0xf8], R66 ;  /* 0x0000f84201007387 */ /* 0x0005e80000100a00 */
[----:B0-----:R-:W3:Y:S04]  /*24da0*/  LDL.LU R10, [R1+0x9b0] ;  /* 0x0009b000010a7983 */ /* 0x001ee80000300800 */
[----:B------:R-:W4:Y:S04]  /*24db0*/  LDL.LU.64 R8, [R1+0x9a8] ;  /* 0x0009a80001087983 */ /* 0x000f280000300a00 */
[----:B------:R-:W5:Y:S01]  /*24dc0*/  LDL.LU.64 R6, [R1+0x9a0] ;  /* 0x0009a00001067983 */ /* 0x000f620000300a00 */
[----:B------:R-:W-:Y:S01]  /*24dd0*/  ISETP.LT.AND P4, PT, R0, UR23, !P0 ;  /* 0x0000001700007c0c */ /* 0x000fe2000c781270 */
[----:B---3--:R-:W-:-:S02]  /*24de0*/  IMAD.MOV.U32 R86, RZ, RZ, R10 ;  /* 0x000000ffff567224 */ /* 0x008fc400078e000a */
[----:B----4-:R-:W-:Y:S02]  /*24df0*/  IMAD.MOV.U32 R90, RZ, RZ, R8 ;  /* 0x000000ffff5a7224 */ /* 0x010fe400078e0008 */
[----:B------:R-:W-:Y:S02]  /*24e00*/  IMAD.MOV.U32 R91, RZ, RZ, R9 ;  /* 0x000000ffff5b7224 */ /* 0x000fe400078e0009 */
[----:B-----5:R-:W-:Y:S02]  /*24e10*/  IMAD.MOV.U32 R74, RZ, RZ, R6 ;  /* 0x000000ffff4a7224 */ /* 0x020fe400078e0006 */
[----:B------:R-:W-:Y:S02]  /*24e20*/  IMAD.MOV.U32 R75, RZ, RZ, R7 ;  /* 0x000000ffff4b7224 */ /* 0x000fe400078e0007 */
[----:B--2---:R-:W0:Y:S01]  /*24e30*/  LDTM.x64 R4, tmem[UR7+0xc0] ;  /* 0x0000c007000479ee */ /* 0x004e220008340000 */
[----:B------:R-:W-:Y:S01]  /*24e40*/  NOP ;  /* 0x0000000000007918 */ /* 0x000fe20000000000 */
[----:B------:R2:W-:Y:S01]  /*24e50*/  @P4 STG.E.U8 desc[UR14][R68.64], R87 ;  /* 0x0000005744004986 */ /* 0x0005e2000c10110e */
[----:B------:R-:W3:Y:S01]  /*24e60*/  LDCU UR7, c[0x0][0x39c] ;  /* 0x00007380ff0777ac */ /* 0x000ee20008000800 */
[----:B--2---:R-:W-:-:S05]  /*24e70*/  VIADD R68, R0, 0x6 ;  /* 0x0000000600447836 */ /* 0x004fca0000000000 */
[----:B-1----:R-:W-:Y:S01]  /*24e80*/  ISETP.LT.AND P4, PT, R68, UR4, !P0 ;  /* 0x0000000444007c0c */ /* 0x002fe2000c781270 */
[----:B------:R-:W1:Y:S01]  /*24e90*/  LDCU UR4, c[0x0][0x39c] ;  /* 0x00007380ff0477ac */ /* 0x000e620008000800 */
[----:B0-----:R0:W-:Y:S02]  /*24ea0*/  STL [R1+0x8fc], R67 ;  /* 0x0008fc4301007387 */ /* 0x0011e40000100800 */
[----:B0-----:R-:W-:-:S05]  /*24eb0*/  VIADD R67, R89, UR5 ;  /* 0x0000000559437c36 */ /* 0x001fca0008000000 */
[----:B------:R-:W-:-:S04]  /*24ec0*/  IADD3 R68, P5, PT, R67, R3, RZ ;  /* 0x0000000343447210 */ /* 0x000fc80007fbe0ff */
[----:B------:R-:W-:Y:S02]  /*24ed0*/  LEA.HI.X.SX32 R69, R67, R2, 0x1, P5 ;  /* 0x0000000243457211 */ /* 0x000fe400028f0eff */
[----:B------:R-:W-:Y:S02]  /*24ee0*/  ISETP.NE.AND P5, PT, R72, RZ, PT ;  /* 0x000000ff4800720c */ /* 0x000fe40003fa5270 */
[----:B------:R-:W-:-:S04]  /*24ef0*/  PRMT R72, R87, 0x9910, RZ ;  /* 0x0000991057487816 */ /* 0x000fc800000000ff */
[----:B------:R-:W-:-:S05]  /*24f00*/  SHF.R.S32.HI R72, RZ, 0x8, R72 ;  /* 0x00000008ff487819 */ /* 0x000fca0000011448 */
[----:B------:R0:W-:Y:S04]  /*24f10*/  @P6 STG.E.U8 desc[UR14][R80.64], R72 ;  /* 0x0000004850006986 */ /* 0x0001e8000c10110e */
[----:B0-----:R-:W2:Y:S04]  /*24f20*/  LDL.LU.64 R80, [R1+0x360] ;  /* 0x0003600001507983 */ /* 0x001ea80000300a00 */
[----:B------:R-:W2:Y:S01]  /*24f30*/  LDL.LU R87, [R1+0x39c] ;  /* 0x00039c0001577983 */ /* 0x000ea20000300800 */
[----:B------:R-:W-:-:S05]  /*24f40*/  VIADD R72, R0, 0x7 ;  /* 0x0000000700487836 */ /* 0x000fca0000000000 */
[----:B-1----:R-:W-:Y:S01]  /*24f50*/  ISETP.LT.AND P6, PT, R72, UR4, !P0 ;  /* 0x0000000448007c0c */ /* 0x002fe2000c7c1270 */
[----:B------:R-:W0:Y:S01]  /*24f60*/  LDCU UR4, c[0x0][0x39c] ;  /* 0x00007380ff0477ac */ /* 0x000e220008000800 */
[----:B------:R1:W-:Y:S01]  /*24f70*/  @P3 STG.E.U8 desc[UR14][R92.64], R73 ;  /* 0x000000495c003986 */ /* 0x0003e2000c10110e */
[----:B------:R-:W-:-:S03]  /*24f80*/  VIADD R72, R0, 0x8 ;  /* 0x0000000800487836 */ /* 0x000fc60000000000 */
[----:B-1----:R-:W4:Y:S02]  /*24f90*/  LDL.LU.64 R92, [R1+0x358] ;  /* 0x00035800015c7983 */ /* 0x002f240000300a00 */
[----:B0-----:R-:W-:Y:S01]  /*24fa0*/  ISETP.LT.AND P3, PT, R72, UR4, !P0 ;  /* 0x0000000448007c0c */ /* 0x001fe2000c761270 */
[----:B------:R-:W0:Y:S01]  /*24fb0*/  LDCU UR4, c[0x0][0x39c] ;  /* 0x00007380ff0477ac */ /* 0x000e220008000800 */
[----:B------:R-:W-:-:S04]  /*24fc0*/  PRMT R72, R73, 0x9910, RZ ;  /* 0x0000991049487816 */ /* 0x000fc800000000ff */
[----:B------:R-:W-:-:S05]  /*24fd0*/  SHF.R.S32.HI R72, RZ, 0x8, R72 ;  /* 0x00000008ff487819 */ /* 0x000fca0000011448 */
[----:B------:R1:W-:Y:S04]  /*24fe0*/  @P5 STG.E.U8 desc[UR14][R90.64], R72 ;  /* 0x000000485a005986 */ /* 0x0003e8000c10110e */
[----:B-1----:R-:W5:Y:S01]  /*24ff0*/  LDL.LU.64 R90, [R1+0x350] ;  /* 0x00035000015a7983 */ /* 0x002f620000300a00 */
[----:B------:R-:W-:-:S03]  /*25000*/  VIADD R72, R0, 0x9 ;  /* 0x0000000900487836 */ /* 0x000fc60000000000 */
[----:B------:R-:W5:Y:S02]  /*25010*/  LDL.LU R73, [R1+0x3a0] ;  /* 0x0003a00001497983 */ /* 0x000f640000300800 */
[----:B0-----:R-:W-:Y:S01]  /*25020*/  ISETP.LT.AND P5, PT, R72, UR4, !P0 ;  /* 0x0000000448007c0c */ /* 0x001fe2000c7a1270 */
[----:B------:R-:W0:Y:S01]  /*25030*/  LDCU UR4, c[0x0][0x39c] ;  /* 0x00007380ff0477ac */ /* 0x000e220008000800 */
[----:B------:R1:W-:Y:S01]  /*25040*/  @P2 STG.E.U8 desc[UR14][R74.64], R86 ;  /* 0x000000564a002986 */ /* 0x0003e2000c10110e */
[----:B------:R-:W-:-:S03]  /*25050*/  VIADD R72, R0, 0xa ;  /* 0x0000000a00487836 */ /* 0x000fc60000000000 */
[----:B-1----:R-:W3:Y:S02]  /*25060*/  LDL.LU.64 R74, [R1+0x348] ;  /* 0x00034800014a7983 */ /* 0x002ee40000300a00 */
[----:B0-----:R-:W-:Y:S01]  /*25070*/  ISETP.LT.AND P2, PT, R72, UR4, !P0 ;  /* 0x0000000448007c0c */ /* 0x001fe2000c741270 */
[----:B------:R-:W0:Y:S01]  /*25080*/  LDCU UR4, c[0x0][0x39c] ;  /* 0x00007380ff0477ac */ /* 0x000e220008000800 */
[----:B------:R-:W-:-:S04]  /*25090*/  PRMT R72, R86, 0x9910, RZ ;  /* 0x0000991056487816 */ /* 0x000fc800000000ff */
[----:B------:R-:W-:-:S05]  /*250a0*/  SHF.R.S32.HI R72, RZ, 0x8, R72 ;  /* 0x00000008ff487819 */ /* 0x000fca0000011448 */
[----:B------:R1:W-:Y:S04]  /*250b0*/  @P1 STG.E.U8 desc[UR14][R84.64], R72 ;  /* 0x0000004854001986 */ /* 0x0003e8000c10110e */
[----:B-1----:R-:W3:Y:S04]  /*250c0*/  LDL.LU.64 R84, [R1+0x340] ;  /* 0x0003400001547983 */ /* 0x002ee80000300a00 */
[----:B------:R-:W3:Y:S01]  /*250d0*/  LDL.LU R86, [R1+0x3a4] ;  /* 0x0003a40001567983 */ /* 0x000ee20000300800 */
[----:B------:R-:W-:-:S03]  /*250e0*/  VIADD R72, R0, 0xb ;  /* 0x0000000b00487836 */ /* 0x000fc60000000000 */
[----:B--2---:R1:W-:Y:S04]  /*250f0*/  @P4 STG.E.U8 desc[UR14][R80.64], R87 ;  /* 0x0000005750004986 */ /* 0x0043e8000c10110e */
[----:B-1----:R-:W2:Y:S01]  /*25100*/  LDL.LU.64 R80, [R1+0x338] ;  /* 0x0003380001507983 */ /* 0x002ea20000300a00 */
[----:B0-----:R-:W-:Y:S01]  /*25110*/  ISETP.LT.AND P1, PT, R72, UR4, !P0 ;  /* 0x0000000448007c0c */ /* 0x001fe2000c721270 */
[----:B------:R-:W0:Y:S01]  /*25120*/  LDCU UR4, c[0x0][0x39c] ;  /* 0x00007380ff0477ac */ /* 0x000e220008000800 */
[----:B------:R-:W-:Y:S01]  /*25130*/  VIADD R72, R0, 0xc ;  /* 0x0000000c00487836 */ /* 0x000fe20000000000 */
[----:B------:R-:W2:Y:S04]  /*25140*/  LDL.LU.64 R88, [R1+0x330] ;  /* 0x0003300001587983 */ /* 0x000ea80000300a00 */
[----:B0-----:R-:W-:Y:S01]  /*25150*/  ISETP.LT.AND P4, PT, R72, UR4, !P0 ;  /* 0x0000000448007c0c */ /* 0x001fe2000c781270 */
[----:B------:R-:W0:Y:S01]  /*25160*/  LDCU UR4, c[0x0][0x39c] ;  /* 0x00007380ff0477ac */ /* 0x000e220008000800 */
[----:B------:R-:W-:-:S02]  /*25170*/  PRMT R72, R87, 0x9910, RZ ;  /* 0x0000991057487816 */ /* 0x000fc400000000ff */
[----:B------:R-:W2:Y:S02]  /*25180*/  LDL.LU R87, [R1+0x3a8] ;  /* 0x0003a80001577983 */ /* 0x000ea40000300800 */
[----:B------:R-:W-:-:S05]  /*25190*/  SHF.R.S32.HI R72, RZ, 0x8, R72 ;  /* 0x00000008ff487819 */ /* 0x000fca0000011448 */
[----:B----4-:R1:W-:Y:S02]  /*251a0*/  @P6 STG.E.U8 desc[UR14][R92.64], R72 ;  /* 0x000000485c006986 */ /* 0x0103e4000c10110e */
[----:B-1----:R-:W-:-:S05]  /*251b0*/  VIADD R72, R0, 0xd ;  /* 0x0000000d00487836 */ /* 0x002fca0000000000 */
[----:B0-----:R-:W-:Y:S01]  /*251c0*/  ISETP.LT.AND P6, PT, R72, UR4, !P0 ;  /* 0x0000000448007c0c */ /* 0x001fe2000c7c1270 */
[----:B------:R-:W0:Y:S01]  /*251d0*/  LDCU UR4, c[0x0][0x39c] ;  /* 0x00007380ff0477ac */ /* 0x000e220008000800 */
[----:B------:R-:W-:Y:S01]  /*251e0*/  VIADD R72, R0, 0xe ;  /* 0x0000000e00487836 */ /* 0x000fe20000000000 */
[----:B-----5:R1:W-:Y:S04]  /*251f0*/  @P3 STG.E.U8 desc[UR14][R90.64], R73 ;  /* 0x000000495a003986 */ /* 0x0203e8000c10110e */
[----:B-1----:R-:W4:Y:S01]  /*25200*/  LDL.LU.64 R90, [R1+0x328] ;  /* 0x00032800015a7983 */ /* 0x002f220000300a00 */
[----:B0-----:R-:W-:Y:S01]  /*25210*/  ISETP.LT.AND P3, PT, R72, UR4, !P0 ;  /* 0x0000000448007c0c */ /* 0x001fe2000c761270 */
[----:B------:R-:W0:Y:S01]  /*25220*/  LDCU UR4, c[0x0][0x39c] ;  /* 0x00007380ff0477ac */ /* 0x000e220008000800 */
[----:B------:R-:W-:Y:S01]  /*25230*/  PRMT R72, R73, 0x9910, RZ ;  /* 0x0000991049487816 */ /* 0x000fe200000000ff */
[----:B------:R-:W5:Y:S03]  /*25240*/  LDL.LU.64 R92, [R1+0x320] ;  /* 0x00032000015c7983 */ /* 0x000f660000300a00 */
[----:B------:R-:W-:-:S05]  /*25250*/  SHF.R.S32.HI R72, RZ, 0x8, R72 ;  /* 0x00000008ff487819 */ /* 0x000fca0000011448 */
[----:B---3--:R1:W-:Y:S02]  /*25260*/  @P5 STG.E.U8 desc[UR14][R74.64], R72 ;  /* 0x000000484a005986 */ /* 0x0083e4000c10110e */
[----:B-1----:R-:W-:Y:S02]  /*25270*/  VIADD R72, R0, 0xf ;  /* 0x0000000f00487836 */ /* 0x002fe40000000000 */
[----:B------:R-:W5:Y:S03]  /*25280*/  LDL.LU R74, [R1+0x3ac] ;  /* 0x0003ac00014a7983 */ /* 0x000f660000300800 */
[----:B0-----:R-:W-:Y:S01]  /*25290*/  ISETP.LT.AND P5, PT, R72, UR4, !P0 ;  /* 0x0000000448007c0c */ /* 0x001fe2000c7a1270 */
[----:B------:R-:W0:Y:S01]  /*252a0*/  LDCU UR4, c[0x0][0x39c] ;  /* 0x00007380ff0477ac */ /* 0x000e220008000800 */
[----:B------:R-:W-:Y:S01]  /*252b0*/  VIADD R72, R0, 0x10 ;  /* 0x0000001000487836 */ /* 0x000fe20000000000 */
[----:B------:R1:W-:Y:S04]  /*252c0*/  @P2 STG.E.U8 desc[UR14][R84.64], R86 ;  /* 0x0000005654002986 */ /* 0x0003e8000c10110e */
[----:B-1----:R-:W3:Y:S01]  /*252d0*/  LDL.LU.64 R84, [R1+0x318] ;  /* 0x0003180001547983 */ /* 0x002ee20000300a00 */
[----:B0-----:R-:W-:Y:S01]  /*252e0*/  ISETP.LT.AND P2, PT, R72, UR4, !P0 ;  /* 0x0000000448007c0c */ /* 0x001fe2000c741270 */
[----:B------:R-:W0:Y:S01]  /*252f0*/  LDCU UR4, c[0x0][0x39c] ;  /* 0x00007380ff0477ac */ /* 0x000e220008000800 */
[----:B------:R-:W-:-:S04]  /*25300*/  PRMT R72, R86, 0x9910, RZ ;  /* 0x0000991056487816 */ /* 0x000fc800000000ff */
[----:B------:R-:W-:-:S05]  /*25310*/  SHF.R.S32.HI R73, RZ, 0x8, R72 ;  /* 0x00000008ff497819 */ /* 0x000fca0000011448 */
[----:B--2---:R1:W-:Y:S04]  /*25320*/  @P1 STG.E.U8 desc[UR14][R80.64], R73 ;  /* 0x0000004950001986 */ /* 0x0043e8000c10110e */
[----:B-1----:R-:W2:Y:S04]  /*25330*/  LDL.LU.64 R80, [R1+0x310] ;  /* 0x0003100001507983 */ /* 0x002ea80000300a00 */
[----:B------:R-:W2:Y:S01]  /*25340*/  LDL.LU R86, [R1+0x3b0] ;  /* 0x0003b00001567983 */ /* 0x000ea20000300800 */
[----:B------:R-:W-:-:S03]  /*25350*/  VIADD R72, R0, 0x11 ;  /* 0x0000001100487836 */ /* 0x000fc60000000000 */
[----:B------:R-:W2:Y:S02]  /*25360*/  LDL.LU.64 R82, [R1+0x308] ;  /* 0x0003080001527983 */ /* 0x000ea40000300a00 */
[----:B0-----:R-:W-:Y:S01]  /*25370*/  ISETP.LT.AND P1, PT, R72, UR4, !P0 ;  /* 0x0000000448007c0c */ /* 0x001fe2000c721270 */
[----:B------:R-:W0:Y:S01]  /*25380*/  LDCU UR4, c[0x0][0x39c] ;  /* 0x00007380ff0477ac */ /* 0x000e220008000800 */
[----:B------:R-:W-:Y:S01]  /*25390*/  VIADD R72, R0, 0x12 ;  /* 0x0000001200487836 */ /* 0x000fe20000000000 */
[----:B------:R-:W-:Y:S04]  /*253a0*/  @P4 STG.E.U8 desc[UR14][R88.64], R87 ;  /* 0x0000005758004986 */ /* 0x000fe8000c10110e */
[----:B0-----:R-:W-:Y:S01]  /*253b0*/  ISETP.LT.AND P4, PT, R72, UR4, !P0 ;  /* 0x0000000448007c0c */ /* 0x001fe2000c781270 */
[----:B------:R-:W0:Y:S01]  /*253c0*/  LDCU UR4, c[0x0][0x39c] ;  /* 0x00007380ff0477ac */ /* 0x000e220008000800 */
[----:B------:R-:W-:-:S04]  /*253d0*/  PRMT R72, R87, 0x9910, RZ ;  /* 0x0000991057487816 */ /* 0x000fc800000000ff */
[----:B------:R-:W-:Y:S01]  /*253e0*/  SHF.R.S32.HI R73, RZ, 0x8, R72 ;  /* 0x00000008ff497819 */ /* 0x000fe20000011448 */
[----:B------:R-:W-:-:S04]  /*253f0*/  VIADD R72, R0, 0x13 ;  /* 0x0000001300487836 */ /* 0x000fc80000000000 */
[----:B----4-:R1:W-:Y:S04]  /*25400*/  @P6 STG.E.U8 desc[UR14][R90.64], R73 ;  /* 0x000000495a006986 */ /* 0x0103e8000c10110e */
[----:B-1----:R-:W4:Y:S04]  /*25410*/  LDL.LU.64 R90, [R1+0x300] ;  /* 0x00030000015a7983 */ /* 0x002f280000300a00 */
[----:B------:R-:W4:Y:S01]  /*25420*/  LDL.LU R87, [R1+0x3b4] ;  /* 0x0003b40001577983 */ /* 0x000f220000300800 */
[----:B0-----:R-:W-:Y:S01]  /*25430*/  ISETP.LT.AND P6, PT, R72, UR4, !P0 ;  /* 0x0000000448007c0c */ /* 0x001fe2000c7c1270 */
[----:B------:R-:W0:Y:S02]  /*25440*/  LDCU UR4, c[0x0][0x39c] ;  /* 0x00007380ff0477ac */ /* 0x000e240008000800 */
[----:B------:R-:W4:Y:S01]  /*25450*/  LDL.LU.64 R88, [R1+0x2f8] ;  /* 0x0002f80001587983 */ /* 0x000f220000300a00 */
[----:B------:R-:W-:-:S03]  /*25460*/  VIADD R72, R0, 0x14 ;  /* 0x0000001400487836 */ /* 0x000fc60000000000 */
[----:B-----5:R1:W-:Y:S02]  /*25470*/  @P3 STG.E.U8 desc[UR14][R92.64], R74 ;  /* 0x0000004a5c003986 */ /* 0x0203e4000c10110e */
[----:B0-----:R-:W-:Y:S01]  /*25480*/  ISETP.LT.AND P3, PT, R72, UR4, !P0 ;  /* 0x0000000448007c0c */ /* 0x001fe2000c761270 */
[----:B------:R-:W0:Y:S01]  /*25490*/  LDCU UR4, c[0x0][0x39c] ;  /* 0x00007380ff0477ac */ /* 0x000e220008000800 */
[----:B------:R-:W-:Y:S01]  /*254a0*/  PRMT R72, R74, 0x9910, RZ ;  /* 0x000099104a487816 */ /* 0x000fe200000000ff */
[----:B-1----:R-:W5:Y:S04]  /*254b0*/  LDL.LU.64 R92, [R1+0x2f0] ;  /* 0x0002f000015c7983 */ /* 0x002f680000300a00 */
[----:B------:R-:W5:Y:S01]  /*254c0*/  LDL.LU R74, [R1+0x3b8] ;  /* 0x0003b800014a7983 */ /* 0x000f620000300800 */
[----:B------:R-:W-:-:S05]  /*254d0*/  SHF.R.S32.HI R73, RZ, 0x8, R72 ;  /* 0x00000008ff497819 */ /* 0x000fca0000011448 */
[----:B---3--:R-:W-:Y:S01]  /*254e0*/  @P5 STG.E.U8 desc[UR14][R84.64], R73 ;  /* 0x0000004954005986 */ /* 0x008fe2000c10110e */
[----:B------:R-:W-:-:S05]  /*254f0*/  VIADD R72, R0, 0x15 ;  /* 0x0000001500487836 */ /* 0x000fca0000000000 */
[----:B0-----:R-:W-:Y:S01]  /*25500*/  ISETP.LT.AND P5, PT, R72, UR4, !P0 ;  /* 0x0000000448007c0c */ /* 0x001fe2000c7a1270 */
[----:B------:R-:W0:Y:S01]  /*25510*/  LDCU UR4, c[0x0][0x39c] ;  /* 0x00007380ff0477ac */ /* 0x000e220008000800 */
[----:B--2---:R1:W-:Y:S04]  /*25520*/  @P2 STG.E.U8 desc[UR14][R80.64], R86 ;  /* 0x0000005650002986 */ /* 0x0043e8000c10110e */
[----:B-1----:R-:W2:Y:S01]  /*25530*/  LDL.LU.64 R80, [R1+0x2e0] ;  /* 0x0002e00001507983 */ /* 0x002ea20000300a00 */
[----:B------:R-:W-:-:S03]  /*25540*/  VIADD R72, R0, 0x16 ;  /* 0x0000001600487836 */ /* 0x000fc60000000000 */
[----:B------:R-:W3:Y:S02]  /*25550*/  LDL.LU.64 R84, [R1+0x2d8] ;  /* 0x0002d80001547983 */ /* 0x000ee40000300a00 */
[----:B0-----:R-:W-:Y:S01]  /*25560*/  ISETP.LT.AND P2, PT, R72, UR4, !P0 ;  /* 0x0000000448007c0c */ /* 0x001fe2000c741270 */
[----:B------:R-:W0:Y:S01]  /*25570*/  LDCU UR4, c[0x0][0x39c] ;  /* 0x00007380ff0477ac */ /* 0x000e220008000800 */
[----:B------:R-:W-:-:S04]  /*25580*/  PRMT R72, R86, 0x9910, RZ ;  /* 0x0000991056487816 */ /* 0x000fc800000000ff */
[----:B------:R-:W-:Y:S01]  /*25590*/  SHF.R.S32.HI R73, RZ, 0x8, R72 ;  /* 0x00000008ff497819 */ /* 0x000fe20000011448 */
[----:B------:R-:W-:-:S04]  /*255a0*/  VIADD R72, R0, 0x17 ;  /* 0x0000001700487836 */ /* 0x000fc80000000000 */
[----:B------:R1:W-:Y:S01]  /*255b0*/  @P1 STG.E.U8 desc[UR14][R82.64], R73 ;  /* 0x0000004952001986 */ /* 0x0003e2000c10110e */
[----:B0-----:R-:W-:Y:S01]  /*255c0*/  ISETP.LT.AND P1, PT, R72, UR4, !P0 ;  /* 0x0000000448007c0c */ /* 0x001fe2000c721270 */
[----:B------:R-:W0:Y:S01]  /*255d0*/  LDCU UR4, c[0x0][0x39c] ;  /* 0x00007380ff0477ac */ /* 0x000e220008000800 */
[----:B------:R-:W-:Y:S01]  /*255e0*/  VIADD R72, R0, 0x18 ;  /* 0x0000001800487836 */ /* 0x000fe20000000000 */
[----:B-1----:R-:W3:Y:S04]  /*255f0*/  LDL.LU.64 R82, [R1+0x998] ;  /* 0x0009980001527983 */ /* 0x002ee80000300a00 */
[----:B----4-:R1:W-:Y:S01]  /*25600*/  @P4 STG.E.U8 desc[UR14][R90.64], R87 ;  /* 0x000000575a004986 */ /* 0x0103e2000c10110e */
[----:B0-----:R-:W-:Y:S01]  /*25610*/  ISETP.LT.AND P4, PT, R72, UR4, !P0 ;  /* 0x0000000448007c0c */ /* 0x001fe2000c781270 */
[----:B------:R-:W0:Y:S01]  /*25620*/  LDCU UR4, c[0x0][0x39c] ;  /* 0x00007380ff0477ac */ /* 0x000e220008000800 */
[----:B------:R-:W-:-:S04]  /*25630*/  PRMT R72, R87, 0x9910, RZ ;  /* 0x0000991057487816 */ /* 0x000fc800000000ff */
[----:B------:R-:W-:Y:S01]  /*25640*/  SHF.R.S32.HI R73, RZ, 0x8, R72 ;  /* 0x00000008ff497819 */ /* 0x000fe20000011448 */
[----:B------:R-:W-:-:S04]  /*25650*/  VIADD R72, R0, 0x19 ;  /* 0x0000001900487836 */ /* 0x000fc80000000000 */
[----:B------:R4:W-:Y:S04]  /*25660*/  @P6 STG.E.U8 desc[UR14][R88.64], R73 ;  /* 0x0000004958006986 */ /* 0x0009e8000c10110e */
[----:B-1----:R-:W3:Y:S01]  /*25670*/  LDL.LU.64 R86, [R1+0x2d0] ;  /* 0x0002d00001567983 */ /* 0x002ee20000300a00 */
[----:B0-----:R-:W-:Y:S01]  /*25680*/  ISETP.LT.AND P6, PT, R72, UR4, !P0 ;  /* 0x0000000448007c0c */ /* 0x001fe2000c7c1270 */
[----:B------:R-:W0:Y:S01]  /*25690*/  LDCU UR4, c[0x0][0x39c] ;  /* 0x00007380ff0477ac */ /* 0x000e220008000800 */
[----:B------:R-:W-:Y:S01]  /*256a0*/  VIADD R72, R0, 0x1a ;  /* 0x0000001a00487836 */ /* 0x000fe20000000000 */
[----:B------:R-:W3:Y:S04]  /*256b0*/  LDL.LU.64 R90, [R1+0x2c8] ;  /* 0x0002c800015a7983 */ /* 0x000ee80000300a00 */
[----:B----4-:R-:W4:Y:S04]  /*256c0*/  LDL.LU.64 R88, [R1+0x990] ;  /* 0x0009900001587983 */ /* 0x010f280000300a00 */
[----:B-----5:R1:W-:Y:S01]  /*256d0*/  @P3 STG.E.U8 desc[UR14][R92.64], R74 ;  /* 0x0000004a5c003986 */ /* 0x0203e2000c10110e */
[----:B0-----:R-:W-:Y:S01]  /*256e0*/  ISETP.LT.AND P3, PT, R72, UR4, !P0 ;  /* 0x0000000448007c0c */ /* 0x001fe2000c761270 */
[----:B------:R-:W0:Y:S01]  /*256f0*/  LDCU UR4, c[0x0][0x39c] ;  /* 0x00007380ff0477ac */ /* 0x000e220008000800 */
[----:B------:R-:W-:Y:S01]  /*25700*/  PRMT R72, R74, 0x9910, RZ ;  /* 0x000099104a487816 */ /* 0x000fe200000000ff */
[----:B-1----:R-:W5:Y:S03]  /*25710*/  LDL.LU.64 R92, [R1+0x2c0] ;  /* 0x0002c000015c7983 */ /* 0x002f660000300a00 */
[----:B------:R-:W-:Y:S01]  /*25720*/  SHF.R.S32.HI R73, RZ, 0x8, R72 ;  /* 0x00000008ff497819 */ /* 0x000fe20000011448 */
[----:B------:R-:W3:Y:S04]  /*25730*/  LDL.LU.64 R74, [R1+0x2b8] ;  /* 0x0002b800014a7983 */ /* 0x000ee80000300a00 */
[----:B--2---:R1:W-:Y:S04]  /*25740*/  @P5 STG.E.U8 desc[UR14][R80.64], R73 ;  /* 0x0000004950005986 */ /* 0x0043e8000c10110e */
[----:B-1----:R-:W3:Y:S01]  /*25750*/  LDL.LU R80, [R1+0x98c] ;  /* 0x00098c0001507983 */ /* 0x002ee20000300800 */
[----:B------:R-:W-:-:S05]  /*25760*/  VIADD R72, R0, 0x1b ;  /* 0x0000001b00487836 */ /* 0x000fca0000000000 */
[----:B0-----:R-:W-:Y:S01]  /*25770*/  ISETP.LT.AND P5, PT, R72, UR4, !P0 ;  /* 0x0000000448007c0c */ /* 0x001fe2000c7a1270 */
[----:B------:R-:W0:Y:S01]  /*25780*/  LDCU UR4, c[0x0][0x39c] ;  /* 0x00007380ff0477ac */ /* 0x000e220008000800 */
[----:B------:R-:W-:Y:S01]  /*25790*/  VIADD R72, R0, 0x1c ;  /* 0x0000001c00487836 */ /* 0x000fe20000000000 */
[----:B---3--:R1:W-:Y:S04]  /*257a0*/  @P2 STG.E.U8 desc[UR14][R84.64], R80 ;  /* 0x0000005054002986 */ /* 0x0083e8000c10110e */
[----:B0-----:R-:W-:Y:S01]  /*257b0*/  ISETP.LT.AND P2, PT, R72, UR4, !P0 ;  /* 0x0000000448007c0c */ /* 0x001fe2000c741270 */
[----:B------:R-:W0:Y:S01]  /*257c0*/  LDCU UR4, c[0x0][0x39c] ;  /* 0x00007380ff0477ac */ /* 0x000e220008000800 */
[----:B------:R-:W-:-:S04]  /*257d0*/  PRMT R72, R80, 0x9910, RZ ;  /* 0x0000991050487816 */ /* 0x000fc800000000ff */
[----:B------:R-:W-:Y:S01]  /*257e0*/  SHF.R.S32.HI R73, RZ, 0x8, R72 ;  /* 0x00000008ff497819 */ /* 0x000fe20000011448 */
[----:B-1----:R-:W2:Y:S04]  /*257f0*/  LDL.LU.64 R84, [R1+0x2b0] ;  /* 0x0002b00001547983 */ /* 0x002ea80000300a00 */
[----:B------:R-:W3:Y:S04]  /*25800*/  LDL.LU.64 R80, [R1+0x2a8] ;  /* 0x0002a80001507983 */ /* 0x000ee80000300a00 */
[----:B------:R1:W-:Y:S04]  /*25810*/  @P1 STG.E.U8 desc[UR14][R86.64], R73 ;  /* 0x0000004956001986 */ /* 0x0003e8000c10110e */
[----:B-1----:R-:W2:Y:S01]  /*25820*/  LDL.LU R86, [R1+0x988] ;  /* 0x0009880001567983 */ /* 0x002ea20000300800 */
[----:B------:R-:W-:-:S05]  /*25830*/  VIADD R72, R0, 0x1d ;  /* 0x0000001d00487836 */ /* 0x000fca0000000000 */
[----:B0-----:R-:W-:Y:S01]  /*25840*/  ISETP.LT.AND P1, PT, R72, UR4, !P0 ;  /* 0x0000000448007c0c */ /* 0x001fe2000c721270 */
[----:B------:R-:W0:Y:S01]  /*25850*/  LDCU UR4, c[0x0][0x39c] ;  /* 0x00007380ff0477ac */ /* 0x000e220008000800 */
[----:B------:R-:W-:Y:S01]  /*25860*/  VIADD R72, R0, 0x1e ;  /* 0x0000001e00487836 */ /* 0x000fe20000000000 */
[----:B--2---:R1:W-:Y:S04]  /*25870*/  @P4 STG.E.U8 desc[UR14][R90.64], R86 ;  /* 0x000000565a004986 */ /* 0x0043e8000c10110e */
[----:B0-----:R-:W-:Y:S01]  /*25880*/  ISETP.LT.AND P4, PT, R72, UR4, !P0 ;  /* 0x0000000448007c0c */ /* 0x001fe2000c781270 */
[----:B------:R-:W0:Y:S01]  /*25890*/  LDCU UR4, c[0x0][0x39c] ;  /* 0x00007380ff0477ac */ /* 0x000e220008000800 */
[----:B------:R-:W-:-:S04]  /*258a0*/  PRMT R72, R86, 0x9910, RZ ;  /* 0x0000991056487816 */ /* 0x000fc800000000ff */
[----:B------:R-:W-:Y:S01]  /*258b0*/  SHF.R.S32.HI R73, RZ, 0x8, R72 ;  /* 0x00000008ff497819 */ /* 0x000fe20000011448 */
[----:B------:R-:W-:-:S04]  /*258c0*/  VIADD R72, R0, 0x1f ;  /* 0x0000001f00487836 */ /* 0x000fc80000000000 */
[----:B-----5:R-:W-:Y:S04]  /*258d0*/  @P6 STG.E.U8 desc[UR14][R92.64], R73 ;  /* 0x000000495c006986 */ /* 0x020fe8000c10110e */
[----:B-1----:R-:W2:Y:S01]  /*258e0*/  LDL.LU.64 R86, [R1+0x2a0] ;  /* 0x0002a00001567983 */ /* 0x002ea20000300a00 */
[----:B0-----:R-:W-:Y:S01]  /*258f0*/  ISETP.LT.AND P6, PT, R72, UR4, !P0 ;  /* 0x0000000448007c0c */ /* 0x001fe2000c7c1270 */
[----:B------:R-:W0:Y:S01]  /*25900*/  LDCU UR4, c[0x0][0x39c] ;  /* 0x00007380ff0477ac */ /* 0x000e220008000800 */
[----:B------:R-:W-:Y:S01]  /*25910*/  VIADD R72, R0, 0x20 ;  /* 0x0000002000487836 */ /* 0x000fe20000000000 */
[----:B------:R1:W-:Y:S04]  /*25920*/  @P3 STG.E.U8 desc[UR14][R74.64], R78 ;  /* 0x0000004e4a003986 */ /* 0x0003e8000c10110e */
[----:B------:R-:W5:Y:S01]  /*25930*/  LDL.LU.64 R90, [R1+0x298] ;  /* 0x00029800015a7983 */ /* 0x000f620000300a00 */
[----:B0-----:R-:W-:Y:S01]  /*25940*/  ISETP.LT.AND P3, PT, R72, UR4, !P0 ;  /* 0x0000000448007c0c */ /* 0x001fe2000c761270 */
[----:B------:R-:W0:Y:S01]  /*25950*/  LDCU UR4, c[0x0][0x39c] ;  /* 0x00007380ff0477ac */ /* 0x000e220008000800 */
[----:B------:R-:W-:-:S02]  /*25960*/  PRMT R72, R78, 0x9910, RZ ;  /* 0x000099104e487816 */ /* 0x000fc400000000ff */
[----:B-1----:R-:W2:Y:S02]  /*25970*/  LDL.LU R78, [R1+0x984] ;  /* 0x00098400014e7983 */ /* 0x002ea40000300800 */
[----:B------:R-:W-:Y:S02]  /*25980*/  SHF.R.S32.HI R73, RZ, 0x8, R72 ;  /* 0x00000008ff497819 */ /* 0x000fe40000011448 */
[----:B------:R-:W2:Y:S04]  /*25990*/  LDL.LU.64 R74, [R1+0x290] ;  /* 0x00029000014a7983 */ /* 0x000ea80000300a00 */
[----:B------:R-:W2:Y:S04]  /*259a0*/  LDL.LU.64 R92, [R1+0x288] ;  /* 0x00028800015c7983 */ /* 0x000ea80000300a00 */
[----:B------:R1:W-:Y:S04]  /*259b0*/  @P5 STG.E.U8 desc[UR14][R84.64], R73 ;  /* 0x0000004954005986 */ /* 0x0003e8000c10110e */
        /* <DEDUP_REMOVED lines=10> */
[----:B-1----:R-:W3:Y:S04]  /*25a60*/  LDL.LU.64 R80, [R1+0x280] ;  /* 0x0002800001507983 */ /* 0x002ee80000300a00 */
[----:B------:R-:W3:Y:S04]  /*25a70*/  LDL.LU.64 R84, [R1+0x278] ;  /* 0x0002780001547983 */ /* 0x000ee80000300a00 */
[----:B--2---:R1:W-:Y:S04]  /*25a80*/  @P1 STG.E.U8 desc[UR14][R86.64], R73 ;  /* 0x0000004956001986 */ /* 0x0043e8000c10110e */
[----:B-1----:R-:W5:Y:S01]  /*25a90*/  LDL.LU R87, [R1+0x97c] ;  /* 0x00097c0001577983 */ /* 0x002f620000300800 */
[----:B------:R-:W-:-:S05]  /*25aa0*/  VIADD R72, R0, 0x23 ;  /* 0x0000002300487836 */ /* 0x000fca0000000000 */
[----:B0-----:R-:W-:Y:S01]  /*25ab0*/  ISETP.LT.AND P1, PT, R72, UR4, !P0 ;  /* 0x0000000448007c0c */ /* 0x001fe2000c721270 */
[----:B------:R-:W0:Y:S01]  /*25ac0*/  LDCU UR4, c[0x0][0x39c] ;  /* 0x00007380ff0477ac */ /* 0x000e220008000800 */
[----:B------:R-:W-:Y:S01]  /*25ad0*/  VIADD R72, R0, 0x24 ;  /* 0x0000002400487836 */ /* 0x000fe20000000000 */
[----:B-----5:R1:W-:Y:S04]  /*25ae0*/  @P4 STG.E.U8 desc[UR14][R90.64], R87 ;  /* 0x000000575a004986 */ /* 0x0203e8000c10110e */
[----:B0-----:R-:W-:Y:S01]  /*25af0*/  ISETP.LT.AND P4, PT, R72, UR4, !P0 ;  /* 0x0000000448007c0c */ /* 0x001fe2000c781270 */
[----:B------:R-:W0:Y:S01]  /*25b00*/  LDCU UR4, c[0x0][0x39c] ;  /* 0x00007380ff0477ac */ /* 0x000e220008000800 */
[----:B------:R-:W-:-:S04]  /*25b10*/  PRMT R72, R87, 0x9910, RZ ;  /* 0x0000991057487816 */ /* 0x000fc800000000ff */
[----:B------:R-:W-:Y:S01]  /*25b20*/  SHF.R.S32.HI R73, RZ, 0x8, R72 ;  /* 0x00000008ff497819 */ /* 0x000fe20000011448 */
[----:B-1----:R-:W2:Y:S04]  /*25b30*/  LDL.LU.64 R90, [R1+0x270] ;  /* 0x00027000015a7983 */ /* 0x002ea80000300a00 */
[----:B------:R-:W5:Y:S04]  /*25b40*/  LDL.LU.64 R86, [R1+0x268] ;  /* 0x0002680001567983 */ /* 0x000f680000300a00 */
        /* <DEDUP_REMOVED lines=11> */
[----:B-1----:R-:W2:Y:S04]  /*25c00*/  LDL.LU.64 R92, [R1+0x260] ;  /* 0x00026000015c7983 */ /* 0x002ea80000300a00 */
[----:B------:R-:W2:Y:S04]  /*25c10*/  LDL.LU.64 R74, [R1+0x258] ;  /* 0x00025800014a7983 */ /* 0x000ea80000300a00 */
[----:B---3--:R1:W-:Y:S04]  /*25c20*/  @P5 STG.E.U8 desc[UR14][R80.64], R73 ;  /* 0x0000004950005986 */ /* 0x0083e8000c10110e */
        /* <DEDUP_REMOVED lines=11> */
[----:B------:R-:W2:Y:S04]  /*25ce0*/  LDL.LU.64 R80, [R1+0x248] ;  /* 0x0002480001507983 */ /* 0x000ea80000300a00 */
[----:B------:R1:W-:Y:S04]  /*25cf0*/  @P1 STG.E.U8 desc[UR14][R90.64], R73 ;  /* 0x000000495a001986 */ /* 0x0003e8000c10110e */
        /* <DEDUP_REMOVED lines=10> */
[----:B------:R-:W-:-:S04]  /*25da0*/  VIADD R72, R0, 0x2b ;  /* 0x0000002b00487836 */ /* 0x000fc80000000000 */
[----:B--2---:R2:W-:Y:S04]  /*25db0*/  @P6 STG.E.U8 desc[UR14][R92.64], R73 ;  /* 0x000000495c006986 */ /* 0x0045e8000c10110e */
[----:B-1----:R-:W5:Y:S01]  /*25dc0*/  LDL.LU.64 R90, [R1+0x240] ;  /* 0x00024000015a7983 */ /* 0x002f620000300a00 */
[----:B0-----:R-:W-:Y:S01]  /*25dd0*/  ISETP.LT.AND P6, PT, R72, UR4, !P0 ;  /* 0x0000000448007c0c */ /* 0x001fe2000c7c1270 */
[----:B------:R-:W0:Y:S01]  /*25de0*/  LDCU UR4, c[0x0][0x39c] ;  /* 0x00007380ff0477ac */ /* 0x000e220008000800 */
[----:B------:R-:W-:Y:S01]  /*25df0*/  VIADD R72, R0, 0x2c ;  /* 0x0000002c00487836 */ /* 0x000fe20000000000 */
[----:B------:R-:W-:Y:S04]  /*25e00*/  @P3 STG.E.U8 desc[UR14][R74.64], R82 ;  /* 0x000000524a003986 */ /* 0x000fe8000c10110e */
[----:B------:R-:W4:Y:S04]  /*25e10*/  LDL.LU.64 R86, [R1+0x238] ;  /* 0x0002380001567983 */ /* 0x000f280000300a00 */
[----:B--2---:R-:W2:Y:S01]  /*25e20*/  LDL.LU.64 R92, [R1+0x230] ;  /* 0x00023000015c7983 */ /* 0x004ea20000300a00 */
[----:B0-----:R-:W-:Y:S01]  /*25e30*/  ISETP.LT.AND P3, PT, R72, UR4, !P0 ;  /* 0x0000000448007c0c */ /* 0x001fe2000c761270 */
[----:B------:R-:W0:Y:S01]  /*25e40*/  LDCU UR4, c[0x0][0x39c] ;  /* 0x00007380ff0477ac */ /* 0x000e220008000800 */
[----:B------:R-:W-:-:S04]  /*25e50*/  PRMT R72, R82, 0x9910, RZ ;  /* 0x0000991052487816 */ /* 0x000fc800000000ff */
[----:B------:R-:W-:-:S05]  /*25e60*/  SHF.R.S32.HI R72, RZ, 0x8, R72 ;  /* 0x00000008ff487819 */ /* 0x000fca0000011448 */
[----:B---3--:R1:W-:Y:S04]  /*25e70*/  @P5 STG.E.U8 desc[UR14][R84.64], R72 ;  /* 0x0000004854005986 */ /* 0x0083e8000c10110e */
[----:B-1----:R-:W3:Y:S01]  /*25e80*/  LDL.LU R85, [R1+0x96c] ;  /* 0x00096c0001557983 */ /* 0x002ee20000300800 */
[----:B------:R-:W-:-:S03]  /*25e90*/  VIADD R74, R0, 0x2d ;  /* 0x0000002d004a7836 */ /* 0x000fc60000000000 */
[----:B------:R-:W2:Y:S02]  /*25ea0*/  LDL.LU.64 R72, [R1+0x228] ;  /* 0x0002280001487983 */ /* 0x000ea40000300a00 */
[----:B0-----:R-:W-:Y:S01]  /*25eb0*/  ISETP.LT.AND P5, PT, R74, UR4, !P0 ;  /* 0x000000044a007c0c */ /* 0x001fe2000c7a1270 */
[----:B------:R-:W0:Y:S01]  /*25ec0*/  LDCU UR4, c[0x0][0x39c] ;  /* 0x00007380ff0477ac */ /* 0x000e220008000800 */
[C---:B------:R-:W-:Y:S02]  /*25ed0*/  VIADD R74, R0.reuse, 0x2e ;  /* 0x0000002e004a7836 */ /* 0x040fe40000000000 */
[----:B------:R-:W-:Y:S01]  /*25ee0*/  VIADD R82, R0, 0x2f ;  /* 0x0000002f00527836 */ /* 0x000fe20000000000 */
[----:B---3--:R1:W-:Y:S02]  /*25ef0*/  @P2 STG.E.U8 desc[UR14][R80.64], R85 ;  /* 0x0000005550002986 */ /* 0x0083e4000c10110e */
[----:B0-----:R-:W-:Y:S01]  /*25f00*/  ISETP.LT.AND P2, PT, R74, UR4, !P0 ;  /* 0x000000044a007c0c */ /* 0x001fe2000c741270 */
[----:B------:R-:W0:Y:S01]  /*25f10*/  LDCU UR4, c[0x0][0x39c] ;  /* 0x00007380ff0477ac */ /* 0x000e220008000800 */
[----:B------:R-:W3:Y:S01]  /*25f20*/  LDL.LU.64 R74, [R1+0x220] ;  /* 0x00022000014a7983 */ /* 0x000ee20000300a00 */
[----:B-1----:R-:W-:-:S04]  /*25f30*/  PRMT R80, R85, 0x9910, RZ ;  /* 0x0000991055507816 */ /* 0x002fc800000000ff */
[----:B------:R-:W-:Y:S02]  /*25f40*/  SHF.R.S32.HI R84, RZ, 0x8, R80 ;  /* 0x00000008ff547819 */ /* 0x000fe40000011450 */
[----:B------:R-:W2:Y:S04]  /*25f50*/  LDL.LU.64 R80, [R1+0x218] ;  /* 0x0002180001507983 */ /* 0x000ea80000300a00 */
[----:B-----5:R1:W-:Y:S04]  /*25f60*/  @P1 STG.E.U8 desc[UR14][R90.64], R84 ;  /* 0x000000545a001986 */ /* 0x0203e8000c10110e */
[----:B-1----:R-:W4:Y:S01]  /*25f70*/  LDL.LU R91, [R1+0x968] ;  /* 0x00096800015b7983 */ /* 0x002f220000300800 */
[----:B0-----:R-:W-:Y:S01]  /*25f80*/  ISETP.LT.AND P1, PT, R82, UR4, !P0 ;  /* 0x0000000452007c0c */ /* 0x001fe2000c721270 */
[----:B------:R-:W0:Y:S01]  /*25f90*/  LDCU UR4, c[0x0][0x39c] ;  /* 0x00007380ff0477ac */ /* 0x000e220008000800 */
[----:B------:R-:W-:Y:S01]  /*25fa0*/  VIADD R82, R0, 0x30 ;  /* 0x0000003000527836 */ /* 0x000fe20000000000 */
[----:B------:R-:W5:Y:S04]  /*25fb0*/  LDL.LU.64 R84, [R1+0x210] ;  /* 0x0002100001547983 */ /* 0x000f680000300a00 */
[----:B----4-:R1:W-:Y:S01]  /*25fc0*/  @P4 STG.E.U8 desc[UR14][R86.64], R91 ;  /* 0x0000005b56004986 */ /* 0x0103e2000c10110e */
[----:B0-----:R-:W-:Y:S01]  /*25fd0*/  ISETP.LT.AND P4, PT, R82, UR4, !P0 ;  /* 0x0000000452007c0c */ /* 0x001fe2000c781270 */
[----:B------:R-:W0:Y:S01]  /*25fe0*/  LDCU UR4, c[0x0][0x39c] ;  /* 0x00007380ff0477ac */ /* 0x000e220008000800 */
[----:B------:R-:W-:-:S04]  /*25ff0*/  PRMT R82, R91, 0x9910, RZ ;  /* 0x000099105b527816 */ /* 0x000fc800000000ff */
[----:B------:R-:W-:Y:S01]  /*26000*/  SHF.R.S32.HI R90, RZ, 0x8, R82 ;  /* 0x00000008ff5a7819 */ /* 0x000fe20000011452 */
[----:B-1----:R-:W4:Y:S04]  /*26010*/  LDL.LU.64 R86, [R1+0x208] ;  /* 0x0002080001567983 */ /* 0x002f280000300a00 */
[----:B--2---:R1:W-:Y:S04]  /*26020*/  @P6 STG.E.U8 desc[UR14][R92.64], R90 ;  /* 0x0000005a5c006986 */ /* 0x0043e8000c10110e */
[----:B-1----:R-:W2:Y:S04]  /*26030*/  LDL.LU.64 R92, [R1+0x960] ;  /* 0x00096000015c7983 */ /* 0x002ea80000300a00 */
[----:B------:R-:W4:Y:S01]  /*26040*/  LDL.LU.64 R90, [R1+0x200] ;  /* 0x00020000015a7983 */ /* 0x000f220000300a00 */
[----:B------:R-:W-:-:S05]  /*26050*/  VIADD R82, R0, 0x31 ;  /* 0x0000003100527836 */ /* 0x000fca0000000000 */
[----:B0-----:R-:W-:Y:S01]  /*26060*/  ISETP.LT.AND P6, PT, R82, UR4, !P0 ;  /* 0x0000000452007c0c */ /* 0x001fe2000c7c1270 */
[----:B------:R-:W0:Y:S01]  /*26070*/  LDCU UR4, c[0x0][0x39c] ;  /* 0x00007380ff0477ac */ /* 0x000e220008000800 */
[----:B------:R-:W-:Y:S01]  /*26080*/  VIADD R82, R0, 0x32 ;  /* 0x0000003200527836 */ /* 0x000fe20000000000 */
[----:B------:R1:W-:Y:S04]  /*26090*/  @P3 STG.E.U8 desc[UR14][R72.64], R88 ;  /* 0x0000005848003986 */ /* 0x0003e8000c10110e */
[----:B-1----:R-:W4:Y:S01]  /*260a0*/  LDL.LU.64 R72, [R1+0x958] ;  /* 0x0009580001487983 */ /* 0x002f220000300a00 */
[----:B0-----:R-:W-:Y:S01]  /*260b0*/  ISETP.LT.AND P3, PT, R82, UR4, !P0 ;  /* 0x0000000452007c0c */ /* 0x001fe2000c761270 */
[----:B------:R-:W0:Y:S01]  /*260c0*/  LDCU UR4, c[0x0][0x39c] ;  /* 0x00007380ff0477ac */ /* 0x000e220008000800 */
[----:B------:R-:W-:Y:S01]  /*260d0*/  PRMT R82, R88, 0x9910, RZ ;  /* 0x0000991058527816 */ /* 0x000fe200000000ff */
[----:B------:R-:W-:-:S03]  /*260e0*/  VIADD R88, R0, 0x33 ;  /* 0x0000003300587836 */ /* 0x000fc60000000000 */
[----:B------:R-:W-:-:S05]  /*260f0*/  SHF.R.S32.HI R82, RZ, 0x8, R82 ;  /* 0x00000008ff527819 */ /* 0x000fca0000011452 */
[----:B---3--:R1:W-:Y:S01]  /*26100*/  @P5 STG.E.U8 desc[UR14][R74.64], R82 ;  /* 0x000000524a005986 */ /* 0x0083e2000c10110e */
[----:B0-----:R-:W-:Y:S01]  /*26110*/  ISETP.LT.AND P5, PT, R88, UR4, !P0 ;  /* 0x0000000458007c0c */ /* 0x001fe2000c7a1270 */
[----:B------:R-:W0:Y:S01]  /*26120*/  LDCU UR4, c[0x0][0x39c] ;  /* 0x00007380ff0477ac */ /* 0x000e220008000800 */
[----:B------:R-:W-:Y:S01]  /*26130*/  VIADD R88, R0, 0x34 ;  /* 0x0000003400587836 */ /* 0x000fe20000000000 */
[----:B-1----:R-:W3:Y:S04]  /*26140*/  LDL.LU.64 R74, [R1+0x950] ;  /* 0x00095000014a7983 */ /* 0x002ee80000300a00 */
[----:B------:R-:W3:Y:S04]  /*26150*/  LDL.LU R82, [R1+0x948] ;  /* 0x0009480001527983 */ /* 0x000ee80000300800 */
[----:B--2---:R1:W-:Y:S01]  /*26160*/  @P2 STG.E.U8 desc[UR14][R80.64], R93 ;  /* 0x0000005d50002986 */ /* 0x0043e2000c10110e */
[----:B0-----:R-:W-:Y:S01]  /*26170*/  ISETP.LT.AND P2, PT, R88, UR4, !P0 ;  /* 0x0000000458007c0c */ /* 0x001fe2000c741270 */
[----:B------:R-:W0:Y:S01]  /*26180*/  LDCU UR4, c[0x0][0x39c] ;  /* 0x00007380ff0477ac */ /* 0x000e220008000800 */
[----:B------:R-:W-:-:S04]  /*26190*/  PRMT R88, R93, 0x9910, RZ ;  /* 0x000099105d587816 */ /* 0x000fc800000000ff */
[----:B------:R-:W-:Y:S01]  /*261a0*/  SHF.R.S32.HI R88, RZ, 0x8, R88 ;  /* 0x00000008ff587819 */ /* 0x000fe20000011458 */
[----:B-1----:R-:W-:-:S04]  /*261b0*/  VIADD R93, R0, 0x35 ;  /* 0x00000035005d7836 */ /* 0x002fc80000000000 */
[----:B-----5:R1:W-:Y:S04]  /*261c0*/  @P1 STG.E.U8 desc[UR14][R84.64], R88 ;  /* 0x0000005854001986 */ /* 0x0203e8000c10110e */
[----:B------:R-:W2:Y:S01]  /*261d0*/  LDL.LU.64 R80, [R1+0x940] ;  /* 0x0009400001507983 */ /* 0x000ea20000300a00 */
[----:B0-----:R-:W-:Y:S01]  /*261e0*/  ISETP.LT.AND P1, PT, R93, UR4, !P0 ;  /* 0x000000045d007c0c */ /* 0x001fe2000c721270 */
[----:B------:R-:W0:Y:S01]  /*261f0*/  LDCU UR4, c[0x0][0x39c] ;  /* 0x00007380ff0477ac */ /* 0x000e220008000800 */
[----:B------:R-:W-:Y:S01]  /*26200*/  VIADD R93, R0, 0x36 ;  /* 0x00000036005d7836 */ /* 0x000fe20000000000 */
[----:B----4-:R4:W-:Y:S04]  /*26210*/  @P4 STG.E.U8 desc[UR14][R86.64], R92 ;  /* 0x0000005c56004986 */ /* 0x0109e8000c10110e */
[----:B-1----:R-:W5:Y:S04]  /*26220*/  LDL.LU.64 R84, [R1+0x938] ;  /* 0x0009380001547983 */ /* 0x002f680000300a00 */
[----:B------:R-:W2:Y:S01]  /*26230*/  LDL.LU R88, [R1+0x930] ;  /* 0x0009300001587983 */ /* 0x000ea20000300800 */
[----:B----4-:R-:W-:-:S03]  /*26240*/  PRMT R92, R92, 0x9910, RZ ;  /* 0x000099105c5c7816 */ /* 0x010fc600000000ff */
[----:B------:R-:W4:Y:S01]  /*26250*/  LDL.LU.64 R86, [R1+0x928] ;  /* 0x0009280001567983 */ /* 0x000f220000300a00 */
[----:B0-----:R-:W-:Y:S01]  /*26260*/  ISETP.LT.AND P4, PT, R93, UR4, !P0 ;  /* 0x000000045d007c0c */ /* 0x001fe2000c781270 */
[----:B------:R-:W0:Y:S01]  /*26270*/  LDCU UR4, c[0x0][0x39c] ;  /* 0x00007380ff0477ac */ /* 0x000e220008000800 */
[----:B------:R-:W-:Y:S01]  /*26280*/  SHF.R.S32.HI R92, RZ, 0x8, R92 ;  /* 0x00000008ff5c7819 */ /* 0x000fe2000001145c */
[----:B------:R-:W-:-:S04]  /*26290*/  VIADD R93, R0, 0x37 ;  /* 0x00000037005d7836 */ /* 0x000fc80000000000 */
[----:B------:R1:W-:Y:S04]  /*262a0*/  @P6 STG.E.U8 desc[UR14][R90.64], R92 ;  /* 0x0000005c5a006986 */ /* 0x0003e8000c10110e */
[----:B-1----:R-:W2:Y:S01]  /*262b0*/  LDL.LU.64 R90, [R1+0x920] ;  /* 0x00092000015a7983 */ /* 0x002ea20000300a00 */
[----:B0-----:R-:W-:Y:S01]  /*262c0*/  ISETP.LT.AND P6, PT, R93, UR4, !P0 ;  /* 0x000000045d007c0c */ /* 0x001fe2000c7c1270 */
[----:B------:R-:W0:Y:S02]  /*262d0*/  LDCU UR4, c[0x0][0x39c] ;  /* 0x00007380ff0477ac */ /* 0x000e240008000800 */
[----:B------:R-:W2:Y:S04]  /*262e0*/  LDL.LU R92, [R1+0x918] ;  /* 0x00091800015c7983 */ /* 0x000ea80000300800 */
[----:B------:R-:W2:Y:S04]  /*262f0*/  LDL.LU R93, [R1+0x914] ;  /* 0x00091400015d7983 */ /* 0x000ea80000300800 */
[----:B--2---:R1:W-:Y:S02]  /*26300*/  @P3 STG.E.U8 desc[UR14][R92.64], R89 ;  /* 0x000000595c003986 */ /* 0x0043e4000c10110e */
[----:B-1----:R-:W-:-:S02]  /*26310*/  IMAD.MOV.U32 R93, RZ, RZ, R89 ;  /* 0x000000ffff5d7224 */ /* 0x002fc400078e0059 */
[----:B------:R-:W2:Y:S03]  /*26320*/  LDL.LU R89, [R1+0x910] ;  /* 0x0009100001597983 */ /* 0x000ea60000300800 */
[----:B------:R-:W-:-:S04]  /*26330*/  PRMT R93, R93, 0x9910, RZ ;  /* 0x000099105d5d7816 */ /* 0x000fc800000000ff */
[----:B------:R-:W-:-:S05]  /*26340*/  SHF.R.S32.HI R93, RZ, 0x8, R93 ;  /* 0x00000008ff5d7819 */ /* 0x000fca000001145d */
[----:B------:R-:W-:Y:S01]  /*26350*/  @P5 STG.E.U8 desc[UR14][R90.64], R93 ;  /* 0x0000005d5a005986 */ /* 0x000fe2000c10110e */
[----:B------:R-:W-:-:S05]  /*26360*/  VIADD R92, R0, 0x38 ;  /* 0x00000038005c7836 */ /* 0x000fca0000000000 */
[----:B0-----:R-:W-:Y:S01]  /*26370*/  ISETP.LT.AND P3, PT, R92, UR4, !P0 ;  /* 0x000000045c007c0c */ /* 0x001fe2000c761270 */
[----:B------:R-:W0:Y:S01]  /*26380*/  LDCU UR4, c[0x0][0x39c] ;  /* 0x00007380ff0477ac */ /* 0x000e220008000800 */
[----:B------:R-:W-:Y:S01]  /*26390*/  VIADD R92, R0, 0x39 ;  /* 0x00000039005c7836 */ /* 0x000fe20000000000 */
[----:B--2---:R1:W-:Y:S02]  /*263a0*/  @P2 STG.E.U8 desc[UR14][R88.64], R83 ;  /* 0x0000005358002986 */ /* 0x0043e4000c10110e */
[----:B-1----:R-:W-:Y:S02]  /*263b0*/  PRMT R89, R83, 0x9910, RZ ;  /* 0x0000991053597816 */ /* 0x002fe400000000ff */
[----:B------:R-:W3:Y:S01]  /*263c0*/  LDL.LU R83, [R1+0x90c] ;  /* 0x00090c0001537983 */ /* 0x000ee20000300800 */
[----:B0-----:R-:W-:Y:S01]  /*263d0*/  ISETP.LT.AND P5, PT, R92, UR4, !P0 ;  /* 0x000000045c007c0c */ /* 0x001fe2000c7a1270 */
[----:B------:R-:W0:Y:S01]  /*263e0*/  LDCU UR4, c[0x0][0x39c] ;  /* 0x00007380ff0477ac */ /* 0x000e220008000800 */
[----:B------:R-:W-:Y:S01]  /*263f0*/  SHF.R.S32.HI R89, RZ, 0x8, R89 ;  /* 0x00000008ff597819 */ /* 0x000fe20000011459 */
[----:B------:R-:W-:-:S04]  /*26400*/  VIADD R90, R0, 0x3a ;  /* 0x0000003a005a7836 */ /* 0x000fc80000000000 */
[----:B----4-:R-:W-:Y:S04]  /*26410*/  @P1 STG.E.U8 desc[UR14][R86.64], R89 ;  /* 0x0000005956001986 */ /* 0x010fe8000c10110e */
[----:B-----5:R1:W-:Y:S02]  /*26420*/  @P4 STG.E.U8 desc[UR14][R84.64], R79 ;  /* 0x0000004f54004986 */ /* 0x0203e4000c10110e */
[----:B-1----:R-:W-:-:S04]  /*26430*/  PRMT R85, R79, 0x9910, RZ ;  /* 0x000099104f557816 */ /* 0x002fc800000000ff */
[----:B------:R-:W-:Y:S02]  /*26440*/  SHF.R.S32.HI R85, RZ, 0x8, R85 ;  /* 0x00000008ff557819 */ /* 0x000fe40000011455 */
[----:B0-----:R-:W-:Y:S01]  /*26450*/  ISETP.LT.AND P2, PT, R90, UR4, !P0 ;  /* 0x000000045a007c0c */ /* 0x001fe2000c741270 */
[----:B------:R-:W0:Y:S01]  /*26460*/  LDCU UR4, c[0x0][0x39c] ;  /* 0x00007380ff0477ac */ /* 0x000e220008000800 */
[----:B------:R-:W2:Y:S04]  /*26470*/  LDL.LU R90, [R1+0x408] ;  /* 0x00040800015a7983 */ /* 0x000ea80000300800 */
[----:B------:R-:W4:Y:S04]  /*26480*/  LDL.LU R79, [R1+0x908] ;  /* 0x00090800014f7983 */ /* 0x000f280000300800 */
[----:B------:R-:W5:Y:S04]  /*26490*/  LDL.LU R92, [R1+0x100] ;  /* 0x00010000015c7983 */ /* 0x000f680000300800 */
[----:B------:R-:W5:Y:S04]  /*264a0*/  LDL.LU R93, [R1+0x104] ;  /* 0x00010400015d7983 */ /* 0x000f680000300800 */
[----:B---3--:R-:W-:Y:S04]  /*264b0*/  @P6 STG.E.U8 desc[UR14][R82.64], R85 ;  /* 0x0000005552006986 */ /* 0x008fe8000c10110e */
[----:B------:R1:W-:Y:S02]  /*264c0*/  @P3 STG.E.U8 desc[UR14][R80.64], R77 ;  /* 0x0000004d50003986 */ /* 0x0003e4000c10110e */
[----:B-1----:R-:W-:-:S02]  /*264d0*/  PRMT R81, R77, 0x9910, RZ ;  /* 0x000099104d517816 */ /* 0x002fc400000000ff */
[----:B------:R-:W3:Y:S02]  /*264e0*/  LDL.LU R77, [R1+0x904] ;  /* 0x00090400014d7983 */ /* 0x000ee40000300800 */
[----:B------:R-:W-:Y:S02]  /*264f0*/  SHF.R.S32.HI R81, RZ, 0x8, R81 ;  /* 0x00000008ff517819 */ /* 0x000fe40000011451 */
[----:B------:R-:W2:Y:S04]  /*26500*/  LDL.LU R91, [R1+0x40c] ;  /* 0x00040c00015b7983 */ /* 0x000ea80000300800 */
[----:B----4-:R1:W-:Y:S02]  /*26510*/  @P5 STG.E.U8 desc[UR14][R78.64], R81 ;  /* 0x000000514e005986 */ /* 0x0103e4000c10110e */
[----:B-1----:R-:W-:Y:S01]  /*26520*/  PRMT R79, R71, 0x9910, RZ ;  /* 0x00009910474f7816 */ /* 0x002fe200000000ff */
[----:B------:R-:W-:-:S05]  /*26530*/  VIADD R88, R0, 0x3b ;  /* 0x0000003b00587836 */ /* 0x000fca0000000000 */
[----:B0-----:R-:W-:Y:S01]  /*26540*/  ISETP.LT.AND P1, PT, R88, UR4, !P0 ;  /* 0x0000000458007c0c */ /* 0x001fe2000c721270 */
[----:B------:R-:W0:Y:S01]  /*26550*/  LDCU UR4, c[0x0][0x39c] ;  /* 0x00007380ff0477ac */ /* 0x000e220008000800 */
[C---:B------:R-:W-:Y:S02]  /*26560*/  VIADD R86, R0.reuse, 0x3c ;  /* 0x0000003c00567836 */ /* 0x040fe40000000000 */
[----:B------:R-:W-:-:S03]  /*26570*/  VIADD R84, R0, 0x3d ;  /* 0x0000003d00547836 */ /* 0x000fc60000000000 */
[----:B0-----:R-:W-:Y:S01]  /*26580*/  ISETP.LT.AND P4, PT, R86, UR4, !P0 ;  /* 0x0000000456007c0c */ /* 0x001fe2000c781270 */
[----:B------:R-:W0:Y:S01]  /*26590*/  LDCU UR4, c[0x0][0x39c] ;  /* 0x00007380ff0477ac */ /* 0x000e220008000800 */
[----:B---3--:R1:W-:Y:S04]  /*265a0*/  @P2 STG.E.U8 desc[UR14][R76.64], R71 ;  /* 0x000000474c002986 */ /* 0x0083e8000c10110e */
[----:B-1----:R-:W3:Y:S01]  /*265b0*/  LDL.LU R71, [R1+0x900] ;  /* 0x0009000001477983 */ /* 0x002ee20000300800 */
[----:B0-----:R-:W-:Y:S01]  /*265c0*/  ISETP.LT.AND P6, PT, R84, UR4, !P0 ;  /* 0x0000000454007c0c */ /* 0x001fe2000c7c1270 */
[----:B------:R-:W0:Y:S01]  /*265d0*/  LDCU UR4, c[0x0][0x39c] ;  /* 0x00007380ff0477ac */ /* 0x000e220008000800 */
[C---:B------:R-:W-:Y:S02]  /*265e0*/  VIADD R82, R0.reuse, 0x3e ;  /* 0x0000003e00527836 */ /* 0x040fe40000000000 */
[----:B------:R-:W-:-:S03]  /*265f0*/  VIADD R80, R0, 0x3f ;  /* 0x0000003f00507836 */ /* 0x000fc60000000000 */
[----:B0-----:R-:W-:Y:S01]  /*26600*/  ISETP.LT.AND P3, PT, R82, UR4, !P0 ;  /* 0x0000000452007c0c */ /* 0x001fe2000c761270 */
[----:B------:R-:W0:Y:S01]  /*26610*/  LDCU UR4, c[0x0][0x39c] ;  /* 0x00007380ff0477ac */ /* 0x000e220008000800 */
[----:B------:R-:W-:Y:S01]  /*26620*/  VIADD R78, R0, 0x40 ;  /* 0x00000040004e7836 */ /* 0x000fe20000000000 */
[----:B------:R-:W-:-:S04]  /*26630*/  SHF.R.S32.HI R77, RZ, 0x8, R79 ;  /* 0x00000008ff4d7819 */ /* 0x000fc8000001144f */
[----:B------:R-:W-:Y:S02]  /*26640*/  ISETP.LT.AND P2, PT, R78, UR6, !P0 ;  /* 0x000000064e007c0c */ /* 0x000fe4000c741270 */
[----:B0-----:R-:W-:Y:S01]  /*26650*/  ISETP.LT.AND P5, PT, R80, UR4, !P0 ;  /* 0x0000000450007c0c */ /* 0x001fe2000c7a1270 */
[----:B------:R-:W0:Y:S01]  /*26660*/  LDCU UR4, c[0x0][0x39c] ;  /* 0x00007380ff0477ac */ /* 0x000e220008000800 */
[----:B--2---:R-:W-:Y:S01]  /*26670*/  PRMT R80, R90, 0x9910, RZ ;  /* 0x000099105a507816 */ /* 0x004fe200000000ff */
[----:B------:R1:W-:Y:S01]  /*26680*/  @P1 STG.E.U8 desc[UR14][R74.64], R77 ;  /* 0x0000004d4a001986 */ /* 0x0003e2000c10110e */
[C---:B------:R-:W-:Y:S01]  /*26690*/  VIADD R76, R0.reuse, 0x41 ;  /* 0x00000041004c7836 */ /* 0x040fe20000000000 */
[----:B------:R-:W2:Y:S02]  /*266a0*/  LDCU UR6, c[0x0][0x39c] ;  /* 0x00007380ff0677ac */ /* 0x000ea40008000800 */
[----:B------:R-:W-:Y:S01]  /*266b0*/  IMAD.MOV.U32 R78, RZ, RZ, R80 ;  /* 0x000000ffff4e7224 */ /* 0x000fe200078e0050 */
[----:B------:R4:W-:Y:S04]  /*266c0*/  @P4 STG.E.U8 desc[UR14][R72.64], R90 ;  /* 0x0000005a48004986 */ /* 0x0009e8000c10110e */
[----:B-1----:R-:W-:Y:S01]  /*266d0*/  SHF.R.S32.HI R75, RZ, 0x8, R78 ;  /* 0x00000008ff4b7819 */ /* 0x002fe2000001144e */
[----:B----4-:R-:W-:-:S02]  /*266e0*/  VIADD R72, R0, 0x43 ;  /* 0x0000004300487836 */ /* 0x010fc40000000000 */
[----:B------:R-:W-:Y:S01]  /*266f0*/  VIADD R74, R0, 0x42 ;  /* 0x00000042004a7836 */ /* 0x000fe20000000000 */
[----:B------:R-:W-:Y:S01]  /*26700*/  ISETP.LT.AND P1, PT, R76, UR7, !P0 ;  /* 0x000000074c007c0c */ /* 0x000fe2000c721270 */
[----:B------:R-:W-:Y:S01]  /*26710*/  VIADD R73, R0, 0x44 ;  /* 0x0000004400497836 */ /* 0x000fe20000000000 */
[----:B------:R-:W1:Y:S02]  /*26720*/  LDCU UR7, c[0x0][0x39c] ;  /* 0x00007380ff0777ac */ /* 0x000e640008000800 */
[----:B------:R-:W-:Y:S02]  /*26730*/  ISETP.LT.AND P4, PT, R74, UR8, !P0 ;  /* 0x000000084a007c0c */ /* 0x000fe4000c781270 */
[----:B-----5:R-:W-:Y:S01]  /*26740*/  F2FP.SATFINITE.E5M2.F32.PACK_AB_MERGE_C R74, R93, R92, RZ ;  /* 0x0000005c5d4a723e */ /* 0x020fe200048060ff */
[----:B---3--:R3:W-:Y:S01]  /*26750*/  @P6 STG.E.U8 desc[UR14][R70.64], R75 ;  /* 0x0000004b46006986 */ /* 0x0087e2000c10110e */
[----:B0-----:R-:W-:Y:S01]  /*26760*/  ISETP.LT.AND P6, PT, R72, UR4, !P0 ;  /* 0x0000000448007c0c */ /* 0x001fe2000c7c1270 */
[----:B------:R-:W0:Y:S01]  /*26770*/  LDCU UR4, c[0x0][0x39c] ;  /* 0x00007380ff0477ac */ /* 0x000e220008000800 */
[----:B------:R-:W-:Y:S01]  /*26780*/  PRMT R72, R91, 0x9910, RZ ;  /* 0x000099105b487816 */ /* 0x000fe200000000ff */
[----:B------:R4:W-:Y:S01]  /*26790*/  @P3 STG.E.U8 desc[UR14][R68.64], R91 ;  /* 0x0000005b44003986 */ /* 0x0009e2000c10110e */
[----:B---3--:R-:W-:-:S03]  /*267a0*/  VIADD R71, R67, UR5 ;  /* 0x0000000543477c36 */ /* 0x008fc60008000000 */
[----:B------:R-:W3:Y:S01]  /*267b0*/  LDL.LU R67, [R1+0x8fc] ;  /* 0x0008fc0001437983 */ /* 0x000ee20000300800 */
[----:B----4-:R-:W-:Y:S01]  /*267c0*/  IMAD.MOV.U32 R69, RZ, RZ, R72 ;  /* 0x000000ffff457224 */ /* 0x010fe200078e0048 */
[CC--:B------:R-:W-:Y:S01]  /*267d0*/  IADD3 R70, P3, PT, R71.reuse, R3.reuse, RZ ;  /* 0x0000000347467210 */ /* 0x0c0fe20007f7e0ff */
[C---:B------:R-:W-:Y:S01]  /*267e0*/  VIADD R72, R71.reuse, UR5 ;  /* 0x0000000547487c36 */ /* 0x040fe20008000000 */
[----:B------:R-:W4:Y:S02]  /*267f0*/  LDL.LU R75, [R1+0x10c] ;  /* 0x00010c00014b7983 */ /* 0x000f240000300800 */
[----:B------:R-:W-:Y:S02]  /*26800*/  LEA.HI.X.SX32 R71, R71, R2, 0x1, P3 ;  /* 0x0000000247477211 */ /* 0x000fe400018f0eff */
[----:B------:R-:W-:Y:S01]  /*26810*/  SHF.R.S32.HI R69, RZ, 0x8, R69 ;  /* 0x00000008ff457819 */ /* 0x000fe20000011445 */
[----:B------:R-:W5:Y:S01]  /*26820*/  LDL.LU R78, [R1+0x1b0] ;  /* 0x0001b000014e7983 */ /* 0x000f620000300800 */
[----:B------:R-:W-:-:S03]  /*26830*/  IADD3 R68, P3, PT, R72, R3, RZ ;  /* 0x0000000348447210 */ /* 0x000fc60007f7e0ff */
[----:B------:R-:W5:Y:S04]  /*26840*/  LDL.LU R76, [R1+0x1b4] ;  /* 0x0001b400014c7983 */ /* 0x000f680000300800 */
[----:B------:R-:W3:Y:S04]  /*26850*/  LDL.LU R77, [R1+0x1b8] ;  /* 0x0001b800014d7983 */ /* 0x000ee80000300800 */
[----:B------:R0:W-:Y:S04]  /*26860*/  @P5 STG.E.U8 desc[UR14][R70.64], R69 ;  /* 0x0000004546005986 */ /* 0x0001e8000c10110e */
[----:B------:R-:W3:Y:S04]  /*26870*/  LDL.LU R80, [R1+0x1bc] ;  /* 0x0001bc0001507983 */ /* 0x000ee80000300800 */
[----:B------:R-:W3:Y:S01]  /*26880*/  LDL.LU R79, [R1+0x1c0] ;  /* 0x0001c000014f7983 */ /* 0x000ee20000300800 */
[C---:B0-----:R-:W-:Y:S01]  /*26890*/  LEA.HI.X.SX32 R69, R72.reuse, R2, 0x1, P3 ;  /* 0x0000000248457211 */ /* 0x041fe200018f0eff */
[----:B------:R-:W-:-:S02]  /*268a0*/  VIADD R71, R72, UR5 ;  /* 0x0000000548477c36 */ /* 0x000fc40008000000 */
[----:B------:R-:W3:Y:S01]  /*268b0*/  LDL.LU R81, [R1+0x1c4] ;  /* 0x0001c40001517983 */ /* 0x000ee20000300800 */
[----:B------:R-:W-:Y:S01]  /*268c0*/  ISETP.LT.AND P3, PT, R73, UR4, !P0 ;  /* 0x0000000449007c0c */ /* 0x000fe2000c761270 */
[----:B------:R-:W0:Y:S02]  /*268d0*/  LDCU UR4, c[0x0][0x39c] ;  /* 0x00007380ff0477ac */ /* 0x000e240008000800 */
[----:B------:R-:W3:Y:S01]  /*268e0*/  LDL.LU R82, [R1+0x1c8] ;  /* 0x0001c80001527983 */ /* 0x000ee20000300800 */
[----:B------:R-:W-:-:S03]  /*268f0*/  PRMT R73, R74, 0x9910, RZ ;  /* 0x000099104a497816 */ /* 0x000fc600000000ff */
[----:B------:R-:W3:Y:S04]  /*26900*/  LDL.LU R84, [R1+0x1cc] ;  /* 0x0001cc0001547983 */ /* 0x000ee80000300800 */
[----:B------:R-:W3:Y:S04]  /*26910*/  LDL.LU R85, [R1+0x1d0] ;  /* 0x0001d00001557983 */ /* 0x000ee80000300800 */
[----:B------:R0:W-:Y:S01]  /*26920*/  @P2 STG.E.U8 desc[UR14][R68.64], R74 ;  /* 0x0000004a44002986 */ /* 0x0001e2000c10110e */
[----:B------:R-:W-:-:S03]  /*26930*/  IADD3 R70, P2, PT, R71, R3, RZ ;  /* 0x0000000347467210 */ /* 0x000fc60007f5e0ff */
[----:B------:R-:W3:Y:S01]  /*26940*/  LDL.LU R83, [R1+0x1d4] ;  /* 0x0001d40001537983 */ /* 0x000ee20000300800 */
[----:B------:R-:W-:-:S03]  /*26950*/  VIADD R72, R71, UR5 ;  /* 0x0000000547487c36 */ /* 0x000fc60008000000 */
[----:B------:R-:W3:Y:S01]  /*26960*/  LDL.LU R86, [R1+0x1d8] ;  /* 0x0001d80001567983 */ /* 0x000ee20000300800 */
[----:B------:R-:W-:-:S03]  /*26970*/  LEA.HI.X.SX32 R71, R71, R2, 0x1, P2 ;  /* 0x0000000247477211 */ /* 0x000fc600010f0eff */
[----:B------:R-:W3:Y:S01]  /*26980*/  LDL.LU R88, [R1+0x1dc] ;  /* 0x0001dc0001587983 */ /* 0x000ee20000300800 */
[----:B------:R-:W-:-:S03]  /*26990*/  SHF.R.S32.HI R73, RZ, 0x8, R73 ;  /* 0x00000008ff497819 */ /* 0x000fc60000011449 */
[----:B------:R-:W3:Y:S04]  /*269a0*/  LDL.LU R89, [R1+0x1e8] ;  /* 0x0001e80001597983 */ /* 0x000ee80000300800 */
[----:B------:R-:W3:Y:S04]  /*269b0*/  LDL.LU R87, [R1+0x1ec] ;  /* 0x0001ec0001577983 */ /* 0x000ee80000300800 */
[----:B------:R-:W3:Y:S04]  /*269c0*/  LDL.LU R90, [R1+0x1f0] ;  /* 0x0001f000015a7983 */ /* 0x000ee80000300800 */
[----:B------:R-:W3:Y:S04]  /*269d0*/  LDL.LU R92, [R1+0x1f4] ;  /* 0x0001f400015c7983 */ /* 0x000ee80000300800 */
[----:B------:R-:W3:Y:S04]  /*269e0*/  LDL.LU R93, [R1+0x1f8] ;  /* 0x0001f800015d7983 */ /* 0x000ee80000300800 */
[----:B------:R-:W3:Y:S04]  /*269f0*/  LDL.LU R91, [R1+0x1fc] ;  /* 0x0001fc00015b7983 */ /* 0x000ee80000300800 */
[----:B0-----:R-:W3:Y:S04]  /*26a00*/  LDL.LU R74, [R1+0x114] ;  /* 0x00011400014a7983 */ /* 0x001ee80000300800 */
[----:B------:R0:W-:Y:S04]  /*26a10*/  @P1 STG.E.U8 desc[UR14][R70.64], R73 ;  /* 0x0000004946001986 */ /* 0x0001e8000c10110e */
[----:B0-----:R-:W4:Y:S01]  /*26a20*/  LDL.LU R71, [R1+0x108] ;  /* 0x0001080001477983 */ /* 0x001f220000300800 */
[----:B------:R-:W-:-:S02]  /*26a30*/  VIADD R68, R0, 0x45 ;  /* 0x0000004500447836 */ /* 0x000fc40000000000 */
[----:B------:R-:W-:-:S03]  /*26a40*/  VIADD R69, R0, 0x46 ;  /* 0x0000004600457836 */ /* 0x000fc60000000000 */
[----:B--2---:R-:W-:Y:S01]  /*26a50*/  ISETP.LT.AND P2, PT, R68, UR6, !P0 ;  /* 0x0000000644007c0c */ /* 0x004fe2000c741270 */
[----:B------:R-:W-:Y:S01]  /*26a60*/  VIADD R70, R0, 0x47 ;  /* 0x0000004700467836 */ /* 0x000fe20000000000 */
[C---:B------:R-:W-:Y:S01]  /*26a70*/  IADD3 R68, P5, PT, R72.reuse, R3, RZ ;  /* 0x0000000348447210 */ /* 0x040fe20007fbe0ff */
[----:B------:R-:W0:Y:S01]  /*26a80*/  LDCU UR6, c[0x0][0x39c] ;  /* 0x00007380ff0677ac */ /* 0x000e220008000800 */
[----:B-1----:R-:W-:Y:S02]  /*26a90*/  ISETP.LT.AND P1, PT, R69, UR7, !P0 ;  /* 0x0000000745007c0c */ /* 0x002fe4000c721270 */
[----:B------:R-:W-:Y:S01]  /*26aa0*/  LEA.HI.X.SX32 R69, R72, R2, 0x1, P5 ;  /* 0x0000000248457211 */ /* 0x000fe200028f0eff */
[----:B------:R-:W1:Y:S01]  /*26ab0*/  LDCU UR7, c[0x0][0x39c] ;  /* 0x00007380ff0777ac */ /* 0x000e620008000800 */
[----:B----4-:R-:W-:-:S04]  /*26ac0*/  F2FP.SATFINITE.E5M2.F32.PACK_AB_MERGE_C R73, R75, R71, RZ ;  /* 0x000000474b49723e */ /* 0x010fc800048060ff */
[----:B------:R-:W-:Y:S01]  /*26ad0*/  PRMT R75, R73, 0x9910, RZ ;  /* 0x00009910494b7816 */ /* 0x000fe200000000ff */
[----:B------:R2:W-:Y:S04]  /*26ae0*/  @P4 STG.E.U8 desc[UR14][R68.64], R73 ;  /* 0x0000004944004986 */ /* 0x0005e8000c10110e */
[----:B--2---:R-:W3:Y:S01]  /*26af0*/  LDL.LU R73, [R1+0x110] ;  /* 0x0001100001497983 */ /* 0x004ee20000300800 */
[----:B------:R-:W-:Y:S01]  /*26b00*/  ISETP.LT.AND P5, PT, R70, UR4, !P0 ;  /* 0x0000000446007c0c */ /* 0x000fe2000c7a1270 */
[----:B------:R-:W2:Y:S01]  /*26b10*/  LDCU UR4, c[0x0][0x39c] ;  /* 0x00007380ff0477ac */ /* 0x000ea20008000800 */
[----:B------:R-:W-:-:S04]  /*26b20*/  VIADD R71, R72, UR5 ;  /* 0x0000000548477c36 */ /* 0x000fc80008000000 */
[C---:B------:R-:W-:Y:S01]  /*26b30*/  VIADD R72, R71.reuse, UR5 ;  /* 0x0000000547487c36 */ /* 0x040fe20008000000 */
[CC--:B------:R-:W-:Y:S02]  /*26b40*/  IADD3 R70, P4, PT, R71.reuse, R3.reuse, RZ ;  /* 0x0000000347467210 */ /* 0x0c0fe40007f9e0ff */
[----:B------:R-:W-:Y:S02]  /*26b50*/  SHF.R.S32.HI R75, RZ, 0x8, R75 ;  /* 0x00000008ff4b7819 */ /* 0x000fe4000001144b */
[----:B------:R-:W-:Y:S02]  /*26b60*/  LEA.HI.X.SX32 R71, R71, R2, 0x1, P4 ;  /* 0x0000000247477211 */ /* 0x000fe400020f0eff */
[----:B------:R-:W-:-:S03]  /*26b70*/  IADD3 R68, P4, PT, R72, R3, RZ ;  /* 0x0000000348447210 */ /* 0x000fc60007f9e0ff */
[----:B------:R4:W-:Y:S01]  /*26b80*/  @P6 STG.E.U8 desc[UR14][R70.64], R75 ;  /* 0x0000004b46006986 */ /* 0x0009e2000c10110e */
[----:B------:R-:W-:-:S03]  /*26b90*/  LEA.HI.X.SX32 R69, R72, R2, 0x1, P4 ;  /* 0x0000000248457211 */ /* 0x000fc600020f0eff */
[----:B----4-:R-:W4:Y:S01]  /*26ba0*/  LDL.LU R75, [R1+0x11c] ;  /* 0x00011c00014b7983 */ /* 0x010f220000300800 */
[----:B---3--:R-:W-:Y:S01]  /*26bb0*/  F2FP.SATFINITE.E5M2.F32.PACK_AB_MERGE_C R74, R74, R73, RZ ;  /* 0x000000494a4a723e */ /* 0x008fe200048060ff */
[----:B------:R-:W-:-:S05]  /*26bc0*/  VIADD R73, R0, 0x48 ;  /* 0x0000004800497836 */ /* 0x000fca0000000000 */
[----:B--2---:R-:W-:Y:S01]  /*26bd0*/  ISETP.LT.AND P4, PT, R73, UR4, !P0 ;  /* 0x0000000449007c0c */ /* 0x004fe2000c781270 */
[----:B------:R-:W-:Y:S01]  /*26be0*/  VIADD R70, R72, UR5 ;  /* 0x0000000548467c36 */ /* 0x000fe20008000000 */
[----:B------:R-:W4:Y:S01]  /*26bf0*/  LDL.LU R73, [R1+0x118] ;  /* 0x0001180001497983 */ /* 0x000f220000300800 */
[----:B------:R-:W-:-:S03]  /*26c00*/  VIADD R71, R0, 0x4a ;  /* 0x0000004a00477836 */ /* 0x000fc60000000000 */
[----:B------:R2:W-:Y:S01]  /*26c10*/  @P3 STG.E.U8 desc[UR14][R68.64], R74 ;  /* 0x0000004a44003986 */ /* 0x0005e2000c10110e */
[----:B------:R-:W-:Y:S01]  /*26c20*/  PRMT R72, R74, 0x9910, RZ ;  /* 0x000099104a487816 */ /* 0x000fe200000000ff */
[----:B------:R-:W3:Y:S03]  /*26c30*/  LDCU UR4, c[0x0][0x39c] ;  /* 0x00007380ff0477ac */ /* 0x000ee60008000800 */
[----:B------:R-:W-:Y:S01]  /*26c40*/  SHF.R.S32.HI R72, RZ, 0x8, R72 ;  /* 0x00000008ff487819 */ /* 0x000fe20000011448 */
[----:B--2---:R-:W-:Y:S01]  /*26c50*/  VIADD R69, R0, 0x49 ;  /* 0x0000004900457836 */ /* 0x004fe20000000000 */
[----:B------:R-:W-:-:S04]  /*26c60*/  IADD3 R68, P6, PT, R70, R3, RZ ;  /* 0x0000000346447210 */ /* 0x000fc80007fde0ff */
[----:B0-----:R-:W-:Y:S01]  /*26c70*/  ISETP.LT.AND P3, PT, R69, UR6, !P0 ;  /* 0x0000000645007c0c */ /* 0x001fe2000c761270 */
[----:B------:R-:W0:Y:S01]  /*26c80*/  LDCU UR6, c[0x0][0x39c] ;  /* 0x00007380ff0677ac */ /* 0x000e220008000800 */
[C---:B------:R-:W-:Y:S02]  /*26c90*/  LEA.HI.X.SX32 R69, R70.reuse, R2, 0x1, P6 ;  /* 0x0000000246457211 */ /* 0x040fe400030f0eff */
[----:B-1----:R-:W-:Y:S01]  /*26ca0*/  ISETP.LT.AND P6, PT, R71, UR7, !P0 ;  /* 0x0000000747007c0c */ /* 0x002fe2000c7c1270 */
[----:B------:R-:W-:Y:S01]  /*26cb0*/  VIADD R71, R70, UR5 ;  /* 0x0000000546477c36 */ /* 0x000fe20008000000 */
[----:B------:R-:W1:Y:S01]  /*26cc0*/  LDCU UR7, c[0x0][0x39c] ;  /* 0x00007380ff0777ac */ /* 0x000e620008000800 */
[----:B------:R2:W-:Y:S03]  /*26cd0*/  @P2 STG.E.U8 desc[UR14][R68.64], R72 ;  /* 0x0000004844002986 */ /* 0x0005e6000c10110e */
[C---:B------:R-:W-:Y:S01]  /*26ce0*/  IADD3 R70, P2, PT, R71.reuse, R3, RZ ;  /* 0x0000000347467210 */ /* 0x040fe20007f5e0ff */
[----:B--2---:R-:W-:-:S03]  /*26cf0*/  VIADD R72, R71, UR5 ;  /* 0x0000000547487c36 */ /* 0x004fc60008000000 */
[----:B------:R-:W-:Y:S02]  /*26d00*/  LEA.HI.X.SX32 R71, R71, R2, 0x1, P2 ;  /* 0x0000000247477211 */ /* 0x000fe400010f0eff */
[----:B------:R-:W-:-:S04]  /*26d10*/  IADD3 R68, P2, PT, R72, R3, RZ ;  /* 0x0000000348447210 */ /* 0x000fc80007f5e0ff */
[----:B------:R-:W-:Y:S02]  /*26d20*/  LEA.HI.X.SX32 R69, R72, R2, 0x1, P2 ;  /* 0x0000000248457211 */ /* 0x000fe400010f0eff */
[----:B----4-:R-:W-:Y:S01]  /*26d30*/  F2FP.SATFINITE.E5M2.F32.PACK_AB_MERGE_C R74, R75, R73, RZ ;  /* 0x000000494b4a723e */ /* 0x010fe200048060ff */
[----:B------:R-:W-:-:S03]  /*26d40*/  VIADD R73, R0, 0x4b ;  /* 0x0000004b00497836 */ /* 0x000fc60000000000 */
[----:B------:R-:W-:Y:S01]  /*26d50*/  PRMT R75, R74, 0x9910, RZ ;  /* 0x000099104a4b7816 */ /* 0x000fe200000000ff */
[----:B------:R2:W-:Y:S01]  /*26d60*/  @P1 STG.E.U8 desc[UR14][R70.64], R74 ;  /* 0x0000004a46001986 */ /* 0x0005e2000c10110e */
[----:B---3--:R-:W-:Y:S01]  /*26d70*/  ISETP.LT.AND P1, PT, R73, UR4, !P0 ;  /* 0x0000000449007c0c */ /* 0x008fe2000c721270 */
[----:B------:R-:W3:Y:S01]  /*26d80*/  LDCU UR4, c[0x0][0x39c] ;  /* 0x00007380ff0477ac */ /* 0x000ee20008000800 */
[----:B--2---:R-:W-:Y:S01]  /*26d90*/  SHF.R.S32.HI R74, RZ, 0x8, R75 ;  /* 0x00000008ff4a7819 */ /* 0x004fe2000001144b */
[----:B------:R-:W-:Y:S01]  /*26da0*/  VIADD R71, R72, UR5 ;  /* 0x0000000548477c36 */ /* 0x000fe20008000000 */
[----:B------:R-:W2:Y:S04]  /*26db0*/  LDL.LU R75, [R1+0x124] ;  /* 0x00012400014b7983 */ /* 0x000ea80000300800 */
[----:B------:R-:W4:Y:S04]  /*26dc0*/  LDL.LU R73, [R1+0x12c] ;  /* 0x00012c0001497983 */ /* 0x000f280000300800 */
[----:B------:R-:W2:Y:S04]  /*26dd0*/  LDL.LU R72, [R1+0x120] ;  /* 0x0001200001487983 */ /* 0x000ea80000300800 */
[----:B------:R0:W-:Y:S04]  /*26de0*/  @P5 STG.E.U8 desc[UR14][R68.64], R74 ;  /* 0x0000004a44005986 */ /* 0x0001e8000c10110e */
[----:B0-----:R-:W4:Y:S01]  /*26df0*/  LDL.LU R74, [R1+0x128] ;  /* 0x00012800014a7983 */ /* 0x001f220000300800 */
[----:B------:R-:W-:Y:S01]  /*26e00*/  VIADD R70, R0, 0x4c ;  /* 0x0000004c00467836 */ /* 0x000fe20000000000 */
[----:B------:R-:W-:-:S04]  /*26e10*/  IADD3 R68, P5, PT, R71, R3, RZ ;  /* 0x0000000347447210 */ /* 0x000fc80007fbe0ff */
[----:B------:R-:W-:Y:S01]  /*26e20*/  ISETP.LT.AND P2, PT, R70, UR6, !P0 ;  /* 0x0000000646007c0c */ /* 0x000fe2000c741270 */
[----:B------:R-:W-:Y:S01]  /*26e30*/  VIADD R70, R0, 0x4d ;  /* 0x0000004d00467836 */ /* 0x000fe20000000000 */
[C---:B------:R-:W-:Y:S01]  /*26e40*/  LEA.HI.X.SX32 R69, R71.reuse, R2, 0x1, P5 ;  /* 0x0000000247457211 */ /* 0x040fe200028f0eff */
[----:B------:R-:W-:Y:S01]  /*26e50*/  VIADD R71, R71, UR5 ;  /* 0x0000000547477c36 */ /* 0x000fe20008000000 */
[----:B------:R-:W0:Y:S02]  /*26e60*/  LDCU UR6, c[0x0][0x39c] ;  /* 0x00007380ff0677ac */ /* 0x000e240008000800 */
[----:B-1----:R-:W-:Y:S01]  /*26e70*/  ISETP.LT.AND P5, PT, R70, UR7, !P0 ;  /* 0x0000000746007c0c */ /* 0x002fe2000c7a1270 */
[----:B------:R-:W1:Y:S01]  /*26e80*/  LDCU UR7, c[0x0][0x39c] ;  /* 0x00007380ff0777ac */ /* 0x000e620008000800 */
[----:B--2---:R-:W-:-:S04]  /*26e90*/  F2FP.SATFINITE.E5M2.F32.PACK_AB_MERGE_C R72, R75, R72, RZ ;  /* 0x000000484b48723e */ /* 0x004fc800048060ff */
[----:B------:R-:W-:Y:S01]  /*26ea0*/  PRMT R75, R72, 0x9910, RZ ;  /* 0x00009910484b7816 */ /* 0x000fe200000000ff */
[----:B------:R2:W-:Y:S01]  /*26eb0*/  @P4 STG.E.U8 desc[UR14][R68.64], R72 ;  /* 0x0000004844004986 */ /* 0x0005e2000c10110e */
[CC--:B------:R-:W-:Y:S02]  /*26ec0*/  IADD3 R70, P4, PT, R71.reuse, R3.reuse, RZ ;  /* 0x0000000347467210 */ /* 0x0c0fe40007f9e0ff */
[----:B------:R-:W-:Y:S01]  /*26ed0*/  SHF.R.S32.HI R75, RZ, 0x8, R75 ;  /* 0x00000008ff4b7819 */ /* 0x000fe2000001144b */
[C---:B--2---:R-:W-:Y:S01]  /*26ee0*/  VIADD R72, R71.reuse, UR5 ;  /* 0x0000000547487c36 */ /* 0x044fe20008000000 */
[----:B------:R-:W-:Y:S02]  /*26ef0*/  LEA.HI.X.SX32 R71, R71, R2, 0x1, P4 ;  /* 0x0000000247477211 */ /* 0x000fe400020f0eff */
[----:B----4-:R-:W-:Y:S02]  /*26f00*/  F2FP.SATFINITE.E5M2.F32.PACK_AB_MERGE_C R74, R73, R74, RZ ;  /* 0x0000004a494a723e */ /* 0x010fe400048060ff */
[----:B------:R-:W-:Y:S01]  /*26f10*/  IADD3 R68, P4, PT, R72, R3, RZ ;  /* 0x0000000348447210 */ /* 0x000fe20007f9e0ff */
[----:B------:R-:W-:-:S03]  /*26f20*/  VIADD R73, R0, 0x4e ;  /* 0x0000004e00497836 */ /* 0x000fc60000000000 */
[----:B------:R-:W-:Y:S01]  /*26f30*/  LEA.HI.X.SX32 R69, R72, R2, 0x1, P4 ;  /* 0x0000000248457211 */ /* 0x000fe200020f0eff */
[----:B------:R2:W-:Y:S01]  /*26f40*/  @P3 STG.E.U8 desc[UR14][R70.64], R75 ;  /* 0x0000004b46003986 */ /* 0x0005e2000c10110e */
[----:B---3--:R-:W-:Y:S01]  /*26f50*/  ISETP.LT.AND P3, PT, R73, UR4, !P0 ;  /* 0x0000000449007c0c */ /* 0x008fe2000c761270 */
[----:B------:R-:W3:Y:S02]  /*26f60*/  LDCU UR4, c[0x0][0x39c] ;  /* 0x00007380ff0477ac */ /* 0x000ee40008000800 */
[----:B------:R4:W-:Y:S04]  /*26f70*/  @P6 STG.E.U8 desc[UR14][R68.64], R74 ;  /* 0x0000004a44006986 */ /* 0x0009e8000c10110e */
[----:B--2---:R-:W2:Y:S01]  /*26f80*/  LDL.LU R75, [R1+0x14c] ;  /* 0x00014c00014b7983 */ /* 0x004ea20000300800 */
[----:B------:R-:W-:-:S03]  /*26f90*/  PRMT R70, R74, 0x9910, RZ ;  /* 0x000099104a467816 */ /* 0x000fc600000000ff */
[----:B------:R-:W2:Y:S04]  /*26fa0*/  LDL.LU R73, [R1+0x134] ;  /* 0x0001340001497983 */ /* 0x000ea80000300800 */
[----:B----4-:R-:W2:Y:S01]  /*26fb0*/  LDL.LU R74, [R1+0x130] ;  /* 0x00013000014a7983 */ /* 0x010ea20000300800 */
[----:B------:R-:W-:Y:S02]  /*26fc0*/  VIADD R71, R72, UR5 ;  /* 0x0000000548477c36 */ /* 0x000fe40008000000 */
[----:B------:R-:W-:-:S03]  /*26fd0*/  IMAD.MOV.U32 R72, RZ, RZ, R70 ;  /* 0x000000ffff487224 */ /* 0x000fc600078e0046 */
[CC--:B------:R-:W-:Y:S01]  /*26fe0*/  IADD3 R68, P4, PT, R71.reuse, R3.reuse, RZ ;  /* 0x0000000347447210 */ /* 0x0c0fe20007f9e0ff */
[----:B------:R-:W-:Y:S01]  /*26ff0*/  VIADD R70, R0, 0x4f ;  /* 0x0000004f00467836 */ /* 0x000fe20000000000 */
[----:B------:R-:W-:Y:S02]  /*27000*/  SHF.R.S32.HI R72, RZ, 0x8, R72 ;  /* 0x00000008ff487819 */ /* 0x000fe40000011448 */
[C---:B------:R-:W-:Y:S01]  /*27010*/  LEA.HI.X.SX32 R69, R71.reuse, R2, 0x1, P4 ;  /* 0x0000000247457211 */ /* 0x040fe200020f0eff */
[----:B------:R-:W-:Y:S01]  /*27020*/  VIADD R71, R71, UR5 ;  /* 0x0000000547477c36 */ /* 0x000fe20008000000 */
[----:B0-----:R-:W-:Y:S01]  /*27030*/  ISETP.LT.AND P4, PT, R70, UR6, !P0 ;  /* 0x0000000646007c0c */ /* 0x001fe2000c781270 */
[----:B------:R-:W0:Y:S02]  /*27040*/  LDCU UR6, c[0x0][0x39c] ;  /* 0x00007380ff0677ac */ /* 0x000e240008000800 */
[----:B------:R4:W-:Y:S01]  /*27050*/  @P1 STG.E.U8 desc[UR14][R68.64], R72 ;  /* 0x0000004844001986 */ /* 0x0009e2000c10110e */
[----:B------:R-:W-:Y:S01]  /*27060*/  IADD3 R70, P1, PT, R71, R3, RZ ;  /* 0x0000000347467210 */ /* 0x000fe20007f3e0ff */
[----:B----4-:R-:W-:-:S02]  /*27070*/  VIADD R68, R0, 0x50 ;  /* 0x0000005000447836 */ /* 0x010fc40000000000 */
[C---:B------:R-:W-:Y:S01]  /*27080*/  VIADD R72, R71.reuse, UR5 ;  /* 0x0000000547487c36 */ /* 0x040fe20008000000 */
[----:B------:R-:W-:Y:S01]  /*27090*/  LEA.HI.X.SX32 R71, R71, R2, 0x1, P1 ;  /* 0x0000000247477211 */ /* 0x000fe200008f0eff */
[----:B------:R-:W-:Y:S01]  /*270a0*/  VIADD R69, R0, 0x51 ;  /* 0x0000005100457836 */ /* 0x000fe20000000000 */
[----:B---3--:R-:W-:Y:S01]  /*270b0*/  ISETP.LT.AND P1, PT, R68, UR4, !P0 ;  /* 0x0000000444007c0c */ /* 0x008fe2000c721270 */
[----:B------:R-:W3:Y:S01]  /*270c0*/  LDCU UR4, c[0x0][0x39c] ;  /* 0x00007380ff0477ac */ /* 0x000ee20008000800 */
[----:B------:R-:W-:Y:S02]  /*270d0*/  IADD3 R68, P6, PT, R72, R3, RZ ;  /* 0x0000000348447210 */ /* 0x000fe40007fde0ff */
[----:B--2---:R-:W-:-:S04]  /*270e0*/  F2FP.SATFINITE.E5M2.F32.PACK_AB_MERGE_C R73, R73, R74, RZ ;  /* 0x0000004a4949723e */ /* 0x004fc800048060ff */
[----:B------:R-:W-:Y:S01]  /*270f0*/  PRMT R74, R73, 0x9910, RZ ;  /* 0x00009910494a7816 */ /* 0x000fe200000000ff */
[----:B------:R2:W-:Y:S01]  /*27100*/  @P2 STG.E.U8 desc[UR14][R70.64], R73 ;  /* 0x0000004946002986 */ /* 0x0005e2000c10110e */
[----:B-1----:R-:W-:Y:S01]  /*27110*/  ISETP.LT.AND P2, PT, R69, UR7, !P0 ;  /* 0x0000000745007c0c */ /* 0x002fe2000c741270 */
[----:B------:R-:W1:Y:S01]  /*27120*/  LDCU UR7, c[0x0][0x39c] ;  /* 0x00007380ff0777ac */ /* 0x000e620008000800 */
[C---:B------:R-:W-:Y:S02]  /*27130*/  LEA.HI.X.SX32 R69, R72.reuse, R2, 0x1, P6 ;  /* 0x0000000248457211 */ /* 0x040fe400030f0eff */
[----:B--2---:R-:W-:Y:S01]  /*27140*/  SHF.R.S32.HI R73, RZ, 0x8, R74 ;  /* 0x00000008ff497819 */ /* 0x004fe2000001144a */
[----:B------:R-:W-:Y:S01]  /*27150*/  VIADD R71, R72, UR5 ;  /* 0x0000000548477c36 */ /* 0x000fe20008000000 */
[----:B------:R-:W2:Y:S04]  /*27160*/  LDL.LU R74, [R1+0x13c] ;  /* 0x00013c00014a7983 */ /* 0x000ea80000300800 */
[----:B------:R-:W2:Y:S01]  /*27170*/  LDL.LU R72, [R1+0x138] ;  /* 0x0001380001487983 */ /* 0x000ea20000300800 */
[----:B------:R-:W-:-:S03]  /*27180*/  VIADD R70, R0, 0x52 ;  /* 0x0000005200467836 */ /* 0x000fc60000000000 */
[----:B------:R4:W-:Y:S02]  /*27190*/  @P5 STG.E.U8 desc[UR14][R68.64], R73 ;  /* 0x0000004944005986 */ /* 0x0009e4000c10110e */
[----:B0-----:R-:W-:Y:S01]  /*271a0*/  ISETP.LT.AND P5, PT, R70, UR6, !P0 ;  /* 0x0000000646007c0c */ /* 0x001fe2000c7a1270 */
[----:B------:R-:W0:Y:S01]  /*271b0*/  LDCU UR6, c[0x0][0x39c] ;  /* 0x00007380ff0677ac */ /* 0x000e220008000800 */
[----:B----4-:R-:W-:-:S04]  /*271c0*/  IADD3 R68, P6, PT, R71, R3, RZ ;  /* 0x0000000347447210 */ /* 0x010fc80007fde0ff */
[C---:B------:R-:W-:Y:S01]  /*271d0*/  LEA.HI.X.SX32 R69, R71.reuse, R2, 0x1, P6 ;  /* 0x0000000247457211 */ /* 0x040fe200030f0eff */
[----:B------:R-:W-:Y:S01]  /*271e0*/  VIADD R71, R71, UR5 ;  /* 0x0000000547477c36 */ /* 0x000fe20008000000 */
[----:B--2---:R-:W-:Y:S01]  /*271f0*/  F2FP.SATFINITE.E5M2.F32.PACK_AB_MERGE_C R70, R74, R72, RZ ;  /* 0x000000484a46723e */ /* 0x004fe200048060ff */
[----:B------:R-:W-:-:S03]  /*27200*/  VIADD R72, R0, 0x53 ;  /* 0x0000005300487836 */ /* 0x000fc60000000000 */
[----:B------:R-:W-:Y:S01]  /*27210*/  PRMT R74, R70, 0x9910, RZ ;  /* 0x00009910464a7816 */ /* 0x000fe200000000ff */
[----:B------:R2:W-:Y:S01]  /*27220*/  @P3 STG.E.U8 desc[UR14][R68.64], R70 ;  /* 0x0000004644003986 */ /* 0x0005e2000c10110e */
[----:B---3--:R-:W-:Y:S01]  /*27230*/  ISETP.LT.AND P3, PT, R72, UR4, !P0 ;  /* 0x0000000448007c0c */ /* 0x008fe2000c761270 */
[C---:B------:R-:W-:Y:S01]  /*27240*/  VIADD R72, R71.reuse, UR5 ;  /* 0x0000000547487c36 */ /* 0x040fe20008000000 */
[----:B------:R-:W-:Y:S01]  /*27250*/  SHF.R.S32.HI R74, RZ, 0x8, R74 ;  /* 0x00000008ff4a7819 */ /* 0x000fe2000001144a */
[----:B------:R-:W3:Y:S01]  /*27260*/  LDCU UR4, c[0x0][0x39c] ;  /* 0x00007380ff0477ac */ /* 0x000ee20008000800 */
[----:B--2---:R-:W-:-:S04]  /*27270*/  IADD3 R70, P6, PT, R71, R3, RZ ;  /* 0x0000000347467210 */ /* 0x004fc80007fde0ff */
[----:B------:R-:W-:-:S05]  /*27280*/  LEA.HI.X.SX32 R71, R71, R2, 0x1, P6 ;  /* 0x0000000247477211 */ /* 0x000fca00030f0eff */
[----:B------:R2:W-:Y:S04]  /*27290*/  @P4 STG.E.U8 desc[UR14][R70.64], R74 ;  /* 0x0000004a46004986 */ /* 0x0005e8000c10110e */
[----:B--2---:R-:W2:Y:S04]  /*272a0*/  LDL.LU R74, [R1+0x140] ;  /* 0x00014000014a7983 */ /* 0x004ea80000300800 */
[----:B------:R-:W2:Y:S04]  /*272b0*/  LDL.LU R70, [R1+0x144] ;  /* 0x0001440001467983 */ /* 0x000ea80000300800 */
[----:B------:R-:W4:Y:S01]  /*272c0*/  LDL.LU R71, [R1+0x148] ;  /* 0x0001480001477983 */ /* 0x000f220000300800 */
[----:B------:R-:W-:Y:S01]  /*272d0*/  VIADD R69, R0, 0x54 ;  /* 0x0000005400457836 */ /* 0x000fe20000000000 */
[----:B------:R-:W-:-:S04]  /*272e0*/  IADD3 R68, P6, PT, R72, R3, RZ ;  /* 0x0000000348447210 */ /* 0x000fc80007fde0ff */
[----:B-1----:R-:W-:Y:S01]  /*272f0*/  ISETP.LT.AND P4, PT, R69, UR7, !P0 ;  /* 0x0000000745007c0c */ /* 0x002fe2000c781270 */
[----:B------:R-:W-:Y:S01]  /*27300*/  VIADD R73, R0, 0x55 ;  /* 0x0000005500497836 */ /* 0x000fe20000000000 */
[----:B------:R-:W-:Y:S01]  /*27310*/  LEA.HI.X.SX32 R69, R72, R2, 0x1, P6 ;  /* 0x0000000248457211 */ /* 0x000fe200030f0eff */
[----:B------:R-:W1:Y:S03]  /*27320*/  LDCU UR7, c[0x0][0x39c] ;  /* 0x00007380ff0777ac */ /* 0x000e660008000800 */
[----:B0-----:R-:W-:Y:S01]  /*27330*/  ISETP.LT.AND P6, PT, R73, UR6, !P0 ;  /* 0x0000000649007c0c */ /* 0x001fe2000c7c1270 */
[----:B------:R-:W-:Y:S01]  /*27340*/  VIADD R73, R0, 0x56 ;  /* 0x0000005600497836 */ /* 0x000fe20000000000 */
[----:B------:R-:W0:Y:S01]  /*27350*/  LDCU UR6, c[0x0][0x39c] ;  /* 0x00007380ff0677ac */ /* 0x000e220008000800 */
[----:B--2---:R-:W-:Y:S02]  /*27360*/  F2FP.SATFINITE.E5M2.F32.PACK_AB_MERGE_C R70, R70, R74, RZ ;  /* 0x0000004a4646723e */ /* 0x004fe400048060ff */
[----:B----4-:R-:W-:Y:S01]  /*27370*/  F2FP.SATFINITE.E5M2.F32.PACK_AB_MERGE_C R74, R75, R71, RZ ;  /* 0x000000474b4a723e */ /* 0x010fe200048060ff */
[----:B------:R-:W-:Y:S01]  /*27380*/  VIADD R71, R72, UR5 ;  /* 0x0000000548477c36 */ /* 0x000fe20008000000 */
[----:B------:R-:W-:Y:S01]  /*27390*/  PRMT R72, R70, 0x9910, RZ ;  /* 0x0000991046487816 */ /* 0x000fe200000000ff */
[----:B------:R2:W-:Y:S04]  /*273a0*/  @P1 STG.E.U8 desc[UR14][R68.64], R70 ;  /* 0x0000004644001986 */ /* 0x0005e8000c10110e */
[----:B------:R-:W4:Y:S01]  /*273b0*/  LDL.LU R75, [R1+0x154] ;  /* 0x00015400014b7983 */ /* 0x000f220000300800 */
[----:B--2---:R-:W-:Y:S01]  /*273c0*/  IMAD.MOV.U32 R69, RZ, RZ, R72 ;  /* 0x000000ffff457224 */ /* 0x004fe200078e0048 */
[C---:B------:R-:W-:Y:S01]  /*273d0*/  IADD3 R70, P1, PT, R71.reuse, R3, RZ ;  /* 0x0000000347467210 */ /* 0x040fe20007f3e0ff */
[----:B------:R-:W-:-:S03]  /*273e0*/  VIADD R72, R71, UR5 ;  /* 0x0000000547487c36 */ /* 0x000fc60008000000 */
[----:B------:R-:W-:Y:S02]  /*273f0*/  LEA.HI.X.SX32 R71, R71, R2, 0x1, P1 ;  /* 0x0000000247477211 */ /* 0x000fe400008f0eff */
[----:B------:R-:W-:Y:S02]  /*27400*/  SHF.R.S32.HI R69, RZ, 0x8, R69 ;  /* 0x00000008ff457819 */ /* 0x000fe40000011445 */
[----:B------:R-:W-:-:S03]  /*27410*/  IADD3 R68, P1, PT, R72, R3, RZ ;  /* 0x0000000348447210 */ /* 0x000fc60007f3e0ff */
[----:B------:R2:W-:Y:S02]  /*27420*/  @P2 STG.E.U8 desc[UR14][R70.64], R69 ;  /* 0x0000004546002986 */ /* 0x0005e4000c10110e */
[C---:B--2---:R-:W-:Y:S01]  /*27430*/  VIADD R71, R72.reuse, UR5 ;  /* 0x0000000548477c36 */ /* 0x044fe20008000000 */
[-C--:B------:R-:W-:Y:S02]  /*27440*/  LEA.HI.X.SX32 R69, R72, R2.reuse, 0x1, P1 ;  /* 0x0000000248457211 */ /* 0x080fe400008f0eff */
[----:B---3--:R-:W-:Y:S02]  /*27450*/  ISETP.LT.AND P1, PT, R73, UR4, !P0 ;  /* 0x0000000449007c0c */ /* 0x008fe4000c721270 */
[C---:B------:R-:W-:Y:S01]  /*27460*/  IADD3 R70, P2, PT, R71.reuse, R3, RZ ;  /* 0x0000000347467210 */ /* 0x040fe20007f5e0ff */
[C---:B------:R-:W-:Y:S01]  /*27470*/  VIADD R72, R71.reuse, UR5 ;  /* 0x0000000547487c36 */ /* 0x040fe20008000000 */
[----:B------:R-:W-:Y:S01]  /*27480*/  PRMT R73, R74, 0x9910, RZ ;  /* 0x000099104a497816 */ /* 0x000fe200000000ff */
[----:B------:R2:W-:Y:S01]  /*27490*/  @P5 STG.E.U8 desc[UR14][R68.64], R74 ;  /* 0x0000004a44005986 */ /* 0x0005e2000c10110e */
[----:B------:R-:W-:Y:S01]  /*274a0*/  LEA.HI.X.SX32 R71, R71, R2, 0x1, P2 ;  /* 0x0000000247477211 */ /* 0x000fe200010f0eff */
[----:B------:R-:W3:Y:S01]  /*274b0*/  LDCU UR4, c[0x0][0x39c] ;  /* 0x00007380ff0477ac */ /* 0x000ee20008000800 */
[----:B------:R-:W-:-:S05]  /*274c0*/  SHF.R.S32.HI R73, RZ, 0x8, R73 ;  /* 0x00000008ff497819 */ /* 0x000fca0000011449 */
[----:B------:R0:W-:Y:S04]  /*274d0*/  @P3 STG.E.U8 desc[UR14][R70.64], R73 ;  /* 0x0000004946003986 */ /* 0x0001e8000c10110e */
[----:B--2---:R-:W2:Y:S04]  /*274e0*/  LDL.LU R74, [R1+0x15c] ;  /* 0x00015c00014a7983 */ /* 0x004ea80000300800 */
[----:B0-----:R-:W4:Y:S01]  /*274f0*/  LDL.LU R71, [R1+0x150] ;  /* 0x0001500001477983 */ /* 0x001f220000300800 */
[C---:B------:R-:W-:Y:S02]  /*27500*/  VIADD R68, R0.reuse, 0x57 ;  /* 0x0000005700447836 */ /* 0x040fe40000000000 */
[----:B------:R-:W-:-:S03]  /*27510*/  VIADD R69, R0, 0x58 ;  /* 0x0000005800457836 */ /* 0x000fc60000000000 */
[----:B------:R-:W-:Y:S01]  /*27520*/  ISETP.LT.AND P2, PT, R68, UR6, !P0 ;  /* 0x0000000644007c0c */ /* 0x000fe2000c741270 */
        /* <DEDUP_REMOVED lines=9> */
[----:B----4-:R-:W2:Y:S01]  /*275c0*/  LDL.LU R73, [R1+0x158] ;  /* 0x0001580001497983 */ /* 0x010ea20000300800 */
[----:B---3--:R-:W-:Y:S01]  /*275d0*/  ISETP.LT.AND P5, PT, R70, UR4, !P0 ;  /* 0x0000000446007c0c */ /* 0x008fe2000c7a1270 */
[----:B------:R-:W3:Y:S01]  /*275e0*/  LDCU UR4, c[0x0][0x39c] ;  /* 0x00007380ff0477ac */ /* 0x000ee20008000800 */
        /* <DEDUP_REMOVED lines=9> */
[----:B--2---:R-:W-:Y:S01]  /*27680*/  F2FP.SATFINITE.E5M2.F32.PACK_AB_MERGE_C R74, R74, R73, RZ ;  /* 0x000000494a4a723e */ /* 0x004fe200048060ff */
[----:B------:R-:W-:-:S05]  /*27690*/  VIADD R73, R0, 0x5a ;  /* 0x0000005a00497836 */ /* 0x000fca0000000000 */
[----:B---3--:R-:W-:Y:S01]  /*276a0*/  ISETP.LT.AND P4, PT, R73, UR4, !P0 ;  /* 0x0000000449007c0c */ /* 0x008fe2000c781270 */
        /* <DEDUP_REMOVED lines=194> */
[----:B----4-:R-:W-:-:S04]  /*282d0*/  F2FP.SATFINITE.E5M2.F32.PACK_AB_MERGE_C R74, R75, R73, RZ ;  /* 0x000000494b4a723e */ /* 0x010fc800048060ff */
[----:B------:R-:W-:Y:S01]  /*282e0*/  PRMT R75, R74, 0x9910, RZ ;  /* 0x000099104a4b7816 */ /* 0x000fe200000000ff */
[----:B------:R2:W-:Y:S01]  /*282f0*/  @P1 STG.E.U8 desc[UR14][R70.64], R74 ;  /* 0x0000004a46001986 */ /* 0x0005e2000c10110e */
[----:B------:R-:W-:Y:S02]  /*28300*/  VIADD R73, R0, 0x6f ;  /* 0x0000006f00497836 */ /* 0x000fe40000000000 */
[----:B--2---:R-:W-:Y:S01]  /*28310*/  SHF.R.S32.HI R74, RZ, 0x8, R75 ;  /* 0x00000008ff4a7819 */ /* 0x004fe2000001144b */
[----:B------:R-:W-:Y:S02]  /*28320*/  VIADD R71, R72, UR5 ;  /* 0x0000000548477c36 */ /* 0x000fe40008000000 */
[----:B------:R-:W-:Y:S02]  /*28330*/  VIADD R70, R0, 0x70 ;  /* 0x0000007000467836 */ /* 0x000fe40000000000 */
[----:B------:R2:W-:Y:S01]  /*28340*/  @P5 STG.E.U8 desc[UR14][R68.64], R74 ;  /* 0x0000004a44005986 */ /* 0x0005e2000c10110e */
[----:B---3--:R-:W-:Y:S01]  /*28350*/  ISETP.LT.AND P1, PT, R73, UR4, !P0 ;  /* 0x0000000449007c0c */ /* 0x008fe2000c721270 */
[----:B------:R-:W3:Y:S01]  /*28360*/  LDCU UR4, c[0x0][0x39c] ;  /* 0x00007380ff0477ac */ /* 0x000ee20008000800 */
[----:B0-----:R-:W-:Y:S01]  /*28370*/  ISETP.LT.AND P3, PT, R70, UR6, !P0 ;  /* 0x0000000646007c0c */ /* 0x001fe2000c761270 */
[----:B------:R-:W-:Y:S01]  /*28380*/  VIADD R70, R0, 0x71 ;  /* 0x0000007100467836 */ /* 0x000fe20000000000 */
[----:B-----5:R-:W-:Y:S01]  /*28390*/  F2FP.SATFINITE.E5M2.F32.PACK_AB_MERGE_C R72, R76, R78, RZ ;  /* 0x0000004e4c48723e */ /* 0x020fe200048060ff */
[----:B------:R-:W0:Y:S01]  /*283a0*/  LDCU UR6, c[0x0][0x39c] ;  /* 0x00007380ff0677ac */ /* 0x000e220008000800 */
[----:B--2---:R-:W-:-:S04]  /*283b0*/  IADD3 R68, P5, PT, R71, R3, RZ ;  /* 0x0000000347447210 */ /* 0x004fc80007fbe0ff */
[CC--:B------:R-:W-:Y:S01]  /*283c0*/  LEA.HI.X.SX32 R69, R71.reuse, R2.reuse, 0x1, P5 ;  /* 0x0000000247457211 */ /* 0x0c0fe200028f0eff */
[----:B------:R-:W-:Y:S01]  /*283d0*/  VIADD R71, R71, UR5 ;  /* 0x0000000547477c36 */ /* 0x000fe20008000000 */
[----:B-1----:R-:W-:Y:S02]  /*283e0*/  ISETP.LT.AND P5, PT, R70, UR7, !P0 ;  /* 0x0000000746007c0c */ /* 0x002fe4000c7a1270 */
[----:B------:R-:W-:Y:S01]  /*283f0*/  F2FP.SATFINITE.E5M2.F32.PACK_AB_MERGE_C R74, R80, R77, RZ ;  /* 0x0000004d504a723e */ /* 0x000fe200048060ff */
[----:B------:R1:W-:Y:S01]  /*28400*/  @P4 STG.E.U8 desc[UR14][R68.64], R72 ;  /* 0x0000004844004986 */ /* 0x0003e2000c10110e */
[----:B------:R-:W-:Y:S01]  /*28410*/  PRMT R75, R72, 0x9910, RZ ;  /* 0x00009910484b7816 */ /* 0x000fe200000000ff */
[----:B------:R-:W-:Y:S01]  /*28420*/  VIADD R73, R0, 0x72 ;  /* 0x0000007200497836 */ /* 0x000fe20000000000 */
[C---:B------:R-:W-:Y:S01]  /*28430*/  IADD3 R70, P4, PT, R71.reuse, R3, RZ ;  /* 0x0000000347467210 */ /* 0x040fe20007f9e0ff */
[----:B------:R-:W2:Y:S01]  /*28440*/  LDCU UR7, c[0x0][0x39c] ;  /* 0x00007380ff0777ac */ /* 0x000ea20008000800 */
[----:B------:R-:W-:Y:S01]  /*28450*/  SHF.R.S32.HI R75, RZ, 0x8, R75 ;  /* 0x00000008ff4b7819 */ /* 0x000fe2000001144b */
[C---:B-1----:R-:W-:Y:S01]  /*28460*/  VIADD R72, R71.reuse, UR5 ;  /* 0x0000000547487c36 */ /* 0x042fe20008000000 */
[----:B------:R-:W-:-:S04]  /*28470*/  LEA.HI.X.SX32 R71, R71, R2, 0x1, P4 ;  /* 0x0000000247477211 */ /* 0x000fc800020f0eff */
[C---:B------:R-:W-:Y:S01]  /*28480*/  IADD3 R68, P4, PT, R72.reuse, R3, RZ ;  /* 0x0000000348447210 */ /* 0x040fe20007f9e0ff */
[----:B------:R1:W-:Y:S03]  /*28490*/  @P2 STG.E.U8 desc[UR14][R70.64], R75 ;  /* 0x0000004b46002986 */ /* 0x0003e6000c10110e */
[----:B------:R-:W-:Y:S02]  /*284a0*/  LEA.HI.X.SX32 R69, R72, R2, 0x1, P4 ;  /* 0x0000000248457211 */ /* 0x000fe400020f0eff */
[----:B---3--:R-:W-:Y:S01]  /*284b0*/  ISETP.LT.AND P2, PT, R73, UR4, !P0 ;  /* 0x0000000449007c0c */ /* 0x008fe2000c741270 */
[----:B------:R-:W3:Y:S01]  /*284c0*/  LDCU UR4, c[0x0][0x39c] ;  /* 0x00007380ff0477ac */ /* 0x000ee20008000800 */
[----:B-1----:R-:W-:Y:S01]  /*284d0*/  PRMT R70, R74, 0x9910, RZ ;  /* 0x000099104a467816 */ /* 0x002fe200000000ff */
[----:B------:R-:W-:Y:S01]  /*284e0*/  VIADD R71, R72, UR5 ;  /* 0x0000000548477c36 */ /* 0x000fe20008000000 */
[----:B------:R1:W-:Y:S03]  /*284f0*/  @P6 STG.E.U8 desc[UR14][R68.64], R74 ;  /* 0x0000004a44006986 */ /* 0x0003e6000c10110e */
[----:B------:R-:W-:-:S02]  /*28500*/  IMAD.MOV.U32 R72, RZ, RZ, R70 ;  /* 0x000000ffff487224 */ /* 0x000fc400078e0046 */
[----:B------:R-:W-:-:S03]  /*28510*/  VIADD R70, R0, 0x73 ;  /* 0x0000007300467836 */ /* 0x000fc60000000000 */
[----:B------:R-:W-:Y:S02]  /*28520*/  SHF.R.S32.HI R72, RZ, 0x8, R72 ;  /* 0x00000008ff487819 */ /* 0x000fe40000011448 */
[----:B-1----:R-:W-:-:S04]  /*28530*/  IADD3 R68, P4, PT, R71, R3, RZ ;  /* 0x0000000347447210 */ /* 0x002fc80007f9e0ff */
[CC--:B------:R-:W-:Y:S01]  /*28540*/  LEA.HI.X.SX32 R69, R71.reuse, R2.reuse, 0x1, P4 ;  /* 0x0000000247457211 */ /* 0x0c0fe200020f0eff */
[----:B------:R-:W-:Y:S01]  /*28550*/  VIADD R71, R71, UR5 ;  /* 0x0000000547477c36 */ /* 0x000fe20008000000 */
[----:B0-----:R-:W-:Y:S01]  /*28560*/  ISETP.LT.AND P4, PT, R70, UR6, !P0 ;  /* 0x0000000646007c0c */ /* 0x001fe2000c781270 */
[----:B------:R-:W0:Y:S02]  /*28570*/  LDCU UR6, c[0x0][0x39c] ;  /* 0x00007380ff0677ac */ /* 0x000e240008000800 */
[----:B------:R1:W-:Y:S01]  /*28580*/  @P1 STG.E.U8 desc[UR14][R68.64], R72 ;  /* 0x0000004844001986 */ /* 0x0003e2000c10110e */
[----:B------:R-:W-:Y:S02]  /*28590*/  IADD3 R70, P1, PT, R71, R3, RZ ;  /* 0x0000000347467210 */ /* 0x000fe40007f3e0ff */
[----:B------:R-:W-:Y:S01]  /*285a0*/  F2FP.SATFINITE.E5M2.F32.PACK_AB_MERGE_C R73, R81, R79, RZ ;  /* 0x0000004f5149723e */ /* 0x000fe200048060ff */
[C---:B-1----:R-:W-:Y:S02]  /*285b0*/  VIADD R68, R0.reuse, 0x74 ;  /* 0x0000007400447836 */ /* 0x042fe40000000000 */
[C---:B------:R-:W-:Y:S01]  /*285c0*/  VIADD R72, R71.reuse, UR5 ;  /* 0x0000000547487c36 */ /* 0x040fe20008000000 */
[----:B------:R-:W-:Y:S01]  /*285d0*/  LEA.HI.X.SX32 R71, R71, R2, 0x1, P1 ;  /* 0x0000000247477211 */ /* 0x000fe200008f0eff */
[----:B------:R-:W-:Y:S01]  /*285e0*/  VIADD R69, R0, 0x75 ;  /* 0x0000007500457836 */ /* 0x000fe20000000000 */
[----:B---3--:R-:W-:Y:S01]  /*285f0*/  ISETP.LT.AND P1, PT, R68, UR4, !P0 ;  /* 0x0000000444007c0c */ /* 0x008fe2000c721270 */
[----:B------:R-:W1:Y:S01]  /*28600*/  LDCU UR4, c[0x0][0x39c] ;  /* 0x00007380ff0477ac */ /* 0x000e620008000800 */
[----:B------:R-:W-:-:S02]  /*28610*/  PRMT R74, R73, 0x9910, RZ ;  /* 0x00009910494a7816 */ /* 0x000fc400000000ff */
[CC--:B------:R-:W-:Y:S01]  /*28620*/  IADD3 R68, P6, PT, R72.reuse, R3.reuse, RZ ;  /* 0x0000000348447210 */ /* 0x0c0fe20007fde0ff */
[----:B------:R3:W-:Y:S01]  /*28630*/  @P3 STG.E.U8 desc[UR14][R70.64], R73 ;  /* 0x0000004946003986 */ /* 0x0007e2000c10110e */
[----:B--2---:R-:W-:Y:S01]  /*28640*/  ISETP.LT.AND P3, PT, R69, UR7, !P0 ;  /* 0x0000000745007c0c */ /* 0x004fe2000c761270 */
[----:B------:R-:W2:Y:S01]  /*28650*/  LDCU UR7, c[0x0][0x39c] ;  /* 0x00007380ff0777ac */ /* 0x000ea20008000800 */
[C---:B------:R-:W-:Y:S02]  /*28660*/  LEA.HI.X.SX32 R69, R72.reuse, R2, 0x1, P6 ;  /* 0x0000000248457211 */ /* 0x040fe400030f0eff */
[----:B---3--:R-:W-:Y:S01]  /*28670*/  SHF.R.S32.HI R73, RZ, 0x8, R74 ;  /* 0x00000008ff497819 */ /* 0x008fe2000001144a */
[----:B------:R-:W-:Y:S02]  /*28680*/  VIADD R71, R72, UR5 ;  /* 0x0000000548477c36 */ /* 0x000fe40008000000 */
[----:B------:R-:W-:Y:S02]  /*28690*/  VIADD R70, R0, 0x76 ;  /* 0x0000007600467836 */ /* 0x000fe40000000000 */
[----:B------:R3:W-:Y:S03]  /*286a0*/  @P5 STG.E.U8 desc[UR14][R68.64], R73 ;  /* 0x0000004944005986 */ /* 0x0007e6000c10110e */
[----:B0-----:R-:W-:Y:S01]  /*286b0*/  ISETP.LT.AND P5, PT, R70, UR6, !P0 ;  /* 0x0000000646007c0c */ /* 0x001fe2000c7a1270 */
[----:B------:R-:W-:Y:S01]  /*286c0*/  VIADD R72, R0, 0x77 ;  /* 0x0000007700487836 */ /* 0x000fe20000000000 */
[----:B------:R-:W-:Y:S01]  /*286d0*/  F2FP.SATFINITE.E5M2.F32.PACK_AB_MERGE_C R70, R84, R82, RZ ;  /* 0x000000525446723e */ /* 0x000fe200048060ff */
[----:B------:R-:W0:Y:S01]  /*286e0*/  LDCU UR6, c[0x0][0x39c] ;  /* 0x00007380ff0677ac */ /* 0x000e220008000800 */
[----:B---3--:R-:W-:-:S04]  /*286f0*/  IADD3 R68, P6, PT, R71, R3, RZ ;  /* 0x0000000347447210 */ /* 0x008fc80007fde0ff */
[C---:B------:R-:W-:Y:S01]  /*28700*/  LEA.HI.X.SX32 R69, R71.reuse, R2, 0x1, P6 ;  /* 0x0000000247457211 */ /* 0x040fe200030f0eff */
[----:B------:R-:W-:Y:S01]  /*28710*/  VIADD R71, R71, UR5 ;  /* 0x0000000547477c36 */ /* 0x000fe20008000000 */
[----:B------:R-:W-:-:S03]  /*28720*/  PRMT R74, R70, 0x9910, RZ ;  /* 0x00009910464a7816 */ /* 0x000fc600000000ff */
[----:B------:R3:W-:Y:S01]  /*28730*/  @P2 STG.E.U8 desc[UR14][R68.64], R70 ;  /* 0x0000004644002986 */ /* 0x0007e2000c10110e */
[----:B-1----:R-:W-:Y:S01]  /*28740*/  ISETP.LT.AND P2, PT, R72, UR4, !P0 ;  /* 0x0000000448007c0c */ /* 0x002fe2000c741270 */
[C---:B------:R-:W-:Y:S01]  /*28750*/  VIADD R72, R71.reuse, UR5 ;  /* 0x0000000547487c36 */ /* 0x040fe20008000000 */
[----:B------:R-:W-:Y:S01]  /*28760*/  SHF.R.S32.HI R74, RZ, 0x8, R74 ;  /* 0x00000008ff4a7819 */ /* 0x000fe2000001144a */
[----:B------:R-:W1:Y:S01]  /*28770*/  LDCU UR4, c[0x0][0x39c] ;  /* 0x00007380ff0477ac */ /* 0x000e620008000800 */
[----:B---3--:R-:W-:-:S04]  /*28780*/  IADD3 R70, P6, PT, R71, R3, RZ ;  /* 0x0000000347467210 */ /* 0x008fc80007fde0ff */
[----:B------:R-:W-:-:S05]  /*28790*/  LEA.HI.X.SX32 R71, R71, R2, 0x1, P6 ;  /* 0x0000000247477211 */ /* 0x000fca00030f0eff */
[----:B------:R3:W-:Y:S02]  /*287a0*/  @P4 STG.E.U8 desc[UR14][R70.64], R74 ;  /* 0x0000004a46004986 */ /* 0x0007e4000c10110e */
[----:B---3--:R-:W-:Y:S02]  /*287b0*/  F2FP.SATFINITE.E5M2.F32.PACK_AB_MERGE_C R74, R88, R86, RZ ;  /* 0x00000056584a723e */ /* 0x008fe400048060ff */
[----:B------:R-:W3:Y:S04]  /*287c0*/  LDL.LU R86, [R1+0x1e0] ;  /* 0x0001e00001567983 */ /* 0x000ee80000300800 */
[----:B------:R-:W3:Y:S01]  /*287d0*/  LDL.LU R88, [R1+0x1e4] ;  /* 0x0001e40001587983 */ /* 0x000ee20000300800 */
[----:B------:R-:W-:Y:S01]  /*287e0*/  VIADD R69, R0, 0x78 ;  /* 0x0000007800457836 */ /* 0x000fe20000000000 */
[----:B------:R-:W-:-:S02]  /*287f0*/  IADD3 R68, P6, PT, R72, R3, RZ ;  /* 0x0000000348447210 */ /* 0x000fc40007fde0ff */
[----:B------:R-:W-:Y:S01]  /*28800*/  F2FP.SATFINITE.E5M2.F32.PACK_AB_MERGE_C R70, R83, R85, RZ ;  /* 0x000000555346723e */ /* 0x000fe200048060ff */
[----:B------:R-:W-:Y:S01]  /*28810*/  VIADD R71, R72, UR5 ;  /* 0x0000000548477c36 */ /* 0x000fe20008000000 */
[----:B--2---:R-:W-:Y:S01]  /*28820*/  ISETP.LT.AND P4, PT, R69, UR7, !P0 ;  /* 0x0000000745007c0c */ /* 0x004fe2000c781270 */
[----:B------:R-:W-:Y:S01]  /*28830*/  VIADD R73, R0, 0x79 ;  /* 0x0000007900497836 */ /* 0x000fe20000000000 */
[----:B------:R-:W-:Y:S01]  /*28840*/  LEA.HI.X.SX32 R69, R72, R2, 0x1, P6 ;  /* 0x0000000248457211 */ /* 0x000fe200030f0eff */
[----:B------:R-:W2:Y:S01]  /*28850*/  LDCU UR7, c[0x0][0x39c] ;  /* 0x00007380ff0777ac */ /* 0x000ea20008000800 */
[----:B------:R-:W-:-:S03]  /*28860*/  PRMT R72, R70, 0x9910, RZ ;  /* 0x0000991046487816 */ /* 0x000fc600000000ff */
[----:B------:R4:W-:Y:S01]  /*28870*/  @P1 STG.E.U8 desc[UR14][R68.64], R70 ;  /* 0x0000004644001986 */ /* 0x0009e2000c10110e */
[----:B0-----:R-:W-:Y:S01]  /*28880*/  ISETP.LT.AND P6, PT, R73, UR6, !P0 ;  /* 0x0000000649007c0c */ /* 0x001fe2000c7c1270 */
[----:B------:R-:W0:Y:S01]  /*28890*/  LDCU UR6, c[0x0][0x39c] ;  /* 0x00007380ff0677ac */ /* 0x000e220008000800 */
[----:B------:R-:W-:Y:S02]  /*288a0*/  VIADD R73, R0, 0x7a ;  /* 0x0000007a00497836 */ /* 0x000fe40000000000 */
[----:B----4-:R-:W-:Y:S01]  /*288b0*/  IMAD.MOV.U32 R69, RZ, RZ, R72 ;  /* 0x000000ffff457224 */ /* 0x010fe200078e0048 */
[C---:B------:R-:W-:Y:S01]  /*288c0*/  IADD3 R70, P1, PT, R71.reuse, R3, RZ ;  /* 0x0000000347467210 */ /* 0x040fe20007f3e0ff */
[----:B------:R-:W-:-:S03]  /*288d0*/  VIADD R72, R71, UR5 ;  /* 0x0000000547487c36 */ /* 0x000fc60008000000 */
[----:B------:R-:W-:Y:S02]  /*288e0*/  LEA.HI.X.SX32 R71, R71, R2, 0x1, P1 ;  /* 0x0000000247477211 */ /* 0x000fe400008f0eff */
[----:B------:R-:W-:Y:S02]  /*288f0*/  SHF.R.S32.HI R69, RZ, 0x8, R69 ;  /* 0x00000008ff457819 */ /* 0x000fe40000011445 */
[----:B------:R-:W-:-:S03]  /*28900*/  IADD3 R68, P1, PT, R72, R3, RZ ;  /* 0x0000000348447210 */ /* 0x000fc60007f3e0ff */
[----:B------:R4:W-:Y:S02]  /*28910*/  @P3 STG.E.U8 desc[UR14][R70.64], R69 ;  /* 0x0000004546003986 */ /* 0x0009e4000c10110e */
[C---:B----4-:R-:W-:Y:S01]  /*28920*/  LEA.HI.X.SX32 R69, R72.reuse, R2, 0x1, P1 ;  /* 0x0000000248457211 */ /* 0x050fe200008f0eff */
[----:B------:R-:W-:Y:S01]  /*28930*/  VIADD R71, R72, UR5 ;  /* 0x0000000548477c36 */ /* 0x000fe20008000000 */
[----:B-1----:R-:W-:Y:S01]  /*28940*/  ISETP.LT.AND P1, PT, R73, UR4, !P0 ;  /* 0x0000000449007c0c */ /* 0x002fe2000c721270 */
[----:B------:R-:W1:Y:S01]  /*28950*/  LDCU UR4, c[0x0][0x39c] ;  /* 0x00007380ff0477ac */ /* 0x000e620008000800 */
[----:B------:R-:W-:Y:S01]  /*28960*/  PRMT R73, R74, 0x9910, RZ ;  /* 0x000099104a497816 */ /* 0x000fe200000000ff */
[----:B------:R4:W-:Y:S01]  /*28970*/  @P5 STG.E.U8 desc[UR14][R68.64], R74 ;  /* 0x0000004a44005986 */ /* 0x0009e2000c10110e */
[C---:B------:R-:W-:Y:S01]  /*28980*/  IADD3 R70, P3, PT, R71.reuse, R3, RZ ;  /* 0x0000000347467210 */ /* 0x040fe20007f7e0ff */
[----:B------:R-:W-:Y:S01]  /*28990*/  VIADD R72, R71, UR5 ;  /* 0x0000000547487c36 */ /* 0x000fe20008000000 */
[----:B------:R-:W-:-:S02]  /*289a0*/  SHF.R.S32.HI R73, RZ, 0x8, R73 ;  /* 0x00000008ff497819 */ /* 0x000fc40000011449 */
[----:B------:R-:W-:Y:S01]  /*289b0*/  LEA.HI.X.SX32 R71, R71, R2, 0x1, P3 ;  /* 0x0000000247477211 */ /* 0x000fe200018f0eff */
[C---:B----4-:R-:W-:Y:S02]  /*289c0*/  VIADD R68, R0.reuse, 0x7b ;  /* 0x0000007b00447836 */ /* 0x050fe40000000000 */
[----:B------:R-:W-:-:S03]  /*289d0*/  VIADD R69, R0, 0x7c ;  /* 0x0000007c00457836 */ /* 0x000fc60000000000 */
[----:B0-----:R-:W-:Y:S01]  /*289e0*/  ISETP.LT.AND P3, PT, R68, UR6, !P0 ;  /* 0x0000000644007c0c */ /* 0x001fe2000c761270 */
[----:B------:R0:W-:Y:S01]  /*289f0*/  @P2 STG.E.U8 desc[UR14][R70.64], R73 ;  /* 0x0000004946002986 */ /* 0x0001e2000c10110e */
[C---:B------:R-:W-:Y:S01]  /*28a00*/  IADD3 R68, P5, PT, R72.reuse, R3, RZ ;  /* 0x0000000348447210 */ /* 0x040fe20007fbe0ff */
[----:B------:R-:W4:Y:S01]  /*28a10*/  LDCU UR6, c[0x0][0x39c] ;  /* 0x00007380ff0677ac */ /* 0x000f220008000800 */
[----:B--2---:R-:W-:Y:S02]  /*28a20*/  ISETP.LT.AND P2, PT, R69, UR7, !P0 ;  /* 0x0000000745007c0c */ /* 0x004fe4000c741270 */
[----:B------:R-:W-:Y:S01]  /*28a30*/  LEA.HI.X.SX32 R69, R72, R2, 0x1, P5 ;  /* 0x0000000248457211 */ /* 0x000fe200028f0eff */
[----:B------:R-:W2:Y:S01]  /*28a40*/  LDCU UR7, c[0x0][0x39c] ;  /* 0x00007380ff0777ac */ /* 0x000ea20008000800 */
[----:B0-----:R-:W-:Y:S02]  /*28a50*/  VIADD R70, R0, 0x7d ;  /* 0x0000007d00467836 */ /* 0x001fe40000000000 */
[----:B------:R-:W-:-:S03]  /*28a60*/  VIADD R71, R72, UR5 ;  /* 0x0000000548477c36 */ /* 0x000fc60008000000 */
[----:B-1----:R-:W-:Y:S01]  /*28a70*/  ISETP.LT.AND P5, PT, R70, UR4, !P0 ;  /* 0x0000000446007c0c */ /* 0x002fe2000c7a1270 */
[----:B------:R-:W-:Y:S01]  /*28a80*/  VIADD R72, R71, UR5 ;  /* 0x0000000547487c36 */ /* 0x000fe20008000000 */
[----:B------:R-:W0:Y:S01]  /*28a90*/  LDCU UR4, c[0x0][0x39c] ;  /* 0x00007380ff0477ac */ /* 0x000e220008000800 */
[----:B------:R-:W-:Y:S02]  /*28aa0*/  F2FP.SATFINITE.E5M2.F32.PACK_AB_MERGE_C R74, R87, R89, RZ ;  /* 0x00000059574a723e */ /* 0x000fe400048060ff */
[----:B---3--:R-:W-:-:S05]  /*28ab0*/  F2FP.SATFINITE.E5M2.F32.PACK_AB_MERGE_C R73, R88, R86, RZ ;  /* 0x000000565849723e */ /* 0x008fca00048060ff */
[----:B------:R1:W-:Y:S01]  /*28ac0*/  @P4 STG.E.U8 desc[UR14][R68.64], R73 ;  /* 0x0000004944004986 */ /* 0x0003e2000c10110e */
[-C--:B------:R-:W-:Y:S02]  /*28ad0*/  IADD3 R70, P4, PT, R71, R3.reuse, RZ ;  /* 0x0000000347467210 */ /* 0x080fe40007f9e0ff */
[----:B------:R-:W-:Y:S02]  /*28ae0*/  PRMT R75, R73, 0x9910, RZ ;  /* 0x00009910494b7816 */ /* 0x000fe400000000ff */
[----:B------:R-:W-:Y:S02]  /*28af0*/  LEA.HI.X.SX32 R71, R71, R2, 0x1, P4 ;  /* 0x0000000247477211 */ /* 0x000fe400020f0eff */
[----:B------:R-:W-:Y:S02]  /*28b00*/  SHF.R.S32.HI R75, RZ, 0x8, R75 ;  /* 0x00000008ff4b7819 */ /* 0x000fe4000001144b */
[----:B-1----:R-:W-:-:S03]  /*28b10*/  IADD3 R68, P4, PT, R72, R3, RZ ;  /* 0x0000000348447210 */ /* 0x002fc60007f9e0ff */
[----:B------:R1:W-:Y:S01]  /*28b20*/  @P6 STG.E.U8 desc[UR14][R70.64], R75 ;  /* 0x0000004b46006986 */ /* 0x0003e2000c10110e */
[----:B------:R-:W-:-:S05]  /*28b30*/  LEA.HI.X.SX32 R69, R72, R2, 0x1, P4 ;  /* 0x0000000248457211 */ /* 0x000fca00020f0eff */
[----:B------:R3:W-:Y:S01]  /*28b40*/  @P1 STG.E.U8 desc[UR14][R68.64], R74 ;  /* 0x0000004a44001986 */ /* 0x0007e2000c10110e */
[----:B-1----:R-:W-:Y:S01]  /*28b50*/  VIADD R70, R72, UR5 ;  /* 0x0000000548467c36 */ /* 0x002fe20008000000 */
[----:B------:R-:W-:Y:S01]  /*28b60*/  PRMT R72, R74, 0x9910, RZ ;  /* 0x000099104a487816 */ /* 0x000fe200000000ff */
[C---:B------:R-:W-:Y:S02]  /*28b70*/  VIADD R71, R0.reuse, 0x80 ;  /* 0x0000008000477836 */ /* 0x040fe40000000000 */
[----:B---3--:R-:W-:Y:S01]  /*28b80*/  VIADD R69, R0, 0x7f ;  /* 0x0000007f00457836 */ /* 0x008fe20000000000 */
[----:B------:R-:W-:Y:S01]  /*28b90*/  IADD3 R68, P6, PT, R70, R3, RZ ;  /* 0x0000000346447210 */ /* 0x000fe20007fde0ff */
[----:B------:R-:W-:Y:S01]  /*28ba0*/  VIADD R73, R0, 0x7e ;  /* 0x0000007e00497836 */ /* 0x000fe20000000000 */
[----:B------:R-:W-:Y:S02]  /*28bb0*/  SHF.R.S32.HI R72, RZ, 0x8, R72 ;  /* 0x00000008ff487819 */ /* 0x000fe40000011448 */
[----:B----4-:R-:W-:Y:S01]  /*28bc0*/  ISETP.LT.AND P1, PT, R69, UR6, !P0 ;  /* 0x0000000645007c0c */ /* 0x010fe2000c721270 */
[----:B------:R-:W1:Y:S01]  /*28bd0*/  LDCU UR6, c[0x0][0x39c] ;  /* 0x00007380ff0677ac */ /* 0x000e620008000800 */
[----:B------:R-:W-:-:S02]  /*28be0*/  LEA.HI.X.SX32 R69, R70, R2, 0x1, P6 ;  /* 0x0000000246457211 */ /* 0x000fc400030f0eff */
[----:B--2---:R-:W-:Y:S01]  /*28bf0*/  ISETP.LT.AND P6, PT, R71, UR7, !P0 ;  /* 0x0000000747007c0c */ /* 0x004fe2000c7c1270 */
[----:B------:R-:W-:Y:S01]  /*28c00*/  VIADD R71, R70, UR5 ;  /* 0x0000000546477c36 */ /* 0x000fe20008000000 */
[----:B0-----:R-:W-:Y:S01]  /*28c10*/  ISETP.LT.AND P4, PT, R73, UR4, !P0 ;  /* 0x0000000449007c0c */ /* 0x001fe2000c781270 */
[----:B------:R-:W0:Y:S01]  /*28c20*/  LDCU UR4, c[0x0][0x39c] ;  /* 0x00007380ff0477ac */ /* 0x000e220008000800 */
[----:B------:R2:W-:Y:S02]  /*28c30*/  @P3 STG.E.U8 desc[UR14][R68.64], R72 ;  /* 0x0000004844003986 */ /* 0x0005e4000c10110e */
[C---:B------:R-:W-:Y:S01]  /*28c40*/  IADD3 R70, P3, PT, R71.reuse, R3, RZ ;  /* 0x0000000347467210 */ /* 0x040fe20007f7e0ff */
[----:B------:R-:W3:Y:S01]  /*28c50*/  LDCU UR7, c[0x0][0x39c] ;  /* 0x00007380ff0777ac */ /* 0x000ee20008000800 */
[----:B------:R-:W-:Y:S01]  /*28c60*/  F2FP.SATFINITE.E5M2.F32.PACK_AB_MERGE_C R74, R92, R90, RZ ;  /* 0x0000005a5c4a723e */ /* 0x000fe200048060ff */
[C---:B--2---:R-:W-:Y:S01]  /*28c70*/  VIADD R72, R71.reuse, UR5 ;  /* 0x0000000547487c36 */ /* 0x044fe20008000000 */
[----:B------:R-:W-:-:S02]  /*28c80*/  LEA.HI.X.SX32 R71, R71, R2, 0x1, P3 ;  /* 0x0000000247477211 */ /* 0x000fc400018f0eff */
[----:B------:R-:W-:Y:S02]  /*28c90*/  PRMT R75, R74, 0x9910, RZ ;  /* 0x000099104a4b7816 */ /* 0x000fe400000000ff */
[----:B------:R-:W-:Y:S01]  /*28ca0*/  IADD3 R68, P3, PT, R72, R3, RZ ;  /* 0x0000000348447210 */ /* 0x000fe20007f7e0ff */
[----:B------:R2:W-:Y:S01]  /*28cb0*/  @P2 STG.E.U8 desc[UR14][R70.64], R74 ;  /* 0x0000004a46002986 */ /* 0x0005e2000c10110e */
[----:B------:R-:W-:Y:S02]  /*28cc0*/  VIADD R73, R0, 0x81 ;  /* 0x0000008100497836 */ /* 0x000fe40000000000 */
[----:B------:R-:W-:-:S03]  /*28cd0*/  LEA.HI.X.SX32 R69, R72, R2, 0x1, P3 ;  /* 0x0000000248457211 */ /* 0x000fc600018f0eff */
[----:B0-----:R-:W-:Y:S01]  /*28ce0*/  ISETP.LT.AND P2, PT, R73, UR4, !P0 ;  /* 0x0000000449007c0c */ /* 0x001fe2000c741270 */
[----:B------:R-:W0:Y:S01]  /*28cf0*/  LDCU UR4, c[0x0][0x39c] ;  /* 0x00007380ff0477ac */ /* 0x000e220008000800 */
[----:B--2---:R-:W-:-:S05]  /*28d00*/  SHF.R.S32.HI R74, RZ, 0x8, R75 ;  /* 0x00000008ff4a7819 */ /* 0x004fca000001144b */
[----:B------:R2:W-:Y:S04]  /*28d10*/  @P5 STG.E.U8 desc[UR14][R68.64], R74 ;  /* 0x0000004a44005986 */ /* 0x0005e8000c10110e */
[----:B--2---:R-:W2:Y:S04]  /*28d20*/  LDL.LU R74, [R1] ;  /* 0x00000000014a7983 */ /* 0x004ea80000300800 */
[----:B------:R-:W2:Y:S01]  /*28d30*/  LDL.LU R73, [R1+0x4] ;  /* 0x0000040001497983 */ /* 0x000ea20000300800 */
[----:B------:R-:W-:Y:S02]  /*28d40*/  VIADD R71, R72, UR5 ;  /* 0x0000000548477c36 */ /* 0x000fe40008000000 */
[----:B------:R-:W-:Y:S01]  /*28d50*/  VIADD R70, R0, 0x82 ;  /* 0x0000008200467836 */ /* 0x000fe20000000000 */
[----:B------:R-:W4:Y:S02]  /*28d60*/  LDL.LU R77, [R1+0xac] ;  /* 0x0000ac00014d7983 */ /* 0x000f240000300800 */
[----:B------:R-:W-:-:S02]  /*28d70*/  IADD3 R68, P5, PT, R71, R3, RZ ;  /* 0x0000000347447210 */ /* 0x000fc40007fbe0ff */
[----:B-1----:R-:W-:Y:S01]  /*28d80*/  ISETP.LT.AND P3, PT, R70, UR6, !P0 ;  /* 0x0000000646007c0c */ /* 0x002fe2000c761270 */
[----:B------:R-:W-:Y:S01]  /*28d90*/  VIADD R70, R0, 0x83 ;  /* 0x0000008300467836 */ /* 0x000fe20000000000 */
[----:B------:R-:W-:Y:S01]  /*28da0*/  F2FP.SATFINITE.E5M2.F32.PACK_AB_MERGE_C R72, R91, R93, RZ ;  /* 0x0000005d5b48723e */ /* 0x000fe200048060ff */
[----:B------:R-:W5:Y:S01]  /*28db0*/  LDL.LU R76, [R1+0xb0] ;  /* 0x0000b000014c7983 */ /* 0x000f620000300800 */
[C---:B------:R-:W-:Y:S01]  /*28dc0*/  LEA.HI.X.SX32 R69, R71.reuse, R2, 0x1, P5 ;  /* 0x0000000247457211 */ /* 0x040fe200028f0eff */
[----:B------:R-:W-:Y:S01]  /*28dd0*/  VIADD R71, R71, UR5 ;  /* 0x0000000547477c36 */ /* 0x000fe20008000000 */
[----:B------:R-:W1:Y:S01]  /*28de0*/  LDCU UR6, c[0x0][0x39c] ;  /* 0x00007380ff0677ac */ /* 0x000e620008000800 */
[----:B------:R-:W5:Y:S01]  /*28df0*/  LDL.LU R79, [R1+0xb4] ;  /* 0x0000b400014f7983 */ /* 0x000f620000300800 */
[----:B---3--:R-:W-:Y:S02]  /*28e00*/  ISETP.LT.AND P5, PT, R70, UR7, !P0 ;  /* 0x0000000746007c0c */ /* 0x008fe4000c7a1270 */
[----:B------:R-:W-:Y:S01]  /*28e10*/  PRMT R75, R72, 0x9910, RZ ;  /* 0x00009910484b7816 */ /* 0x000fe200000000ff */
[----:B------:R-:W3:Y:S01]  /*28e20*/  LDL.LU R81, [R1+0xc4] ;  /* 0x0000c40001517983 */ /* 0x000ee20000300800 */
[----:B------:R-:W0:Y:S03]  /*28e30*/  LDCU UR7, c[0x0][0x39c] ;  /* 0x00007380ff0777ac */ /* 0x000e260008000800 */
[----:B------:R-:W3:Y:S04]  /*28e40*/  LDL.LU R78, [R1+0xc8] ;  /* 0x0000c800014e7983 */ /* 0x000ee80000300800 */
[----:B------:R0:W-:Y:S01]  /*28e50*/  @P4 STG.E.U8 desc[UR14][R68.64], R72 ;  /* 0x0000004844004986 */ /* 0x0001e2000c10110e */
[----:B------:R-:W-:-:S03]  /*28e60*/  IADD3 R70, P4, PT, R71, R3, RZ ;  /* 0x0000000347467210 */ /* 0x000fc60007f9e0ff */
[----:B------:R-:W3:Y:S04]  /*28e70*/  LDL.LU R80, [R1+0xcc] ;  /* 0x0000cc0001507983 */ /* 0x000ee80000300800 */
[----:B------:R-:W3:Y:S01]  /*28e80*/  LDL.LU R82, [R1+0xd0] ;  /* 0x0000d00001527983 */ /* 0x000ee20000300800 */
[----:B0-----:R-:W-:-:S03]  /*28e90*/  VIADD R72, R71, UR5 ;  /* 0x0000000547487c36 */ /* 0x001fc60008000000 */
[----:B------:R-:W3:Y:S01]  /*28ea0*/  LDL.LU R84, [R1+0xd4] ;  /* 0x0000d40001547983 */ /* 0x000ee20000300800 */
[----:B------:R-:W-:-:S03]  /*28eb0*/  LEA.HI.X.SX32 R71, R71, R2, 0x1, P4 ;  /* 0x0000000247477211 */ /* 0x000fc600020f0eff */
[----:B------:R-:W3:Y:S01]  /*28ec0*/  LDL.LU R85, [R1+0xd8] ;  /* 0x0000d80001557983 */ /* 0x000ee20000300800 */
[----:B------:R-:W-:-:S03]  /*28ed0*/  IADD3 R68, P4, PT, R72, R3, RZ ;  /* 0x0000000348447210 */ /* 0x000fc60007f9e0ff */
[----:B------:R-:W3:Y:S01]  /*28ee0*/  LDL.LU R83, [R1+0xdc] ;  /* 0x0000dc0001537983 */ /* 0x000ee20000300800 */
[----:B------:R-:W-:-:S03]  /*28ef0*/  SHF.R.S32.HI R75, RZ, 0x8, R75 ;  /* 0x00000008ff4b7819 */ /* 0x000fc6000001144b */
[----:B------:R-:W3:Y:S01]  /*28f00*/  LDL.LU R86, [R1+0xe0] ;  /* 0x0000e00001567983 */ /* 0x000ee20000300800 */
[----:B------:R-:W-:-:S03]  /*28f10*/  LEA.HI.X.SX32 R69, R72, R2, 0x1, P4 ;  /* 0x0000000248457211 */ /* 0x000fc600020f0eff */
[----:B------:R-:W3:Y:S04]  /*28f20*/  LDL.LU R88, [R1+0xe4] ;  /* 0x0000e40001587983 */ /* 0x000ee80000300800 */
[----:B------:R-:W3:Y:S04]  /*28f30*/  LDL.LU R89, [R1+0xe8] ;  /* 0x0000e80001597983 */ /* 0x000ee80000300800 */
[----:B------:R-:W3:Y:S04]  /*28f40*/  LDL.LU R87, [R1+0xec] ;  /* 0x0000ec0001577983 */ /* 0x000ee80000300800 */
[----:B------:R-:W3:Y:S04]  /*28f50*/  LDL.LU R90, [R1+0xf0] ;  /* 0x0000f000015a7983 */ /* 0x000ee80000300800 */
[----:B------:R-:W3:Y:S04]  /*28f60*/  LDL.LU R92, [R1+0xf4] ;  /* 0x0000f400015c7983 */ /* 0x000ee80000300800 */
[----:B------:R-:W3:Y:S04]  /*28f70*/  LDL.LU R93, [R1+0xf8] ;  /* 0x0000f800015d7983 */ /* 0x000ee80000300800 */
[----:B------:R-:W3:Y:S04]  /*28f80*/  LDL.LU R91, [R1+0xfc] ;  /* 0x0000fc00015b7983 */ /* 0x000ee80000300800 */
[----:B------:R0:W-:Y:S04]  /*28f90*/  @P1 STG.E.U8 desc[UR14][R70.64], R75 ;  /* 0x0000004b46001986 */ /* 0x0001e8000c10110e */
[----:B0-----:R-:W3:Y:S01]  /*28fa0*/  LDL.LU R75, [R1+0x24] ;  /* 0x00002400014b7983 */ /* 0x001ee20000300800 */
[----:B--2---:R-:W-:Y:S01]  /*28fb0*/  F2FP.SATFINITE.E5M2.F32.PACK_AB_MERGE_C R74, R73, R74, RZ ;  /* 0x0000004a494a723e */ /* 0x004fe200048060ff */
[----:B------:R-:W-:-:S03]  /*28fc0*/  VIADD R73, R0, 0x84 ;  /* 0x0000008400497836 */ /* 0x000fc60000000000 */
[----:B------:R-:W-:Y:S01]  /*28fd0*/  PRMT R70, R74, 0x9910, RZ ;  /* 0x000099104a467816 */ /* 0x000fe200000000ff */
[----:B------:R0:W-:Y:S01]  /*28fe0*/  @P6 STG.E.U8 desc[UR14][R68.64], R74 ;  /* 0x0000004a44006986 */ /* 0x0001e2000c10110e */
[----:B------:R-:W-:Y:S01]  /*28ff0*/  ISETP.LT.AND P1, PT, R73, UR4, !P0 ;  /* 0x0000000449007c0c */ /* 0x000fe2000c721270 */
[----:B------:R-:W-:Y:S01]  /*29000*/  VIADD R71, R72, UR5 ;  /* 0x0000000548477c36 */ /* 0x000fe20008000000 */
[----:B------:R-:W2:Y:S01]  /*29010*/  LDCU UR4, c[0x0][0x39c] ;  /* 0x00007380ff0477ac */ /* 0x000ea20008000800 */
[----:B------:R-:W3:Y:S04]  /*29020*/  LDL.LU R73, [R1+0xc] ;  /* 0x00000c0001497983 */ /* 0x000ee80000300800 */
[----:B0-----:R-:W3:Y:S01]  /*29030*/  LDL.LU R74, [R1+0x8] ;  /* 0x00000800014a7983 */ /* 0x001ee20000300800 */
[----:B------:R-:W-:Y:S01]  /*29040*/  IMAD.MOV.U32 R72, RZ, RZ, R70 ;  /* 0x000000ffff487224 */ /* 0x000fe200078e0046 */
[----:B------:R-:W-:Y:S01]  /*29050*/  IADD3 R68, P4, PT, R71, R3, RZ ;  /* 0x0000000347447210 */ /* 0x000fe20007f9e0ff */
[----:B------:R-:W-:-:S03]  /*29060*/  VIADD R70, R0, 0x85 ;  /* 0x0000008500467836 */ /* 0x000fc60000000000 */
[CC--:B------:R-:W-:Y:S01]  /*29070*/  LEA.HI.X.SX32 R69, R71.reuse, R2.reuse, 0x1, P4 ;  /* 0x0000000247457211 */ /* 0x0c0fe200020f0eff */
[----:B------:R-:W-:Y:S01]  /*29080*/  VIADD R71, R71, UR5 ;  /* 0x0000000547477c36 */ /* 0x000fe20008000000 */
[----:B------:R-:W-:Y:S02]  /*29090*/  SHF.R.S32.HI R72, RZ, 0x8, R72 ;  /* 0x00000008ff487819 */ /* 0x000fe40000011448 */
[----:B-1----:R-:W-:Y:S01]  /*290a0*/  ISETP.LT.AND P4, PT, R70, UR6, !P0 ;  /* 0x0000000646007c0c */ /* 0x002fe2000c781270 */
[----:B------:R-:W0:Y:S02]  /*290b0*/  LDCU UR6, c[0x0][0x39c] ;  /* 0x00007380ff0677ac */ /* 0x000e240008000800 */
[----:B------:R1:W-:Y:S01]  /*290c0*/  @P2 STG.E.U8 desc[UR14][R68.64], R72 ;  /* 0x0000004844002986 */ /* 0x0003e2000c10110e */
[CC--:B------:R-:W-:Y:S01]  /*290d0*/  IADD3 R70, P2, PT, R71.reuse, R3.reuse, RZ ;  /* 0x0000000347467210 */ /* 0x0c0fe20007f5e0ff */
[C---:B-1----:R-:W-:Y:S02]  /*290e0*/  VIADD R68, R0.reuse, 0x86 ;  /* 0x0000008600447836 */ /* 0x042fe40000000000 */
[C---:B------:R-:W-:Y:S01]  /*290f0*/  VIADD R72, R71.reuse, UR5 ;  /* 0x0000000547487c36 */ /* 0x040fe20008000000 */
[----:B------:R-:W-:Y:S01]  /*29100*/  LEA.HI.X.SX32 R71, R71, R2, 0x1, P2 ;  /* 0x0000000247477211 */ /* 0x000fe200010f0eff */
[----:B------:R-:W-:Y:S01]  /*29110*/  VIADD R69, R0, 0x87 ;  /* 0x0000008700457836 */ /* 0x000fe20000000000 */
[----:B--2---:R-:W-:Y:S01]  /*29120*/  ISETP.LT.AND P2, PT, R68, UR4, !P0 ;  /* 0x0000000444007c0c */ /* 0x004fe2000c741270 */
[----:B------:R-:W1:Y:S01]  /*29130*/  LDCU UR4, c[0x0][0x39c] ;  /* 0x00007380ff0477ac */ /* 0x000e620008000800 */
[----:B------:R-:W-:-:S02]  /*29140*/  IADD3 R68, P6, PT, R72, R3, RZ ;  /* 0x0000000348447210 */ /* 0x000fc40007fde0ff */
[----:B---3--:R-:W-:-:S04]  /*29150*/  F2FP.SATFINITE.E5M2.F32.PACK_AB_MERGE_C R73, R73, R74, RZ ;  /* 0x0000004a4949723e */ /* 0x008fc800048060ff */
[----:B------:R-:W-:Y:S01]  /*29160*/  PRMT R74, R73, 0x9910, RZ ;  /* 0x00009910494a7816 */ /* 0x000fe200000000ff */
[----:B------:R2:W-:Y:S01]  /*29170*/  @P3 STG.E.U8 desc[UR14][R70.64], R73 ;  /* 0x0000004946003986 */ /* 0x0005e2000c10110e */
[----:B------:R-:W-:Y:S01]  /*29180*/  ISETP.LT.AND P3, PT, R69, UR7, !P0 ;  /* 0x0000000745007c0c */ /* 0x000fe2000c761270 */
[----:B------:R-:W3:Y:S01]  /*29190*/  LDCU UR7, c[0x0][0x39c] ;  /* 0x00007380ff0777ac */ /* 0x000ee20008000800 */
        /* <DEDUP_REMOVED lines=9> */
[----:B-1----:R-:W-:-:S04]  /*29230*/  IADD3 R68, P6, PT, R71, R3, RZ ;  /* 0x0000000347447210 */ /* 0x002fc80007fde0ff */
[C---:B------:R-:W-:Y:S01]  /*29240*/  LEA.HI.X.SX32 R69, R71.reuse, R2, 0x1, P6 ;  /* 0x0000000247457211 */ /* 0x040fe200030f0eff */
[----:B------:R-:W-:Y:S01]  /*29250*/  VIADD R71, R71, UR5 ;  /* 0x0000000547477c36 */ /* 0x000fe20008000000 */
[----:B--2---:R-:W-:Y:S01]  /*29260*/  F2FP.SATFINITE.E5M2.F32.PACK_AB_MERGE_C R70, R74, R72, RZ ;  /* 0x000000484a46723e */ /* 0x004fe200048060ff */
[----:B------:R-:W-:-:S03]  /*29270*/  VIADD R72, R0, 0x89 ;  /* 0x0000008900487836 */ /* 0x000fc60000000000 */
[----:B------:R-:W-:Y:S01]  /*29280*/  PRMT R74, R70, 0x9910, RZ ;  /* 0x00009910464a7816 */ /* 0x000fe200000000ff */
[----:B------:R1:W-:Y:S01]  /*29290*/  @P1 STG.E.U8 desc[UR14][R68.64], R70 ;  /* 0x0000004644001986 */ /* 0x0003e2000c10110e */
[----:B------:R-:W-:Y:S01]  /*292a0*/  ISETP.LT.AND P1, PT, R72, UR4, !P0 ;  /* 0x0000000448007c0c */ /* 0x000fe2000c721270 */
[C---:B------:R-:W-:Y:S01]  /*292b0*/  VIADD R72, R71.reuse, UR5 ;  /* 0x0000000547487c36 */ /* 0x040fe20008000000 */
[----:B------:R-:W-:Y:S01]  /*292c0*/  SHF.R.S32.HI R74, RZ, 0x8, R74 ;  /* 0x00000008ff4a7819 */ /* 0x000fe2000001144a */
[----:B------:R-:W2:Y:S01]  /*292d0*/  LDCU UR4, c[0x0][0x39c] ;  /* 0x00007380ff0477ac */ /* 0x000ea20008000800 */
[----:B-1----:R-:W-:-:S04]  /*292e0*/  IADD3 R70, P6, PT, R71, R3, RZ ;  /* 0x0000000347467210 */ /* 0x002fc80007fde0ff */
[----:B------:R-:W-:-:S05]  /*292f0*/  LEA.HI.X.SX32 R71, R71, R2, 0x1, P6 ;  /* 0x0000000247477211 */ /* 0x000fca00030f0eff */
[----:B------:R1:W-:Y:S04]  /*29300*/  @P4 STG.E.U8 desc[UR14][R70.64], R74 ;  /* 0x0000004a46004986 */ /* 0x0003e8000c10110e */
[----:B-1----:R-:W2:Y:S04]  /*29310*/  LDL.LU R74, [R1+0x18] ;  /* 0x00001800014a7983 */ /* 0x002ea80000300800 */
[----:B------:R-:W2:Y:S04]  /*29320*/  LDL.LU R70, [R1+0x1c] ;  /* 0x00001c0001467983 */ /* 0x000ea80000300800 */
[----:B------:R-:W4:Y:S01]  /*29330*/  LDL.LU R71, [R1+0x20] ;  /* 0x0000200001477983 */ /* 0x000f220000300800 */
[----:B------:R-:W-:Y:S01]  /*29340*/  VIADD R69, R0, 0x8a ;  /* 0x0000008a00457836 */ /* 0x000fe20000000000 */
[----:B------:R-:W-:-:S04]  /*29350*/  IADD3 R68, P6, PT, R72, R3, RZ ;  /* 0x0000000348447210 */ /* 0x000fc80007fde0ff */
[----:B---3--:R-:W-:Y:S01]  /*29360*/  ISETP.LT.AND P4, PT, R69, UR7, !P0 ;  /* 0x0000000745007c0c */ /* 0x008fe2000c781270 */
        /* <DEDUP_REMOVED lines=11> */
[----:B------:R-:W3:Y:S01]  /*29420*/  LDL.LU R75, [R1+0x2c] ;  /* 0x00002c00014b7983 */ /* 0x000ee20000300800 */
        /* <DEDUP_REMOVED lines=9> */
[----:B------:R-:W-:Y:S02]  /*294c0*/  ISETP.LT.AND P2, PT, R73, UR4, !P0 ;  /* 0x0000000449007c0c */ /* 0x000fe4000c741270 */
[C---:B------:R-:W-:Y:S01]  /*294d0*/  IADD3 R70, P3, PT, R71.reuse, R3, RZ ;  /* 0x0000000347467210 */ /* 0x040fe20007f7e0ff */
[C---:B------:R-:W-:Y:S01]  /*294e0*/  VIADD R72, R71.reuse, UR5 ;  /* 0x0000000547487c36 */ /* 0x040fe20008000000 */
[----:B------:R-:W-:Y:S01]  /*294f0*/  PRMT R73, R74, 0x9910, RZ ;  /* 0x000099104a497816 */ /* 0x000fe200000000ff */
[----:B------:R2:W-:Y:S01]  /*29500*/  @P5 STG.E.U8 desc[UR14][R68.64], R74 ;  /* 0x0000004a44005986 */ /* 0x0005e2000c10110e */
[----:B------:R-:W-:Y:S01]  /*29510*/  LEA.HI.X.SX32 R71, R71, R2, 0x1, P3 ;  /* 0x0000000247477211 */ /* 0x000fe200018f0eff */
[----:B------:R-:W4:Y:S01]  /*29520*/  LDCU UR4, c[0x0][0x39c] ;  /* 0x00007380ff0477ac */ /* 0x000f220008000800 */
[----:B------:R-:W-:-:S05]  /*29530*/  SHF.R.S32.HI R73, RZ, 0x8, R73 ;  /* 0x00000008ff497819 */ /* 0x000fca0000011449 */
[----:B------:R0:W-:Y:S04]  /*29540*/  @P1 STG.E.U8 desc[UR14][R70.64], R73 ;  /* 0x0000004946001986 */ /* 0x0001e8000c10110e */
[----:B--2---:R-:W2:Y:S04]  /*29550*/  LDL.LU R74, [R1+0x34] ;  /* 0x00003400014a7983 */ /* 0x004ea80000300800 */
[----:B0-----:R-:W3:Y:S01]  /*29560*/  LDL.LU R71, [R1+0x28] ;  /* 0x0000280001477983 */ /* 0x001ee20000300800 */
        /* <DEDUP_REMOVED lines=9> */
[----:B---3--:R-:W-:-:S04]  /*29600*/  F2FP.SATFINITE.E5M2.F32.PACK_AB_MERGE_C R73, R75, R71, RZ ;  /* 0x000000474b49723e */ /* 0x008fc800048060ff */
[----:B------:R-:W-:Y:S01]  /*29610*/  PRMT R75, R73, 0x9910, RZ ;  /* 0x00009910494b7816 */ /* 0x000fe200000000ff */
[----:B------:R3:W-:Y:S04]  /*29620*/  @P4 STG.E.U8 desc[UR14][R68.64], R73 ;  /* 0x0000004944004986 */ /* 0x0007e8000c10110e */
[----:B---3--:R-:W2:Y:S01]  /*29630*/  LDL.LU R73, [R1+0x30] ;  /* 0x0000300001497983 */ /* 0x008ea20000300800 */
[----:B----4-:R-:W-:Y:S01]  /*29640*/  ISETP.LT.AND P5, PT, R70, UR4, !P0 ;  /* 0x0000000446007c0c */ /* 0x010fe2000c7a1270 */
        /* <DEDUP_REMOVED lines=98> */
[C---:B------:R-:W-:Y:S01]  /*29c70*/  LEA.HI.X.SX32 R69, R72.reuse, R2, 0x1, P6 ;  /* 0x0000000248457211 */ /* 0x040fe200030f0eff */
[----:B--2---:R-:W2:Y:S01]  /*29c80*/  LDL.LU R74, [R1+0x5c] ;  /* 0x00005c00014a7983 */ /* 0x004ea20000300800 */
[----:B------:R-:W-:-:S03]  /*29c90*/  VIADD R71, R72, UR5 ;  /* 0x0000000548477c36 */ /* 0x000fc60008000000 */
[----:B------:R-:W2:Y:S01]  /*29ca0*/  LDL.LU R72, [R1+0x58] ;  /* 0x0000580001487983 */ /* 0x000ea20000300800 */
[----:B------:R-:W-:Y:S01]  /*29cb0*/  SHF.R.S32.HI R73, RZ, 0x8, R73 ;  /* 0x00000008ff497819 */ /* 0x000fe20000011449 */
[----:B------:R-:W-:-:S04]  /*29cc0*/  VIADD R70, R0, 0x9a ;  /* 0x0000009a00467836 */ /* 0x000fc80000000000 */
[----:B------:R4:W-:Y:S01]  /*29cd0*/  @P5 STG.E.U8 desc[UR14][R68.64], R73 ;  /* 0x0000004944005986 */ /* 0x0009e2000c10110e */
        /* <DEDUP_REMOVED lines=177> */
[----:B------:R-:W-:Y:S02]  /*2a7f0*/  VIADD R71, R71, UR5 ;  /* 0x0000000547477c36 */ /* 0x000fe40008000000 */
[----:B------:R-:W-:Y:S01]  /*2a800*/  VIADD R73, R0, 0xaf ;  /* 0x000000af00497836 */ /* 0x000fe20000000000 */
[----:B------:R-:W-:Y:S02]  /*2a810*/  F2FP.SATFINITE.E5M2.F32.PACK_AB_MERGE_C R77, R77, R75, RZ ;  /* 0x0000004b4d4d723e */ /* 0x000fe400048060ff */
[----:B-----5:R-:W-:Y:S02]  /*2a820*/  F2FP.SATFINITE.E5M2.F32.PACK_AB_MERGE_C R75, R79, R76, RZ ;  /* 0x0000004c4f4b723e */ /* 0x020fe400048060ff */
[----:B------:R-:W-:-:S04]  /*2a830*/  PRMT R79, R77, 0x9910, RZ ;  /* 0x000099104d4f7816 */ /* 0x000fc800000000ff */
[----:B------:R-:W-:Y:S01]  /*2a840*/  SHF.R.S32.HI R79, RZ, 0x8, R79 ;  /* 0x00000008ff4f7819 */ /* 0x000fe2000001144f */
[----:B------:R-:W-:Y:S01]  /*2a850*/  VIADD R76, R0, 0xb0 ;  /* 0x000000b0004c7836 */ /* 0x000fe20000000000 */
        /* <DEDUP_REMOVED lines=8> */
[----:B--2---:R-:W-:Y:S01]  /*2a8e0*/  IADD3 R70, P6, PT, R71, R3, RZ ;  /* 0x0000000347467210 */ /* 0x004fe20007fde0ff */
[----:B------:R-:W-:-:S03]  /*2a8f0*/  VIADD R69, R0, 0xae ;  /* 0x000000ae00457836 */ /* 0x000fc60000000000 */
[----:B------:R-:W-:Y:S02]  /*2a900*/  LEA.HI.X.SX32 R71, R71, R2, 0x1, P6 ;  /* 0x0000000247477211 */ /* 0x000fe400030f0eff */
[----:B------:R-:W-:-:S03]  /*2a910*/  IADD3 R68, P6, PT, R72, R3, RZ ;  /* 0x0000000348447210 */ /* 0x000fc60007fde0ff */
[----:B------:R2:W-:Y:S01]  /*2a920*/  @P4 STG.E.U8 desc[UR14][R70.64], R74 ;  /* 0x0000004a46004986 */ /* 0x0005e2000c10110e */
[----:B-1----:R-:W-:Y:S01]  /*2a930*/  ISETP.LT.AND P4, PT, R69, UR7, !P0 ;  /* 0x0000000745007c0c */ /* 0x002fe2000c781270 */
[----:B------:R-:W1:Y:S01]  /*2a940*/  LDCU UR7, c[0x0][0x39c] ;  /* 0x00007380ff0777ac */ /* 0x000e620008000800 */
[C---:B------:R-:W-:Y:S02]  /*2a950*/  LEA.HI.X.SX32 R69, R72.reuse, R2, 0x1, P6 ;  /* 0x0000000248457211 */ /* 0x040fe400030f0eff */
[----:B0-----:R-:W-:Y:S01]  /*2a960*/  ISETP.LT.AND P6, PT, R73, UR6, !P0 ;  /* 0x0000000649007c0c */ /* 0x001fe2000c7c1270 */
[----:B------:R-:W-:Y:S01]  /*2a970*/  VIADD R73, R72, UR5 ;  /* 0x0000000548497c36 */ /* 0x000fe20008000000 */
[----:B------:R-:W0:Y:S01]  /*2a980*/  LDCU UR6, c[0x0][0x39c] ;  /* 0x00007380ff0677ac */ /* 0x000e220008000800 */
[----:B------:R4:W-:Y:S03]  /*2a990*/  @P2 STG.E.U8 desc[UR14][R68.64], R77 ;  /* 0x0000004d44002986 */ /* 0x0009e6000c10110e */
[C---:B------:R-:W-:Y:S01]  /*2a9a0*/  IADD3 R72, P2, PT, R73.reuse, R3, RZ ;  /* 0x0000000349487210 */ /* 0x040fe20007f5e0ff */
[----:B--2---:R-:W-:-:S03]  /*2a9b0*/  VIADD R74, R73, UR5 ;  /* 0x00000005494a7c36 */ /* 0x004fc60008000000 */
[----:B------:R-:W-:Y:S02]  /*2a9c0*/  LEA.HI.X.SX32 R73, R73, R2, 0x1, P2 ;  /* 0x0000000249497211 */ /* 0x000fe400010f0eff */
[----:B------:R-:W-:-:S04]  /*2a9d0*/  IADD3 R70, P2, PT, R74, R3, RZ ;  /* 0x000000034a467210 */ /* 0x000fc80007f5e0ff */
[C---:B------:R-:W-:Y:S01]  /*2a9e0*/  LEA.HI.X.SX32 R71, R74.reuse, R2, 0x1, P2 ;  /* 0x000000024a477211 */ /* 0x040fe200010f0eff */
[----:B------:R2:W-:Y:S04]  /*2a9f0*/  @P3 STG.E.U8 desc[UR14][R72.64], R79 ;  /* 0x0000004f48003986 */ /* 0x0005e8000c10110e */
[----:B------:R5:W-:Y:S01]  /*2aa00*/  @P5 STG.E.U8 desc[UR14][R70.64], R75 ;  /* 0x0000004b46005986 */ /* 0x000be2000c10110e */
[----:B----4-:R-:W-:-:S03]  /*2aa10*/  VIADD R69, R74, UR5 ;  /* 0x000000054a457c36 */ /* 0x010fc60008000000 */
[----:B--2---:R-:W2:Y:S04]  /*2aa20*/  LDL.LU R79, [R1+0xbc] ;  /* 0x0000bc00014f7983 */ /* 0x004ea80000300800 */
[----:B-----5:R-:W2:Y:S01]  /*2aa30*/  LDL.LU R71, [R1+0xb8] ;  /* 0x0000b80001477983 */ /* 0x020ea20000300800 */
[----:B---3--:R-:W-:Y:S01]  /*2aa40*/  ISETP.LT.AND P2, PT, R76, UR4, !P0 ;  /* 0x000000044c007c0c */ /* 0x008fe2000c741270 */
[----:B------:R-:W-:Y:S01]  /*2aa50*/  VIADD R76, R0, 0xb1 ;  /* 0x000000b1004c7836 */ /* 0x000fe20000000000 */
[C---:B------:R-:W-:Y:S01]  /*2aa60*/  IADD3 R68, P3, PT, R69.reuse, R3, RZ ;  /* 0x0000000345447210 */ /* 0x040fe20007f7e0ff */
[C---:B------:R-:W-:Y:S01]  /*2aa70*/  VIADD R74, R69.reuse, UR5 ;  /* 0x00000005454a7c36 */ /* 0x040fe20008000000 */
[----:B------:R-:W3:Y:S02]  /*2aa80*/  LDCU UR4, c[0x0][0x39c] ;  /* 0x00007380ff0477ac */ /* 0x000ee40008000800 */
[----:B------:R-:W-:-:S02]  /*2aa90*/  LEA.HI.X.SX32 R69, R69, R2, 0x1, P3 ;  /* 0x0000000245457211 */ /* 0x000fc400018f0eff */
[----:B0-----:R-:W-:Y:S02]  /*2aaa0*/  ISETP.LT.AND P3, PT, R76, UR6, !P0 ;  /* 0x000000064c007c0c */ /* 0x001fe4000c761270 */
[----:B------:R-:W-:Y:S01]  /*2aab0*/  PRMT R77, R75, 0x9910, RZ ;  /* 0x000099104b4d7816 */ /* 0x000fe200000000ff */
[----:B------:R-:W4:Y:S01]  /*2aac0*/  LDL.LU R76, [R1+0xc0] ;  /* 0x0000c000014c7983 */ /* 0x000f220000300800 */
[----:B------:R-:W-:Y:S01]  /*2aad0*/  VIADD R73, R0, 0xb2 ;  /* 0x000000b200497836 */ /* 0x000fe20000000000 */
[----:B------:R-:W-:Y:S01]  /*2aae0*/  IADD3 R72, P5, PT, R74, R3, RZ ;  /* 0x000000034a487210 */ /* 0x000fe20007fbe0ff */
[----:B------:R-:W-:Y:S01]  /*2aaf0*/  VIADD R70, R0, 0xb3 ;  /* 0x000000b300467836 */ /* 0x000fe20000000000 */
[----:B------:R-:W-:Y:S01]  /*2ab00*/  SHF.R.S32.HI R77, RZ, 0x8, R77 ;  /* 0x00000008ff4d7819 */ /* 0x000fe2000001144d */
[----:B------:R-:W0:Y:S04]  /*2ab10*/  LDCU UR6, c[0x0][0x39c] ;  /* 0x00007380ff0677ac */ /* 0x000e280008000800 */
[----:B------:R5:W-:Y:S01]  /*2ab20*/  @P1 STG.E.U8 desc[UR14][R68.64], R77 ;  /* 0x0000004d44001986 */ /* 0x000be2000c10110e */
[----:B-1----:R-:W-:Y:S01]  /*2ab30*/  ISETP.LT.AND P1, PT, R73, UR7, !P0 ;  /* 0x0000000749007c0c */ /* 0x002fe2000c721270 */
[----:B------:R-:W1:Y:S01]  /*2ab40*/  LDCU UR7, c[0x0][0x39c] ;  /* 0x00007380ff0777ac */ /* 0x000e620008000800 */
[----:B------:R-:W-:-:S02]  /*2ab50*/  LEA.HI.X.SX32 R73, R74, R2, 0x1, P5 ;  /* 0x000000024a497211 */ /* 0x000fc400028f0eff */
[----:B---3--:R-:W-:Y:S01]  /*2ab60*/  ISETP.LT.AND P5, PT, R70, UR4, !P0 ;  /* 0x0000000446007c0c */ /* 0x008fe2000c7a1270 */
[----:B------:R-:W-:Y:S01]  /*2ab70*/  VIADD R70, R74, UR5 ;  /* 0x000000054a467c36 */ /* 0x000fe20008000000 */
[----:B------:R-:W3:Y:S03]  /*2ab80*/  LDCU UR4, c[0x0][0x39c] ;  /* 0x00007380ff0477ac */ /* 0x000ee60008000800 */
[----:B------:R-:W-:Y:S01]  /*2ab90*/  VIADD R74, R70, UR5 ;  /* 0x00000005464a7c36 */ /* 0x000fe20008000000 */
[----:B------:R-:W-:Y:S02]  /*2aba0*/  F2FP.SATFINITE.E5M2.F32.PACK_AB_MERGE_C R15, R15, R14, RZ ;  /* 0x0000000e0f0f723e */ /* 0x000fe400048060ff */
[----:B------:R-:W-:Y:S02]  /*2abb0*/  F2FP.SATFINITE.E5M2.F32.PACK_AB_MERGE_C R17, R17, R16, RZ ;  /* 0x000000101111723e */ /* 0x000fe400048060ff */
[----:B--2---:R-:W-:-:S05]  /*2abc0*/  F2FP.SATFINITE.E5M2.F32.PACK_AB_MERGE_C R79, R79, R71, RZ ;  /* 0x000000474f4f723e */ /* 0x004fca00048060ff */
[----:B------:R2:W-:Y:S01]  /*2abd0*/  @P4 STG.E.U8 desc[UR14][R72.64], R79 ;  /* 0x0000004f48004986 */ /* 0x0005e2000c10110e */
[CC--:B-----5:R-:W-:Y:S02]  /*2abe0*/  IADD3 R68, P4, PT, R70.reuse, R3.reuse, RZ ;  /* 0x0000000346447210 */ /* 0x0e0fe40007f9e0ff */
[----:B------:R-:W-:Y:S02]  /*2abf0*/  PRMT R75, R79, 0x9910, RZ ;  /* 0x000099104f4b7816 */ /* 0x000fe400000000ff */
[-C--:B------:R-:W-:Y:S02]  /*2ac00*/  LEA.HI.X.SX32 R69, R70, R2.reuse, 0x1, P4 ;  /* 0x0000000246457211 */ /* 0x080fe400020f0eff */
[C---:B------:R-:W-:Y:S02]  /*2ac10*/  IADD3 R70, P4, PT, R74.reuse, R3, RZ ;  /* 0x000000034a467210 */ /* 0x040fe40007f9e0ff */
[----:B------:R-:W-:Y:S02]  /*2ac20*/  SHF.R.S32.HI R75, RZ, 0x8, R75 ;  /* 0x00000008ff4b7819 */ /* 0x000fe4000001144b */
[----:B------:R-:W-:Y:S01]  /*2ac30*/  LEA.HI.X.SX32 R71, R74, R2, 0x1, P4 ;  /* 0x000000024a477211 */ /* 0x000fe200020f0eff */
[----:B--2---:R-:W-:Y:S01]  /*2ac40*/  VIADD R72, R0, 0xb4 ;  /* 0x000000b400487836 */ /* 0x004fe20000000000 */
[----:B----4-:R-:W-:Y:S01]  /*2ac50*/  F2FP.SATFINITE.E5M2.F32.PACK_AB_MERGE_C R81, R81, R76, RZ ;  /* 0x0000004c5151723e */ /* 0x010fe200048060ff */
[----:B------:R-:W-:Y:S01]  /*2ac60*/  VIADD R74, R74, UR5 ;  /* 0x000000054a4a7c36 */ /* 0x000fe20008000000 */
[----:B------:R2:W-:Y:S01]  /*2ac70*/  @P6 STG.E.U8 desc[UR14][R68.64], R75 ;  /* 0x0000004b44006986 */ /* 0x0005e2000c10110e */
[----:B------:R-:W-:Y:S01]  /*2ac80*/  VIADD R73, R0, 0xb5 ;  /* 0x000000b500497836 */ /* 0x000fe20000000000 */
[----:B---3--:R-:W-:-:S02]  /*2ac90*/  ISETP.LT.AND P4, PT, R72, UR4, !P0 ;  /* 0x0000000448007c0c */ /* 0x008fc4000c781270 */
[----:B------:R-:W-:Y:S02]  /*2aca0*/  F2FP.SATFINITE.E5M2.F32.PACK_AB_MERGE_C R79, R80, R78, RZ ;  /* 0x0000004e504f723e */ /* 0x000fe400048060ff */
[----:B------:R-:W-:Y:S01]  /*2acb0*/  PRMT R77, R81, 0x9910, RZ ;  /* 0x00009910514d7816 */ /* 0x000fe200000000ff */
[----:B------:R3:W-:Y:S01]  /*2acc0*/  @P2 STG.E.U8 desc[UR14][R70.64], R81 ;  /* 0x0000005146002986 */ /* 0x0007e2000c10110e */
[----:B------:R-:W-:Y:S01]  /*2acd0*/  IADD3 R72, P6, PT, R74, R3, RZ ;  /* 0x000000034a487210 */ /* 0x000fe20007fde0ff */
[----:B------:R-:W-:Y:S01]  /*2ace0*/  VIADD R76, R0, 0xb6 ;  /* 0x000000b6004c7836 */ /* 0x000fe20000000000 */
[----:B0-----:R-:W-:Y:S01]  /*2acf0*/  ISETP.LT.AND P2, PT, R73, UR6, !P0 ;  /* 0x0000000649007c0c */ /* 0x001fe2000c741270 */
[----:B------:R-:W0:Y:S01]  /*2ad00*/  LDCU UR6, c[0x0][0x39c] ;  /* 0x00007380ff0677ac */ /* 0x000e220008000800 */
[C---:B------:R-:W-:Y:S01]  /*2ad10*/  LEA.HI.X.SX32 R73, R74.reuse, R2, 0x1, P6 ;  /* 0x000000024a497211 */ /* 0x040fe200030f0eff */
[----:B------:R-:W-:Y:S01]  /*2ad20*/  VIADD R74, R74, UR5 ;  /* 0x000000054a4a7c36 */ /* 0x000fe20008000000 */
[----:B------:R-:W-:Y:S01]  /*2ad30*/  SHF.R.S32.HI R77, RZ, 0x8, R77 ;  /* 0x00000008ff4d7819 */ /* 0x000fe2000001144d */
[----:B------:R-:W4:Y:S01]  /*2ad40*/  LDCU UR4, c[0x0][0x39c] ;  /* 0x00007380ff0477ac */ /* 0x000f220008000800 */
[----:B--2---:R-:W-:Y:S01]  /*2ad50*/  PRMT R69, R79, 0x9910, RZ ;  /* 0x000099104f457816 */ /* 0x004fe200000000ff */
[----:B------:R-:W-:-:S02]  /*2ad60*/  VIADD R75, R74, UR5 ;  /* 0x000000054a4b7c36 */ /* 0x000fc40008000000 */
[----:B------:R2:W-:Y:S01]  /*2ad70*/  @P3 STG.E.U8 desc[UR14][R72.64], R77 ;  /* 0x0000004d48003986 */ /* 0x0005e2000c10110e */
[----:B---3--:R-:W-:-:S04]  /*2ad80*/  IADD3 R70, P3, PT, R74, R3, RZ ;  /* 0x000000034a467210 */ /* 0x008fc80007f7e0ff */
[-C--:B------:R-:W-:Y:S01]  /*2ad90*/  LEA.HI.X.SX32 R71, R74, R2.reuse, 0x1, P3 ;  /* 0x000000024a477211 */ /* 0x080fe200018f0eff */
[----:B------:R-:W-:Y:S01]  /*2ada0*/  IMAD.MOV.U32 R74, RZ, RZ, R69 ;  /* 0x000000ffff4a7224 */ /* 0x000fe200078e0045 */
[C---:B------:R-:W-:Y:S02]  /*2adb0*/  IADD3 R68, P3, PT, R75.reuse, R3, RZ ;  /* 0x000000034b447210 */ /* 0x040fe40007f7e0ff */
[----:B-1----:R-:W-:Y:S01]  /*2adc0*/  ISETP.LT.AND P6, PT, R76, UR7, !P0 ;  /* 0x000000074c007c0c */ /* 0x002fe2000c7c1270 */
[----:B------:R-:W1:Y:S01]  /*2add0*/  LDCU UR7, c[0x0][0x39c] ;  /* 0x00007380ff0777ac */ /* 0x000e620008000800 */
[C---:B------:R-:W-:Y:S01]  /*2ade0*/  LEA.HI.X.SX32 R69, R75.reuse, R2, 0x1, P3 ;  /* 0x000000024b457211 */ /* 0x040fe200018f0eff */
[----:B------:R-:W-:Y:S01]  /*2adf0*/  VIADD R75, R75, UR5 ;  /* 0x000000054b4b7c36 */ /* 0x000fe20008000000 */
[----:B--2---:R-:W-:Y:S01]  /*2ae00*/  SHF.R.S32.HI R77, RZ, 0x8, R74 ;  /* 0x00000008ff4d7819 */ /* 0x004fe2000001144a */
[----:B------:R2:W-:Y:S01]  /*2ae10*/  @P1 STG.E.U8 desc[UR14][R70.64], R79 ;  /* 0x0000004f46001986 */ /* 0x0005e2000c10110e */
[----:B------:R-:W-:-:S02]  /*2ae20*/  VIADD R73, R0, 0xb8 ;  /* 0x000000b800497836 */ /* 0x000fc40000000000 */
[C---:B------:R-:W-:Y:S01]  /*2ae30*/  VIADD R76, R0.reuse, 0xb7 ;  /* 0x000000b7004c7836 */ /* 0x040fe20000000000 */
[----:B------:R3:W-:Y:S01]  /*2ae40*/  @P5 STG.E.U8 desc[UR14][R68.64], R77 ;  /* 0x0000004d44005986 */ /* 0x0007e2000c10110e */
[-C--:B------:R-:W-:Y:S02]  /*2ae50*/  IADD3 R72, P5, PT, R75, R3.reuse, RZ ;  /* 0x000000034b487210 */ /* 0x080fe40007fbe0ff */
[----:B0-----:R-:W-:Y:S01]  /*2ae60*/  ISETP.LT.AND P3, PT, R73, UR6, !P0 ;  /* 0x0000000649007c0c */ /* 0x001fe2000c761270 */
[----:B------:R-:W-:Y:S01]  /*2ae70*/  VIADD R74, R0, 0xb9 ;  /* 0x000000b9004a7836 */ /* 0x000fe20000000000 */
[----:B----4-:R-:W-:Y:S01]  /*2ae80*/  ISETP.LT.AND P1, PT, R76, UR4, !P0 ;  /* 0x000000044c007c0c */ /* 0x010fe2000c721270 */
[----:B------:R-:W0:Y:S01]  /*2ae90*/  LDCU UR4, c[0x0][0x39c] ;  /* 0x00007380ff0477ac */ /* 0x000e220008000800 */
[----:B------:R-:W-:Y:S02]  /*2aea0*/  F2FP.SATFINITE.E5M2.F32.PACK_AB_MERGE_C R81, R84, R82, RZ ;  /* 0x000000525451723e */ /* 0x000fe400048060ff */
[CC--:B------:R-:W-:Y:S01]  /*2aeb0*/  LEA.HI.X.SX32 R73, R75.reuse, R2.reuse, 0x1, P5 ;  /* 0x000000024b497211 */ /* 0x0c0fe200028f0eff */
[----:B------:R-:W-:Y:S01]  /*2aec0*/  VIADD R75, R75, UR5 ;  /* 0x000000054b4b7c36 */ /* 0x000fe20008000000 */
[----:B-1----:R-:W-:Y:S01]  /*2aed0*/  ISETP.LT.AND P5, PT, R74, UR7, !P0 ;  /* 0x000000074a007c0c */ /* 0x002fe2000c7a1270 */
[----:B------:R-:W-:Y:S01]  /*2aee0*/  VIADD R76, R0, 0xba ;  /* 0x000000ba004c7836 */ /* 0x000fe20000000000 */
[----:B--2---:R-:W-:Y:S01]  /*2aef0*/  PRMT R70, R81, 0x9910, RZ ;  /* 0x0000991051467816 */ /* 0x004fe200000000ff */
[----:B------:R1:W-:Y:S01]  /*2af00*/  @P4 STG.E.U8 desc[UR14][R72.64], R81 ;  /* 0x0000005148004986 */ /* 0x0003e2000c10110e */
[C---:B---3--:R-:W-:Y:S01]  /*2af10*/  IADD3 R68, P4, PT, R75.reuse, R3, RZ ;  /* 0x000000034b447210 */ /* 0x048fe20007f9e0ff */
[C---:B------:R-:W-:Y:S01]  /*2af20*/  VIADD R74, R75.reuse, UR5 ;  /* 0x000000054b4a7c36 */ /* 0x040fe20008000000 */
[----:B------:R-:W2:Y:S02]  /*2af30*/  LDCU UR6, c[0x0][0x39c] ;  /* 0x00007380ff0677ac */ /* 0x000ea40008000800 */
[----:B------:R-:W-:-:S02]  /*2af40*/  LEA.HI.X.SX32 R69, R75, R2, 0x1, P4 ;  /* 0x000000024b457211 */ /* 0x000fc400020f0eff */
[----:B------:R-:W-:Y:S01]  /*2af50*/  SHF.R.S32.HI R75, RZ, 0x8, R70 ;  /* 0x00000008ff4b7819 */ /* 0x000fe20000011446 */
[----:B------:R-:W3:Y:S01]  /*2af60*/  LDCU UR7, c[0x0][0x39c] ;  /* 0x00007380ff0777ac */ /* 0x000ee20008000800 */
[C---:B------:R-:W-:Y:S02]  /*2af70*/  IADD3 R70, P4, PT, R74.reuse, R3, RZ ;  /* 0x000000034a467210 */ /* 0x040fe40007f9e0ff */
[----:B------:R-:W-:Y:S02]  /*2af80*/  F2FP.SATFINITE.E5M2.F32.PACK_AB_MERGE_C R79, R83, R85, RZ ;  /* 0x00000055534f723e */ /* 0x000fe400048060ff */
[C---:B------:R-:W-:Y:S01]  /*2af90*/  LEA.HI.X.SX32 R71, R74.reuse, R2, 0x1, P4 ;  /* 0x000000024a477211 */ /* 0x040fe200020f0eff */
[----:B------:R-:W-:Y:S01]  /*2afa0*/  VIADD R74, R74, UR5 ;  /* 0x000000054a4a7c36 */ /* 0x000fe20008000000 */
[----:B------:R4:W-:Y:S01]  /*2afb0*/  @P2 STG.E.U8 desc[UR14][R68.64], R75 ;  /* 0x0000004b44002986 */ /* 0x0009e2000c10110e */
[----:B0-----:R-:W-:Y:S01]  /*2afc0*/  ISETP.LT.AND P2, PT, R76, UR4, !P0 ;  /* 0x000000044c007c0c */ /* 0x001fe2000c741270 */
[----:B------:R-:W0:Y:S01]  /*2afd0*/  LDCU UR4, c[0x0][0x39c] ;  /* 0x00007380ff0477ac */ /* 0x000e220008000800 */
[----:B------:R-:W-:-:S02]  /*2afe0*/  PRMT R77, R79, 0x9910, RZ ;  /* 0x000099104f4d7816 */ /* 0x000fc400000000ff */
[C---:B-1----:R-:W-:Y:S02]  /*2aff0*/  IADD3 R72, P4, PT, R74.reuse, R3, RZ ;  /* 0x000000034a487210 */ /* 0x042fe40007f9e0ff */
[----:B------:R-:W-:Y:S02]  /*2b000*/  SHF.R.S32.HI R77, RZ, 0x8, R77 ;  /* 0x00000008ff4d7819 */ /* 0x000fe4000001144d */
[C---:B------:R-:W-:Y:S01]  /*2b010*/  LEA.HI.X.SX32 R73, R74.reuse, R2, 0x1, P4 ;  /* 0x000000024a497211 */ /* 0x040fe200020f0eff */
[----:B------:R-:W-:Y:S02]  /*2b020*/  VIADD R74, R74, UR5 ;  /* 0x000000054a4a7c36 */ /* 0x000fe40008000000 */
[----:B------:R-:W-:Y:S01]  /*2b030*/  VIADD R76, R0, 0xbb ;  /* 0x000000bb004c7836 */ /* 0x000fe20000000000 */
[----:B------:R1:W-:Y:S01]  /*2b040*/  @P6 STG.E.U8 desc[UR14][R70.64], R79 ;  /* 0x0000004f46006986 */ /* 0x0003e2000c10110e */
[----:B------:R-:W-:Y:S01]  /*2b050*/  F2FP.SATFINITE.E5M2.F32.PACK_AB_MERGE_C R81, R88, R86, RZ ;  /* 0x000000565851723e */ /* 0x000fe200048060ff */
[----:B----4-:R-:W-:-:S02]  /*2b060*/  VIADD R68, R0, 0xbc ;  /* 0x000000bc00447836 */ /* 0x010fc40000000000 */
[----:B------:R4:W-:Y:S01]  /*2b070*/  @P1 STG.E.U8 desc[UR14][R72.64], R77 ;  /* 0x0000004d48001986 */ /* 0x0009e2000c10110e */
[----:B--2---:R-:W-:Y:S01]  /*2b080*/  ISETP.LT.AND P4, PT, R76, UR6, !P0 ;  /* 0x000000064c007c0c */ /* 0x004fe2000c781270 */
[----:B------:R-:W2:Y:S01]  /*2b090*/  LDCU UR6, c[0x0][0x39c] ;  /* 0x00007380ff0677ac */ /* 0x000ea20008000800 */
[C---:B------:R-:W-:Y:S01]  /*2b0a0*/  VIADD R75, R74.reuse, UR5 ;  /* 0x000000054a4b7c36 */ /* 0x040fe20008000000 */
[----:B------:R-:W-:Y:S02]  /*2b0b0*/  PRMT R76, R81, 0x9910, RZ ;  /* 0x00009910514c7816 */ /* 0x000fe400000000ff */
[----:B-1----:R-:W-:Y:S01]  /*2b0c0*/  IADD3 R70, P1, PT, R74, R3, RZ ;  /* 0x000000034a467210 */ /* 0x002fe20007f3e0ff */
[----:B------:R-:W-:-:S03]  /*2b0d0*/  VIADD R69, R0, 0xbd ;  /* 0x000000bd00457836 */ /* 0x000fc60000000000 */
[-C--:B------:R-:W-:Y:S02]  /*2b0e0*/  LEA.HI.X.SX32 R71, R74, R2.reuse, 0x1, P1 ;  /* 0x000000024a477211 */ /* 0x080fe400008f0eff */
[----:B0-----:R-:W-:Y:S01]  /*2b0f0*/  ISETP.LT.AND P1, PT, R68, UR4, !P0 ;  /* 0x0000000444007c0c */ /* 0x001fe2000c721270 */
[----:B------:R-:W-:Y:S01]  /*2b100*/  IMAD.MOV.U32 R74, RZ, RZ, R76 ;  /* 0x000000ffff4a7224 */ /* 0x000fe200078e004c */
[-C--:B------:R-:W-:Y:S01]  /*2b110*/  IADD3 R68, P6, PT, R75, R3.reuse, RZ ;  /* 0x000000034b447210 */ /* 0x080fe20007fde0ff */
[----:B------:R0:W-:Y:S01]  /*2b120*/  @P3 STG.E.U8 desc[UR14][R70.64], R81 ;  /* 0x0000005146003986 */ /* 0x0001e2000c10110e */
[----:B---3--:R-:W-:Y:S01]  /*2b130*/  ISETP.LT.AND P3, PT, R69, UR7, !P0 ;  /* 0x0000000745007c0c */ /* 0x008fe2000c761270 */
[----:B------:R-:W1:Y:S01]  /*2b140*/  LDCU UR4, c[0x0][0x39c] ;  /* 0x00007380ff0477ac */ /* 0x000e620008000800 */
[C---:B------:R-:W-:Y:S01]  /*2b150*/  LEA.HI.X.SX32 R69, R75.reuse, R2, 0x1, P6 ;  /* 0x000000024b457211 */ /* 0x040fe200030f0eff */
[----:B------:R-:W-:Y:S01]  /*2b160*/  VIADD R75, R75, UR5 ;  /* 0x000000054b4b7c36 */ /* 0x000fe20008000000 */
[----:B----4-:R-:W-:Y:S01]  /*2b170*/  SHF.R.S32.HI R77, RZ, 0x8, R74 ;  /* 0x00000008ff4d7819 */ /* 0x010fe2000001144a */
[----:B------:R-:W-:Y:S01]  /*2b180*/  VIADD R73, R0, 0xbe ;  /* 0x000000be00497836 */ /* 0x000fe20000000000 */
[----:B------:R-:W3:Y:S02]  /*2b190*/  LDCU UR7, c[0x0][0x39c] ;  /* 0x00007380ff0777ac */ /* 0x000ee40008000800 */
[----:B------:R-:W-:Y:S01]  /*2b1a0*/  IADD3 R72, P6, PT, R75, R3, RZ ;  /* 0x000000034b487210 */ /* 0x000fe20007fde0ff */
[----:B------:R4:W-:Y:S01]  /*2b1b0*/  @P5 STG.E.U8 desc[UR14][R68.64], R77 ;  /* 0x0000004d44005986 */ /* 0x0009e2000c10110e */
[----:B--2---:R-:W-:-:S02]  /*2b1c0*/  ISETP.LT.AND P5, PT, R73, UR6, !P0 ;  /* 0x0000000649007c0c */ /* 0x004fc4000c7a1270 */
[----:B------:R-:W-:Y:S01]  /*2b1d0*/  F2FP.SATFINITE.E5M2.F32.PACK_AB_MERGE_C R79, R87, R89, RZ ;  /* 0x00000059574f723e */ /* 0x000fe200048060ff */
[----:B0-----:R-:W-:Y:S01]  /*2b1e0*/  VIADD R71, R0, 0xbf ;  /* 0x000000bf00477836 */ /* 0x001fe20000000000 */
[C---:B------:R-:W-:Y:S01]  /*2b1f0*/  LEA.HI.X.SX32 R73, R75.reuse, R2, 0x1, P6 ;  /* 0x000000024b497211 */ /* 0x040fe200030f0eff */
[----:B------:R-:W-:Y:S01]  /*2b200*/  VIADD R75, R75, UR5 ;  /* 0x000000054b4b7c36 */ /* 0x000fe20008000000 */
[----:B------:R-:W-:Y:S01]  /*2b210*/  PRMT R70, R79, 0x9910, RZ ;  /* 0x000099104f467816 */ /* 0x000fe200000000ff */
[----:B------:R-:W0:Y:S03]  /*2b220*/  LDCU UR6, c[0x0][0x39c] ;  /* 0x00007380ff0677ac */ /* 0x000e260008000800 */
[C---:B----4-:R-:W-:Y:S01]  /*2b230*/  IADD3 R68, P6, PT, R75.reuse, R3, RZ ;  /* 0x000000034b447210 */ /* 0x050fe20007fde0ff */
[----:B------:R-:W-:Y:S01]  /*2b240*/  VIADD R74, R75, UR5 ;  /* 0x000000054b4a7c36 */ /* 0x000fe20008000000 */
[----:B------:R2:W-:Y:S01]  /*2b250*/  @P2 STG.E.U8 desc[UR14][R72.64], R79 ;  /* 0x0000004f48002986 */ /* 0x0005e2000c10110e */
[----:B-1----:R-:W-:-:S02]  /*2b260*/  ISETP.LT.AND P2, PT, R71, UR4, !P0 ;  /* 0x0000000447007c0c */ /* 0x002fc4000c741270 */
[----:B------:R-:W-:Y:S01]  /*2b270*/  LEA.HI.X.SX32 R69, R75, R2, 0x1, P6 ;  /* 0x000000024b457211 */ /* 0x000fe200030f0eff */
[----:B------:R-:W-:Y:S01]  /*2b280*/  VIADD R71, R0, 0xc0 ;  /* 0x000000c000477836 */ /* 0x000fe20000000000 */
[----:B------:R-:W-:Y:S01]  /*2b290*/  SHF.R.S32.HI R75, RZ, 0x8, R70 ;  /* 0x00000008ff4b7819 */ /* 0x000fe20000011446 */
[----:B------:R-:W1:Y:S01]  /*2b2a0*/  LDCU UR4, c[0x0][0x39c] ;  /* 0x00007380ff0477ac */ /* 0x000e620008000800 */
[----:B------:R-:W-:-:S03]  /*2b2b0*/  IADD3 R70, P6, PT, R74, R3, RZ ;  /* 0x000000034a467210 */ /* 0x000fc60007fde0ff */
[----:B------:R4:W-:Y:S01]  /*2b2c0*/  @P4 STG.E.U8 desc[UR14][R68.64], R75 ;  /* 0x0000004b44004986 */ /* 0x0009e2000c10110e */
[----:B---3--:R-:W-:Y:S01]  /*2b2d0*/  ISETP.LT.AND P4, PT, R71, UR7, !P0 ;  /* 0x0000000747007c0c */ /* 0x008fe2000c781270 */
[----:B------:R-:W-:Y:S01]  /*2b2e0*/  VIADD R76, R0, 0xc1 ;  /* 0x000000c1004c7836 */ /* 0x000fe20000000000 */
[C---:B------:R-:W-:Y:S01]  /*2b2f0*/  LEA.HI.X.SX32 R71, R74.reuse, R2, 0x1, P6 ;  /* 0x000000024a477211 */ /* 0x040fe200030f0eff */
[----:B------:R-:W-:Y:S01]  /*2b300*/  VIADD R74, R74, UR5 ;  /* 0x000000054a4a7c36 */ /* 0x000fe20008000000 */
[----:B--2---:R-:W-:Y:S01]  /*2b310*/  F2FP.SATFINITE.E5M2.F32.PACK_AB_MERGE_C R79, R92, R90, RZ ;  /* 0x0000005a5c4f723e */ /* 0x004fe200048060ff */
[----:B------:R-:W2:Y:S04]  /*2b320*/  LDCU UR7, c[0x0][0x39c] ;  /* 0x00007380ff0777ac */ /* 0x000ea80008000800 */
[----:B------:R3:W-:Y:S01]  /*2b330*/  @P1 STG.E.U8 desc[UR14][R70.64], R79 ;  /* 0x0000004f46001986 */ /* 0x0007e2000c10110e */
[C---:B------:R-:W-:Y:S01]  /*2b340*/  IADD3 R72, P1, PT, R74.reuse, R3, RZ ;  /* 0x000000034a487210 */ /* 0x040fe20007f3e0ff */
[----:B----4-:R-:W-:Y:S01]  /*2b350*/  VIADD R75, R74, UR5 ;  /* 0x000000054a4b7c36 */ /* 0x010fe20008000000 */
[----:B------:R-:W-:-:S02]  /*2b360*/  PRMT R77, R79, 0x9910, RZ ;  /* 0x000099104f4d7816 */ /* 0x000fc400000000ff */
[-C--:B------:R-:W-:Y:S01]  /*2b370*/  LEA.HI.X.SX32 R73, R74, R2.reuse, 0x1, P1 ;  /* 0x000000024a497211 */ /* 0x080fe200008f0eff */
[----:B------:R-:W-:Y:S01]  /*2b380*/  VIADD R74, R0, 0xc2 ;  /* 0x000000c2004a7836 */ /* 0x000fe20000000000 */
[C---:B------:R-:W-:Y:S02]  /*2b390*/  IADD3 R68, P1, PT, R75.reuse, R3, RZ ;  /* 0x000000034b447210 */ /* 0x040fe40007f3e0ff */
[----:B------:R-:W-:Y:S02]  /*2b3a0*/  SHF.R.S32.HI R77, RZ, 0x8, R77 ;  /* 0x00000008ff4d7819 */ /* 0x000fe4000001144d */
[C---:B------:R-:W-:Y:S01]  /*2b3b0*/  LEA.HI.X.SX32 R69, R75.reuse, R2, 0x1, P1 ;  /* 0x000000024b457211 */ /* 0x040fe200008f0eff */
[----:B------:R-:W-:Y:S01]  /*2b3c0*/  VIADD R75, R75, UR5 ;  /* 0x000000054b4b7c36 */ /* 0x000fe20008000000 */
[----:B-1----:R-:W-:Y:S01]  /*2b3d0*/  ISETP.LT.AND P1, PT, R74, UR4, !P0 ;  /* 0x000000044a007c0c */ /* 0x002fe2000c721270 */
[----:B------:R-:W1:Y:S01]  /*2b3e0*/  LDCU UR4, c[0x0][0x39c] ;  /* 0x00007380ff0477ac */ /* 0x000e620008000800 */
[----:B------:R-:W-:Y:S01]  /*2b3f0*/  F2FP.SATFINITE.E5M2.F32.PACK_AB_MERGE_C R81, R91, R93, RZ ;  /* 0x0000005d5b51723e */ /* 0x000fe200048060ff */
[----:B------:R4:W-:Y:S01]  /*2b400*/  @P3 STG.E.U8 desc[UR14][R72.64], R77 ;  /* 0x0000004d48003986 */ /* 0x0009e2000c10110e */
[----:B0-----:R-:W-:Y:S01]  /*2b410*/  ISETP.LT.AND P6, PT, R76, UR6, !P0 ;  /* 0x000000064c007c0c */ /* 0x001fe2000c7c1270 */
[----:B------:R-:W0:Y:S01]  /*2b420*/  LDCU UR6, c[0x0][0x39c] ;  /* 0x00007380ff0677ac */ /* 0x000e220008000800 */
[----:B---3--:R-:W-:-:S02]  /*2b430*/  IADD3 R70, P3, PT, R75, R3, RZ ;  /* 0x000000034b467210 */ /* 0x008fc40007f7e0ff */
[----:B------:R-:W-:Y:S01]  /*2b440*/  PRMT R76, R81, 0x9910, RZ ;  /* 0x00009910514c7816 */ /* 0x000fe200000000ff */
[C---:B------:R-:W-:Y:S01]  /*2b450*/  VIADD R74, R75.reuse, UR5 ;  /* 0x000000054b4a7c36 */ /* 0x040fe20008000000 */
[----:B------:R-:W-:Y:S02]  /*2b460*/  LEA.HI.X.SX32 R71, R75, R2, 0x1, P3 ;  /* 0x000000024b477211 */ /* 0x000fe400018f0eff */
[----:B------:R-:W-:Y:S01]  /*2b470*/  SHF.R.S32.HI R75, RZ, 0x8, R76 ;  /* 0x00000008ff4b7819 */ /* 0x000fe2000001144c */
[----:B------:R3:W-:Y:S01]  /*2b480*/  @P5 STG.E.U8 desc[UR14][R68.64], R81 ;  /* 0x0000005144005986 */ /* 0x0007e2000c10110e */
[----:B----4-:R-:W-:Y:S01]  /*2b490*/  VIADD R73, R0, 0xc4 ;  /* 0x000000c400497836 */ /* 0x010fe20000000000 */
[----:B------:R-:W-:Y:S02]  /*2b4a0*/  IADD3 R72, P5, PT, R74, R3, RZ ;  /* 0x000000034a487210 */ /* 0x000fe40007fbe0ff */
[----:B------:R4:W-:Y:S01]  /*2b4b0*/  @P2 STG.E.U8 desc[UR14][R70.64], R75 ;  /* 0x0000004b46002986 */ /* 0x0009e2000c10110e */
[----:B------:R-:W-:Y:S01]  /*2b4c0*/  VIADD R78, R0, 0xc3 ;  /* 0x000000c3004e7836 */ /* 0x000fe20000000000 */
[----:B------:R-:W-:-:S02]  /*2b4d0*/  F2FP.SATFINITE.E5M2.F32.PACK_AB_MERGE_C R77, R5, R4, RZ ;  /* 0x00000004054d723e */ /* 0x000fc400048060ff */
[----:B--2---:R-:W-:Y:S01]  /*2b4e0*/  ISETP.LT.AND P2, PT, R73, UR7, !P0 ;  /* 0x0000000749007c0c */ /* 0x004fe2000c741270 */
[----:B------:R-:W2:Y:S01]  /*2b4f0*/  LDCU UR7, c[0x0][0x39c] ;  /* 0x00007380ff0777ac */ /* 0x000ea20008000800 */
[----:B---3--:R-:W-:Y:S01]  /*2b500*/  VIADD R68, R0, 0xc5 ;  /* 0x000000c500447836 */ /* 0x008fe20000000000 */
[C---:B------:R-:W-:Y:S01]  /*2b510*/  LEA.HI.X.SX32 R73, R74.reuse, R2, 0x1, P5 ;  /* 0x000000024a497211 */ /* 0x040fe200028f0eff */
[----:B------:R-:W-:-:S03]  /*2b520*/  VIADD R74, R74, UR5 ;  /* 0x000000054a4a7c36 */ /* 0x000fc60008000000 */
[----:B-1----:R-:W-:Y:S01]  /*2b530*/  ISETP.LT.AND P5, PT, R68, UR4, !P0 ;  /* 0x0000000444007c0c */ /* 0x002fe2000c7a1270 */
[----:B------:R-:W1:Y:S01]  /*2b540*/  LDCU UR4, c[0x0][0x39c] ;  /* 0x00007380ff0477ac */ /* 0x000e620008000800 */
[----:B------:R-:W-:Y:S01]  /*2b550*/  PRMT R5, R77, 0x9910, RZ ;  /* 0x000099104d057816 */ /* 0x000fe200000000ff */
[----:B------:R3:W-:Y:S01]  /*2b560*/  @P4 STG.E.U8 desc[UR14][R72.64], R77 ;  /* 0x0000004d48004986 */ /* 0x0007e2000c10110e */
[----:B0-----:R-:W-:Y:S01]  /*2b570*/  ISETP.LT.AND P3, PT, R78, UR6, !P0 ;  /* 0x000000064e007c0c */ /* 0x001fe2000c761270 */
[----:B------:R-:W0:Y:S01]  /*2b580*/  LDCU UR6, c[0x0][0x39c] ;  /* 0x00007380ff0677ac */ /* 0x000e220008000800 */
[C---:B------:R-:W-:Y:S01]  /*2b590*/  IADD3 R4, P4, PT, R74.reuse, R3, RZ ;  /* 0x000000034a047210 */ /* 0x040fe20007f9e0ff */
[C---:B----4-:R-:W-:Y:S02]  /*2b5a0*/  VIADD R70, R74.reuse, UR5 ;  /* 0x000000054a467c36 */ /* 0x050fe40008000000 */
[----:B------:R-:W-:Y:S01]  /*2b5b0*/  IMAD.MOV.U32 R71, RZ, RZ, R5 ;  /* 0x000000ffff477224 */ /* 0x000fe200078e0005 */
[----:B------:R-:W-:-:S02]  /*2b5c0*/  LEA.HI.X.SX32 R5, R74, R2, 0x1, P4 ;  /* 0x000000024a057211 */ /* 0x000fc400020f0eff */
[-C--:B------:R-:W-:Y:S02]  /*2b5d0*/  IADD3 R68, P4, PT, R70, R3.reuse, RZ ;  /* 0x0000000346447210 */ /* 0x080fe40007f9e0ff */
[----:B------:R-:W-:Y:S01]  /*2b5e0*/  F2FP.SATFINITE.E5M2.F32.PACK_AB_MERGE_C R75, R7, R6, RZ ;  /* 0x00000006074b723e */ /* 0x000fe200048060ff */
[----:B------:R-:W-:Y:S01]  /*2b5f0*/  VIADD R6, R0, 0xc6 ;  /* 0x000000c600067836 */ /* 0x000fe20000000000 */
[----:B------:R-:W-:Y:S02]  /*2b600*/  SHF.R.S32.HI R71, RZ, 0x8, R71 ;  /* 0x00000008ff477819 */ /* 0x000fe40000011447 */
[CC--:B------:R-:W-:Y:S01]  /*2b610*/  LEA.HI.X.SX32 R69, R70.reuse, R2.reuse, 0x1, P4 ;  /* 0x0000000246457211 */ /* 0x0c0fe200020f0eff */
[----:B------:R-:W-:Y:S01]  /*2b620*/  VIADD R70, R70, UR5 ;  /* 0x0000000546467c36 */ /* 0x000fe20008000000 */
[----:B-1----:R-:W-:Y:S01]  /*2b630*/  ISETP.LT.AND P4, PT, R6, UR4, !P0 ;  /* 0x0000000406007c0c */ /* 0x002fe2000c781270 */
[C---:B------:R-:W-:Y:S01]  /*2b640*/  VIADD R7, R0.reuse, 0xc7 ;  /* 0x000000c700077836 */ /* 0x040fe20000000000 */
[----:B------:R1:W-:Y:S01]  /*2b650*/  @P6 STG.E.U8 desc[UR14][R4.64], R71 ;  /* 0x0000004704006986 */ /* 0x0003e2000c10110e */
[----:B---3--:R-:W-:Y:S01]  /*2b660*/  PRMT R72, R75, 0x9910, RZ ;  /* 0x000099104b487816 */ /* 0x008fe200000000ff */
[----:B------:R-:W-:Y:S01]  /*2b670*/  VIADD R73, R0, 0xc8 ;  /* 0x000000c800497836 */ /* 0x000fe20000000000 */
[C---:B------:R-:W-:Y:S01]  /*2b680*/  IADD3 R6, P6, PT, R70.reuse, R3, RZ ;  /* 0x0000000346067210 */ /* 0x040fe20007fde0ff */
[----:B------:R3:W-:Y:S01]  /*2b690*/  @P1 STG.E.U8 desc[UR14][R68.64], R75 ;  /* 0x0000004b44001986 */ /* 0x0007e2000c10110e */
[----:B0-----:R-:W-:Y:S01]  /*2b6a0*/  ISETP.LT.AND P1, PT, R7, UR6, !P0 ;  /* 0x0000000607007c0c */ /* 0x001fe2000c721270 */
[----:B------:R-:W0:Y:S01]  /*2b6b0*/  LDCU UR4, c[0x0][0x39c] ;  /* 0x00007380ff0477ac */ /* 0x000e220008000800 */
[C---:B------:R-:W-:Y:S01]  /*2b6c0*/  LEA.HI.X.SX32 R7, R70.reuse, R2, 0x1, P6 ;  /* 0x0000000246077211 */ /* 0x040fe200030f0eff */
[----:B------:R-:W-:Y:S01]  /*2b6d0*/  VIADD R70, R70, UR5 ;  /* 0x0000000546467c36 */ /* 0x000fe20008000000 */
[----:B-1----:R-:W-:Y:S01]  /*2b6e0*/  SHF.R.S32.HI R71, RZ, 0x8, R72 ;  /* 0x00000008ff477819 */ /* 0x002fe20000011448 */
[----:B------:R-:W1:Y:S01]  /*2b6f0*/  LDCU UR6, c[0x0][0x39c] ;  /* 0x00007380ff0677ac */ /* 0x000e620008000800 */
[----:B--2---:R-:W-:Y:S01]  /*2b700*/  ISETP.LT.AND P6, PT, R73, UR7, !P0 ;  /* 0x0000000749007c0c */ /* 0x004fe2000c7c1270 */
[----:B---3--:R-:W-:-:S02]  /*2b710*/  VIADD R68, R70, UR5 ;  /* 0x0000000546447c36 */ /* 0x008fc40008000000 */
[----:B------:R2:W-:Y:S01]  /*2b720*/  @P3 STG.E.U8 desc[UR14][R6.64], R71 ;  /* 0x0000004706003986 */ /* 0x0005e2000c10110e */
[CC--:B------:R-:W-:Y:S01]  /*2b730*/  IADD3 R4, P3, PT, R70.reuse, R3.reuse, RZ ;  /* 0x0000000346047210 */ /* 0x0c0fe20007f7e0ff */
[----:B------:R-:W3:Y:S01]  /*2b740*/  LDCU UR7, c[0x0][0x39c] ;  /* 0x00007380ff0777ac */ /* 0x000ee20008000800 */
[----:B------:R-:W-:Y:S02]  /*2b750*/  F2FP.SATFINITE.E5M2.F32.PACK_AB_MERGE_C R73, R9, R8, RZ ;  /* 0x000000080949723e */ /* 0x000fe400048060ff */
[----:B------:R-:W-:Y:S02]  /*2b760*/  LEA.HI.X.SX32 R5, R70, R2, 0x1, P3 ;  /* 0x0000000246057211 */ /* 0x000fe400018f0eff */
[----:B------:R-:W-:Y:S02]  /*2b770*/  PRMT R69, R73, 0x9910, RZ ;  /* 0x0000991049457816 */ /* 0x000fe400000000ff */
[----:B------:R-:W-:Y:S02]  /*2b780*/  IADD3 R8, P3, PT, R68, R3, RZ ;  /* 0x0000000344087210 */ /* 0x000fe40007f7e0ff */
[----:B------:R-:W-:-:S02]  /*2b790*/  SHF.R.S32.HI R69, RZ, 0x8, R69 ;  /* 0x00000008ff457819 */ /* 0x000fc40000011445 */
[C---:B------:R-:W-:Y:S01]  /*2b7a0*/  LEA.HI.X.SX32 R9, R68.reuse, R2, 0x1, P3 ;  /* 0x0000000244097211 */ /* 0x040fe200018f0eff */
[----:B------:R-:W-:Y:S01]  /*2b7b0*/  VIADD R68, R68, UR5 ;  /* 0x0000000544447c36 */ /* 0x000fe20008000000 */
[----:B------:R4:W-:Y:S01]  /*2b7c0*/  @P2 STG.E.U8 desc[UR14][R4.64], R73 ;  /* 0x0000004904002986 */ /* 0x0009e2000c10110e */
[C---:B------:R-:W-:Y:S02]  /*2b7d0*/  VIADD R70, R0.reuse, 0xc9 ;  /* 0x000000c900467836 */ /* 0x040fe40000000000 */
[----:B--2---:R-:W-:Y:S01]  /*2b7e0*/  VIADD R7, R0, 0xca ;  /* 0x000000ca00077836 */ /* 0x004fe20000000000 */
[----:B------:R2:W-:Y:S01]  /*2b7f0*/  @P5 STG.E.U8 desc[UR14][R8.64], R69 ;  /* 0x0000004508005986 */ /* 0x0005e2000c10110e */
[----:B------:R-:W-:Y:S02]  /*2b800*/  IADD3 R6, P5, PT, R68, R3, RZ ;  /* 0x0000000344067210 */ /* 0x000fe40007fbe0ff */
[----:B0-----:R-:W-:Y:S01]  /*2b810*/  ISETP.LT.AND P2, PT, R70, UR4, !P0 ;  /* 0x0000000446007c0c */ /* 0x001fe2000c741270 */
[----:B------:R-:W0:Y:S01]  /*2b820*/  LDCU UR4, c[0x0][0x39c] ;  /* 0x00007380ff0477ac */ /* 0x000e220008000800 */
[----:B-1----:R-:W-:-:S02]  /*2b830*/  ISETP.LT.AND P3, PT, R7, UR6, !P0 ;  /* 0x0000000607007c0c */ /* 0x002fc4000c761270 */
[----:B------:R-:W-:Y:S01]  /*2b840*/  F2FP.SATFINITE.E5M2.F32.PACK_AB_MERGE_C R71, R11, R10, RZ ;  /* 0x0000000a0b47723e */ /* 0x000fe200048060ff */
[----:B------:R-:W1:Y:S01]  /*2b850*/  LDCU UR6, c[0x0][0x39c] ;  /* 0x00007380ff0677ac */ /* 0x000e620008000800 */
[C---:B------:R-:W-:Y:S01]  /*2b860*/  LEA.HI.X.SX32 R7, R68.reuse, R2, 0x1, P5 ;  /* 0x0000000244077211 */ /* 0x040fe200028f0eff */
[----:B------:R-:W-:Y:S01]  /*2b870*/  VIADD R68, R68, UR5 ;  /* 0x0000000544447c36 */ /* 0x000fe20008000000 */
[----:B------:R-:W-:-:S03]  /*2b880*/  PRMT R11, R71, 0x9910, RZ ;  /* 0x00009910470b7816 */ /* 0x000fc600000000ff */
[----:B------:R5:W-:Y:S01]  /*2b890*/  @P4 STG.E.U8 desc[UR14][R6.64], R71 ;  /* 0x0000004706004986 */ /* 0x000be2000c10110e */
[CC--:B----4-:R-:W-:Y:S01]  /*2b8a0*/  IADD3 R4, P4, PT, R68.reuse, R3.reuse, RZ ;  /* 0x0000000344047210 */ /* 0x0d0fe20007f9e0ff */
[C---:B------:R-:W-:Y:S01]  /*2b8b0*/  VIADD R10, R68.reuse, UR5 ;  /* 0x00000005440a7c36 */ /* 0x040fe20008000000 */
[----:B------:R-:W-:Y:S02]  /*2b8c0*/  SHF.R.S32.HI R11, RZ, 0x8, R11 ;  /* 0x00000008ff0b7819 */ /* 0x000fe4000001140b */
[----:B------:R-:W-:Y:S02]  /*2b8d0*/  LEA.HI.X.SX32 R5, R68, R2, 0x1, P4 ;  /* 0x0000000244057211 */ /* 0x000fe400020f0eff */
[----:B--2---:R-:W-:Y:S02]  /*2b8e0*/  IADD3 R8, P4, PT, R10, R3, RZ ;  /* 0x000000030a087210 */ /* 0x004fe40007f9e0ff */
[----:B------:R-:W-:Y:S01]  /*2b8f0*/  F2FP.SATFINITE.E5M2.F32.PACK_AB_MERGE_C R69, R13, R12, RZ ;  /* 0x0000000c0d45723e */ /* 0x000fe200048060ff */
[----:B------:R-:W-:Y:S01]  /*2b900*/  VIADD R12, R0, 0xcc ;  /* 0x000000cc000c7836 */ /* 0x000fe20000000000 */
[C---:B------:R-:W-:Y:S01]  /*2b910*/  LEA.HI.X.SX32 R9, R10.reuse, R2, 0x1, P4 ;  /* 0x000000020a097211 */ /* 0x040fe200020f0eff */
[----:B------:R-:W-:Y:S01]  /*2b920*/  VIADD R10, R10, UR5 ;  /* 0x000000050a0a7c36 */ /* 0x000fe20008000000 */
[----:B------:R2:W-:Y:S01]  /*2b930*/  @P1 STG.E.U8 desc[UR14][R4.64], R11 ;  /* 0x0000000b04001986 */ /* 0x0005e2000c10110e */
[----:B------:R-:W-:Y:S01]  /*2b940*/  VIADD R70, R0, 0xcb ;  /* 0x000000cb00467836 */ /* 0x000fe20000000000 */
[----:B0-----:R-:W-:Y:S01]  /*2b950*/  ISETP.LT.AND P1, PT, R12, UR4, !P0 ;  /* 0x000000040c007c0c */ /* 0x001fe2000c721270 */
[----:B------:R-:W0:Y:S01]  /*2b960*/  LDCU UR4, c[0x0][0x39c] ;  /* 0x00007380ff0477ac */ /* 0x000e220008000800 */
[----:B------:R-:W-:-:S02]  /*2b970*/  PRMT R13, R69, 0x9910, RZ ;  /* 0x00009910450d7816 */ /* 0x000fc400000000ff */
[----:B-----5:R-:W-:Y:S02]  /*2b980*/  IADD3 R6, P4, PT, R10, R3, RZ ;  /* 0x000000030a067210 */ /* 0x020fe40007f9e0ff */
[----:B---3--:R-:W-:Y:S01]  /*2b990*/  ISETP.LT.AND P5, PT, R70, UR7, !P0 ;  /* 0x0000000746007c0c */ /* 0x008fe2000c7a1270 */
[----:B------:R-:W3:Y:S01]  /*2b9a0*/  LDCU UR7, c[0x0][0x39c] ;  /* 0x00007380ff0777ac */ /* 0x000ee20008000800 */
[C---:B------:R-:W-:Y:S01]  /*2b9b0*/  LEA.HI.X.SX32 R7, R10.reuse, R2, 0x1, P4 ;  /* 0x000000020a077211 */ /* 0x040fe200020f0eff */
[----:B------:R-:W-:Y:S01]  /*2b9c0*/  VIADD R10, R10, UR5 ;  /* 0x000000050a0a7c36 */ /* 0x000fe20008000000 */
[----:B------:R-:W-:Y:S01]  /*2b9d0*/  SHF.R.S32.HI R13, RZ, 0x8, R13 ;  /* 0x00000008ff0d7819 */ /* 0x000fe2000001140d */
[----:B------:R-:W-:Y:S01]  /*2b9e0*/  VIADD R12, R0, 0xcd ;  /* 0x000000cd000c7836 */ /* 0x000fe20000000000 */
[----:B------:R4:W-:Y:S01]  /*2b9f0*/  @P6 STG.E.U8 desc[UR14][R8.64], R69 ;  /* 0x0000004508006986 */ /* 0x0009e2000c10110e */
[----:B--2---:R-:W-:-:S03]  /*2ba00*/  VIADD R11, R10, UR5 ;  /* 0x000000050a0b7c36 */ /* 0x004fc60008000000 */
[----:B------:R2:W-:Y:S01]  /*2ba10*/  @P2 STG.E.U8 desc[UR14][R6.64], R13 ;  /* 0x0000000d06002986 */ /* 0x0005e2000c10110e */
[----:B------:R-:W-:Y:S02]  /*2ba20*/  IADD3 R4, P2, PT, R10, R3, RZ ;  /* 0x000000030a047210 */ /* 0x000fe40007f5e0ff */
[----:B-1----:R-:W-:Y:S01]  /*2ba30*/  ISETP.LT.AND P4, PT, R12, UR6, !P0 ;  /* 0x000000060c007c0c */ /* 0x002fe2000c781270 */
[----:B------:R-:W1:Y:S01]  /*2ba40*/  LDCU UR6, c[0x0][0x39c] ;  /* 0x00007380ff0677ac */ /* 0x000e620008000800 */
[----:B------:R-:W-:Y:S01]  /*2ba50*/  PRMT R12, R15, 0x9910, RZ ;  /* 0x000099100f0c7816 */ /* 0x000fe200000000ff */
[----:B----4-:R-:W-:Y:S01]  /*2ba60*/  VIADD R8, R0, 0xce ;  /* 0x000000ce00087836 */ /* 0x010fe20000000000 */
[----:B------:R-:W-:Y:S01]  /*2ba70*/  LEA.HI.X.SX32 R5, R10, R2, 0x1, P2 ;  /* 0x000000020a057211 */ /* 0x000fe200010f0eff */
[----:B------:R-:W-:-:S03]  /*2ba80*/  VIADD R9, R0, 0xcf ;  /* 0x000000cf00097836 */ /* 0x000fc60000000000 */
[----:B0-----:R-:W-:Y:S01]  /*2ba90*/  ISETP.LT.AND P2, PT, R8, UR4, !P0 ;  /* 0x0000000408007c0c */ /* 0x001fe2000c741270 */
[----:B------:R-:W-:Y:S01]  /*2baa0*/  IMAD.MOV.U32 R10, RZ, RZ, R12 ;  /* 0x000000ffff0a7224 */ /* 0x000fe200078e000c */
[-C--:B------:R-:W-:Y:S01]  /*2bab0*/  IADD3 R8, P6, PT, R11, R3.reuse, RZ ;  /* 0x000000030b087210 */ /* 0x080fe20007fde0ff */
[----:B------:R0:W-:Y:S01]  /*2bac0*/  @P3 STG.E.U8 desc[UR14][R4.64], R15 ;  /* 0x0000000f04003986 */ /* 0x0001e2000c10110e */
[----:B---3--:R-:W-:Y:S01]  /*2bad0*/  ISETP.LT.AND P3, PT, R9, UR7, !P0 ;  /* 0x0000000709007c0c */ /* 0x008fe2000c761270 */
[----:B------:R-:W3:Y:S01]  /*2bae0*/  LDCU UR4, c[0x0][0x39c] ;  /* 0x00007380ff0477ac */ /* 0x000ee20008000800 */
[CC--:B------:R-:W-:Y:S01]  /*2baf0*/  LEA.HI.X.SX32 R9, R11.reuse, R2.reuse, 0x1, P6 ;  /* 0x000000020b097211 */ /* 0x0c0fe200030f0eff */
[----:B------:R-:W-:Y:S01]  /*2bb00*/  VIADD R11, R11, UR5 ;  /* 0x000000050b0b7c36 */ /* 0x000fe20008000000 */
[----:B--2---:R-:W-:Y:S01]  /*2bb10*/  SHF.R.S32.HI R13, RZ, 0x8, R10 ;  /* 0x00000008ff0d7819 */ /* 0x004fe2000001140a */
[C---:B------:R-:W-:Y:S01]  /*2bb20*/  VIADD R7, R0.reuse, 0xd0 ;  /* 0x000000d000077836 */ /* 0x040fe20000000000 */
[----:B------:R-:W2:Y:S02]  /*2bb30*/  LDCU UR7, c[0x0][0x39c] ;  /* 0x00007380ff0777ac */ /* 0x000ea40008000800 */
[-C--:B------:R-:W-:Y:S01]  /*2bb40*/  IADD3 R6, P6, PT, R11, R3.reuse, RZ ;  /* 0x000000030b067210 */ /* 0x080fe20007fde0ff */
[----:B------:R4:W-:Y:S01]  /*2bb50*/  @P5 STG.E.U8 desc[UR14][R8.64], R13 ;  /* 0x0000000d08005986 */ /* 0x0009e2000c10110e */
[----:B-1----:R-:W-:Y:S01]  /*2bb60*/  ISETP.LT.AND P5, PT, R7, UR6, !P0 ;  /* 0x0000000607007c0c */ /* 0x002fe2000c7a1270 */
[C---:B0-----:R-:W-:Y:S01]  /*2bb70*/  VIADD R5, R0.reuse, 0xd1 ;  /* 0x000000d100057836 */ /* 0x041fe20000000000 */
[CC--:B------:R-:W-:Y:S01]  /*2bb80*/  LEA.HI.X.SX32 R7, R11.reuse, R2.reuse, 0x1, P6 ;  /* 0x000000020b077211 */ /* 0x0c0fe200030f0eff */
[----:B------:R-:W-:Y:S01]  /*2bb90*/  VIADD R11, R11, UR5 ;  /* 0x000000050b0b7c36 */ /* 0x000fe20008000000 */
[----:B------:R-:W-:Y:S01]  /*2bba0*/  PRMT R10, R17, 0x9910, RZ ;  /* 0x00009910110a7816 */ /* 0x000fe200000000ff */
[----:B------:R-:W0:Y:S03]  /*2bbb0*/  LDCU UR6, c[0x0][0x39c] ;  /* 0x00007380ff0677ac */ /* 0x000e260008000800 */
[-C--:B------:R-:W-:Y:S01]  /*2bbc0*/  IADD3 R4, P6, PT, R11, R3.reuse, RZ ;  /* 0x000000030b047210 */ /* 0x080fe20007fde0ff */
[----:B------:R1:W-:Y:S01]  /*2bbd0*/  @P1 STG.E.U8 desc[UR14][R6.64], R17 ;  /* 0x0000001106001986 */ /* 0x0003e2000c10110e */
[----:B----4-:R-:W-:Y:S01]  /*2bbe0*/  IMAD.MOV.U32 R8, RZ, RZ, R10 ;  /* 0x000000ffff087224 */ /* 0x010fe200078e000a */
[----:B---3--:R-:W-:Y:S01]  /*2bbf0*/  ISETP.LT.AND P1, PT, R5, UR4, !P0 ;  /* 0x0000000405007c0c */ /* 0x008fe2000c721270 */
[C---:B------:R-:W-:Y:S01]  /*2bc00*/  VIADD R10, R11.reuse, UR5 ;  /* 0x000000050b0a7c36 */ /* 0x040fe20008000000 */
[----:B------:R-:W-:Y:S01]  /*2bc10*/  LEA.HI.X.SX32 R5, R11, R2, 0x1, P6 ;  /* 0x000000020b057211 */ /* 0x000fe200030f0eff */
[----:B------:R-:W-:Y:S01]  /*2bc20*/  VIADD R9, R0, 0xd2 ;  /* 0x000000d200097836 */ /* 0x000fe20000000000 */
[----:B------:R-:W-:Y:S01]  /*2bc30*/  SHF.R.S32.HI R11, RZ, 0x8, R8 ;  /* 0x00000008ff0b7819 */ /* 0x000fe20000011408 */
[----:B------:R-:W3:Y:S01]  /*2bc40*/  LDCU UR4, c[0x0][0x39c] ;  /* 0x00007380ff0477ac */ /* 0x000ee20008000800 */
[----:B------:R-:W-:-:S03]  /*2bc50*/  IADD3 R8, P6, PT, R10, R3, RZ ;  /* 0x000000030a087210 */ /* 0x000fc60007fde0ff */
[----:B------:R4:W-:Y:S01]  /*2bc60*/  @P4 STG.E.U8 desc[UR14][R4.64], R11 ;  /* 0x0000000b04004986 */ /* 0x0009e2000c10110e */
[----:B--2---:R-:W-:Y:S02]  /*2bc70*/  ISETP.LT.AND P4, PT, R9, UR7, !P0 ;  /* 0x0000000709007c0c */ /* 0x004fe4000c781270 */
[----:B------:R-:W-:Y:S01]  /*2bc80*/  F2FP.SATFINITE.E5M2.F32.PACK_AB_MERGE_C R19, R19, R18, RZ ;  /* 0x000000121313723e */ /* 0x000fe200048060ff */
[----:B------:R-:W-:Y:S01]  /*2bc90*/  VIADD R12, R0, 0xd3 ;  /* 0x000000d3000c7836 */ /* 0x000fe20000000000 */
[C---:B------:R-:W-:Y:S01]  /*2bca0*/  LEA.HI.X.SX32 R9, R10.reuse, R2, 0x1, P6 ;  /* 0x000000020a097211 */ /* 0x040fe200030f0eff */
[----:B------:R-:W-:Y:S01]  /*2bcb0*/  VIADD R10, R10, UR5 ;  /* 0x000000050a0a7c36 */ /* 0x000fe20008000000 */
[----:B------:R-:W2:Y:S03]  /*2bcc0*/  LDCU UR7, c[0x0][0x39c] ;  /* 0x00007380ff0777ac */ /* 0x000ea60008000800 */
[----:B------:R5:W-:Y:S01]  /*2bcd0*/  @P2 STG.E.U8 desc[UR14][R8.64], R19 ;  /* 0x0000001308002986 */ /* 0x000be2000c10110e */
[C---:B-1----:R-:W-:Y:S01]  /*2bce0*/  IADD3 R6, P2, PT, R10.reuse, R3, RZ ;  /* 0x000000030a067210 */ /* 0x042fe20007f5e0ff */
[----:B----4-:R-:W-:Y:S01]  /*2bcf0*/  VIADD R11, R10, UR5 ;  /* 0x000000050a0b7c36 */ /* 0x010fe20008000000 */
[----:B------:R-:W-:-:S02]  /*2bd00*/  PRMT R13, R19, 0x9910, RZ ;  /* 0x00009910130d7816 */ /* 0x000fc400000000ff */
[-C--:B------:R-:W-:Y:S01]  /*2bd10*/  LEA.HI.X.SX32 R7, R10, R2.reuse, 0x1, P2 ;  /* 0x000000020a077211 */ /* 0x080fe200010f0eff */
[----:B------:R-:W-:Y:S01]  /*2bd20*/  VIADD R10, R0, 0xd4 ;  /* 0x000000d4000a7836 */ /* 0x000fe20000000000 */
[CC--:B------:R-:W-:Y:S02]  /*2bd30*/  IADD3 R4, P2, PT, R11.reuse, R3.reuse, RZ ;  /* 0x000000030b047210 */ /* 0x0c0fe40007f5e0ff */
[----:B------:R-:W-:Y:S02]  /*2bd40*/  SHF.R.S32.HI R13, RZ, 0x8, R13 ;  /* 0x00000008ff0d7819 */ /* 0x000fe4000001140d */
[C---:B------:R-:W-:Y:S01]  /*2bd50*/  LEA.HI.X.SX32 R5, R11.reuse, R2, 0x1, P2 ;  /* 0x000000020b057211 */ /* 0x040fe200010f0eff */
[----:B------:R-:W-:Y:S01]  /*2bd60*/  VIADD R11, R11, UR5 ;  /* 0x000000050b0b7c36 */ /* 0x000fe20008000000 */
[----:B---3--:R-:W-:Y:S01]  /*2bd70*/  ISETP.LT.AND P2, PT, R10, UR4, !P0 ;  /* 0x000000040a007c0c */ /* 0x008fe2000c741270 */
[----:B------:R-:W1:Y:S01]  /*2bd80*/  LDCU UR4, c[0x0][0x39c] ;  /* 0x00007380ff0477ac */ /* 0x000e620008000800 */
[----:B------:R-:W-:Y:S01]  /*2bd90*/  F2FP.SATFINITE.E5M2.F32.PACK_AB_MERGE_C R21, R21, R20, RZ ;  /* 0x000000141515723e */ /* 0x000fe200048060ff */
[----:B------:R3:W-:Y:S01]  /*2bda0*/  @P3 STG.E.U8 desc[UR14][R6.64], R13 ;  /* 0x0000000d06003986 */ /* 0x0007e2000c10110e */
[----:B0-----:R-:W-:Y:S01]  /*2bdb0*/  ISETP.LT.AND P6, PT, R12, UR6, !P0 ;  /* 0x000000060c007c0c */ /* 0x001fe2000c7c1270 */
[----:B------:R-:W0:Y:S01]  /*2bdc0*/  LDCU UR6, c[0x0][0x39c] ;  /* 0x00007380ff0677ac */ /* 0x000e220008000800 */
[----:B-----5:R-:W-:-:S02]  /*2bdd0*/  IADD3 R8, P3, PT, R11, R3, RZ ;  /* 0x000000030b087210 */ /* 0x020fc40007f7e0ff */
[----:B------:R-:W-:Y:S01]  /*2bde0*/  PRMT R12, R21, 0x9910, RZ ;  /* 0x00009910150c7816 */ /* 0x000fe200000000ff */
[C---:B------:R-:W-:Y:S01]  /*2bdf0*/  VIADD R10, R11.reuse, UR5 ;  /* 0x000000050b0a7c36 */ /* 0x040fe20008000000 */
[----:B------:R-:W-:Y:S02]  /*2be00*/  LEA.HI.X.SX32 R9, R11, R2, 0x1, P3 ;  /* 0x000000020b097211 */ /* 0x000fe400018f0eff */
[----:B------:R-:W-:Y:S01]  /*2be10*/  SHF.R.S32.HI R11, RZ, 0x8, R12 ;  /* 0x00000008ff0b7819 */ /* 0x000fe2000001140c */
[----:B------:R4:W-:Y:S01]  /*2be20*/  @P5 STG.E.U8 desc[UR14][R4.64], R21 ;  /* 0x0000001504005986 */ /* 0x0009e2000c10110e */
[----:B---3--:R-:W-:Y:S01]  /*2be30*/  VIADD R7, R0, 0xd6 ;  /* 0x000000d600077836 */ /* 0x008fe20000000000 */
[----:B------:R-:W-:Y:S02]  /*2be40*/  IADD3 R6, P5, PT, R10, R3, RZ ;  /* 0x000000030a067210 */ /* 0x000fe40007fbe0ff */
[----:B------:R3:W-:Y:S01]  /*2be50*/  @P1 STG.E.U8 desc[UR14][R8.64], R11 ;  /* 0x0000000b08001986 */ /* 0x0007e2000c10110e */
[----:B------:R-:W-:Y:S01]  /*2be60*/  VIADD R14, R0, 0xd5 ;  /* 0x000000d5000e7836 */ /* 0x000fe20000000000 */
[----:B------:R-:W-:-:S02]  /*2be70*/  F2FP.SATFINITE.E5M2.F32.PACK_AB_MERGE_C R23, R23, R22, RZ ;  /* 0x000000161717723e */ /* 0x000fc400048060ff */
[----:B--2---:R-:W-:Y:S01]  /*2be80*/  ISETP.LT.AND P1, PT, R7, UR7, !P0 ;  /* 0x0000000707007c0c */ /* 0x004fe2000c721270 */
[----:B------:R-:W2:Y:S01]  /*2be90*/  LDCU UR7, c[0x0][0x39c] ;  /* 0x00007380ff0777ac */ /* 0x000ea20008000800 */
[----:B----4-:R-:W-:Y:S01]  /*2bea0*/  VIADD R4, R0, 0xd7 ;  /* 0x000000d700047836 */ /* 0x010fe20000000000 */
[C---:B------:R-:W-:Y:S01]  /*2beb0*/  LEA.HI.X.SX32 R7, R10.reuse, R2, 0x1, P5 ;  /* 0x000000020a077211 */ /* 0x040fe200028f0eff */
[----:B------:R-:W-:-:S03]  /*2bec0*/  VIADD R10, R10, UR5 ;  /* 0x000000050a0a7c36 */ /* 0x000fc60008000000 */
[----:B-1----:R-:W-:Y:S01]  /*2bed0*/  ISETP.LT.AND P5, PT, R4, UR4, !P0 ;  /* 0x0000000404007c0c */ /* 0x002fe2000c7a1270 */
[----:B------:R-:W1:Y:S01]  /*2bee0*/  LDCU UR4, c[0x0][0x39c] ;  /* 0x00007380ff0477ac */ /* 0x000e620008000800 */
[----:B0-----:R-:W-:Y:S01]  /*2bef0*/  ISETP.LT.AND P3, PT, R14, UR6, !P0 ;  /* 0x000000060e007c0c */ /* 0x001fe2000c761270 */
[----:B------:R0:W-:Y:S01]  /*2bf00*/  @P4 STG.E.U8 desc[UR14][R6.64], R23 ;  /* 0x0000001706004986 */ /* 0x0001e2000c10110e */
[CC--:B------:R-:W-:Y:S01]  /*2bf10*/  IADD3 R4, P4, PT, R10.reuse, R3.reuse, RZ ;  /* 0x000000030a047210 */ /* 0x0c0fe20007f9e0ff */
[----:B------:R-:W4:Y:S01]  /*2bf20*/  LDCU UR6, c[0x0][0x39c] ;  /* 0x00007380ff0677ac */ /* 0x000f220008000800 */
[C---:B---3--:R-:W-:Y:S01]  /*2bf30*/  VIADD R11, R10.reuse, UR5 ;  /* 0x000000050a0b7c36 */ /* 0x048fe20008000000 */
[----:B------:R-:W-:Y:S02]  /*2bf40*/  PRMT R13, R23, 0x9910, RZ ;  /* 0x00009910170d7816 */ /* 0x000fe400000000ff */
[----:B------:R-:W-:Y:S02]  /*2bf50*/  LEA.HI.X.SX32 R5, R10, R2, 0x1, P4 ;  /* 0x000000020a057211 */ /* 0x000fe400020f0eff */
[----:B------:R-:W-:-:S02]  /*2bf60*/  IADD3 R8, P4, PT, R11, R3, RZ ;  /* 0x000000030b087210 */ /* 0x000fc40007f9e0ff */
[----:B------:R-:W-:Y:S01]  /*2bf70*/  SHF.R.S32.HI R13, RZ, 0x8, R13 ;  /* 0x00000008ff0d7819 */ /* 0x000fe2000001140d */
[C---:B0-----:R-:W-:Y:S01]  /*2bf80*/  VIADD R6, R0.reuse, 0xd8 ;  /* 0x000000d800067836 */ /* 0x041fe20000000000 */
[C---:B------:R-:W-:Y:S01]  /*2bf90*/  LEA.HI.X.SX32 R9, R11.reuse, R2, 0x1, P4 ;  /* 0x000000020b097211 */ /* 0x040fe200020f0eff */
[----:B------:R-:W-:Y:S01]  /*2bfa0*/  VIADD R11, R11, UR5 ;  /* 0x000000050b0b7c36 */ /* 0x000fe20008000000 */
[----:B------:R-:W-:Y:S01]  /*2bfb0*/  F2FP.SATFINITE.E5M2.F32.PACK_AB_MERGE_C R25, R25, R24, RZ ;  /* 0x000000181919723e */ /* 0x000fe200048060ff */
[----:B------:R-:W-:Y:S01]  /*2bfc0*/  VIADD R7, R0, 0xd9 ;  /* 0x000000d900077836 */ /* 0x000fe20000000000 */
[----:B------:R0:W-:Y:S01]  /*2bfd0*/  @P6 STG.E.U8 desc[UR14][R4.64], R13 ;  /* 0x0000000d04006986 */ /* 0x0001e2000c10110e */
[----:B-1----:R-:W-:Y:S01]  /*2bfe0*/  ISETP.LT.AND P4, PT, R6, UR4, !P0 ;  /* 0x0000000406007c0c */ /* 0x002fe2000c781270 */
[----:B------:R-:W1:Y:S01]  /*2bff0*/  LDCU UR4, c[0x0][0x39c] ;  /* 0x00007380ff0477ac */ /* 0x000e620008000800 */
[----:B------:R-:W-:Y:S02]  /*2c000*/  PRMT R10, R25, 0x9910, RZ ;  /* 0x00009910190a7816 */ /* 0x000fe400000000ff */
[----:B------:R-:W-:Y:S01]  /*2c010*/  IADD3 R6, P6, PT, R11, R3, RZ ;  /* 0x000000030b067210 */ /* 0x000fe20007fde0ff */
[----:B------:R3:W-:Y:S01]  /*2c020*/  @P2 STG.E.U8 desc[UR14][R8.64], R25 ;  /* 0x0000001908002986 */ /* 0x0007e2000c10110e */
[----:B----4-:R-:W-:Y:S01]  /*2c030*/  ISETP.LT.AND P2, PT, R7, UR6, !P0 ;  /* 0x0000000607007c0c */ /* 0x010fe2000c741270 */
[----:B------:R-:W4:Y:S01]  /*2c040*/  LDCU UR6, c[0x0][0x39c] ;  /* 0x00007380ff0677ac */ /* 0x000f220008000800 */
[C---:B------:R-:W-:Y:S01]  /*2c050*/  LEA.HI.X.SX32 R7, R11.reuse, R2, 0x1, P6 ;  /* 0x000000020b077211 */ /* 0x040fe200030f0eff */
[----:B------:R-:W-:Y:S01]  /*2c060*/  VIADD R11, R11, UR5 ;  /* 0x000000050b0b7c36 */ /* 0x000fe20008000000 */
[----:B0-----:R-:W-:-:S02]  /*2c070*/  SHF.R.S32.HI R13, RZ, 0x8, R10 ;  /* 0x00000008ff0d7819 */ /* 0x001fc4000001140a */
[----:B------:R-:W-:Y:S01]  /*2c080*/  F2FP.SATFINITE.E5M2.F32.PACK_AB_MERGE_C R27, R27, R26, RZ ;  /* 0x0000001a1b1b723e */ /* 0x000fe200048060ff */
[C---:B------:R-:W-:Y:S02]  /*2c090*/  VIADD R10, R11.reuse, UR5 ;  /* 0x000000050b0a7c36 */ /* 0x040fe40008000000 */
[----:B------:R0:W-:Y:S01]  /*2c0a0*/  @P3 STG.E.U8 desc[UR14][R6.64], R13 ;  /* 0x0000000d06003986 */ /* 0x0001e2000c10110e */
[-C--:B------:R-:W-:Y:S02]  /*2c0b0*/  IADD3 R4, P3, PT, R11, R3.reuse, RZ ;  /* 0x000000030b047210 */ /* 0x080fe40007f7e0ff */
[----:B---3--:R-:W-:Y:S02]  /*2c0c0*/  PRMT R9, R27, 0x9910, RZ ;  /* 0x000099101b097816 */ /* 0x008fe400000000ff */
[----:B------:R-:W-:Y:S02]  /*2c0d0*/  LEA.HI.X.SX32 R5, R11, R2, 0x1, P3 ;  /* 0x000000020b057211 */ /* 0x000fe400018f0eff */
[----:B------:R-:W-:Y:S01]  /*2c0e0*/  IADD3 R8, P3, PT, R10, R3, RZ ;  /* 0x000000030a087210 */ /* 0x000fe20007f7e0ff */
[----:B------:R-:W-:-:S02]  /*2c0f0*/  IMAD.MOV.U32 R11, RZ, RZ, R9 ;  /* 0x000000ffff0b7224 */ /* 0x000fc400078e0009 */
[----:B------:R-:W-:Y:S01]  /*2c100*/  VIADD R12, R0, 0xda ;  /* 0x000000da000c7836 */ /* 0x000fe20000000000 */
[C---:B------:R-:W-:Y:S01]  /*2c110*/  LEA.HI.X.SX32 R9, R10.reuse, R2, 0x1, P3 ;  /* 0x000000020a097211 */ /* 0x040fe200018f0eff */
[----:B------:R-:W-:Y:S01]  /*2c120*/  VIADD R10, R10, UR5 ;  /* 0x000000050a0a7c36 */ /* 0x000fe20008000000 */
[----:B------:R-:W-:Y:S01]  /*2c130*/  SHF.R.S32.HI R11, RZ, 0x8, R11 ;  /* 0x00000008ff0b7819 */ /* 0x000fe2000001140b */
[----:B------:R3:W-:Y:S01]  /*2c140*/  @P1 STG.E.U8 desc[UR14][R4.64], R27 ;  /* 0x0000001b04001986 */ /* 0x0007e2000c10110e */
[----:B--2---:R-:W-:Y:S01]  /*2c150*/  ISETP.LT.AND P6, PT, R12, UR7, !P0 ;  /* 0x000000070c007c0c */ /* 0x004fe2000c7c1270 */
[C---:B------:R-:W-:Y:S01]  /*2c160*/  VIADD R12, R0.reuse, 0xdb ;  /* 0x000000db000c7836 */ /* 0x040fe20000000000 */
[----:B------:R-:W-:Y:S01]  /*2c170*/  F2FP.SATFINITE.E5M2.F32.PACK_AB_MERGE_C R29, R29, R28, RZ ;  /* 0x0000001c1d1d723e */ /* 0x000fe200048060ff */
[----:B0-----:R-:W-:Y:S01]  /*2c180*/  VIADD R7, R0, 0xdc ;  /* 0x000000dc00077836 */ /* 0x001fe20000000000 */
[----:B------:R0:W-:Y:S01]  /*2c190*/  @P5 STG.E.U8 desc[UR14][R8.64], R11 ;  /* 0x0000000b08005986 */ /* 0x0001e2000c10110e */
[----:B------:R-:W-:Y:S01]  /*2c1a0*/  IADD3 R6, P5, PT, R10, R3, RZ ;  /* 0x000000030a067210 */ /* 0x000fe20007fbe0ff */
[----:B------:R-:W2:Y:S01]  /*2c1b0*/  LDCU UR7, c[0x0][0x39c] ;  /* 0x00007380ff0777ac */ /* 0x000ea20008000800 */
[----:B-1----:R-:W-:-:S02]  /*2c1c0*/  ISETP.LT.AND P1, PT, R12, UR4, !P0 ;  /* 0x000000040c007c0c */ /* 0x002fc4000c721270 */
[----:B----4-:R-:W-:Y:S01]  /*2c1d0*/  ISETP.LT.AND P3, PT, R7, UR6, !P0 ;  /* 0x0000000607007c0c */ /* 0x010fe2000c761270 */
[----:B------:R-:W1:Y:S01]  /*2c1e0*/  LDCU UR4, c[0x0][0x39c] ;  /* 0x00007380ff0477ac */ /* 0x000e620008000800 */
[C---:B------:R-:W-:Y:S01]  /*2c1f0*/  LEA.HI.X.SX32 R7, R10.reuse, R2, 0x1, P5 ;  /* 0x000000020a077211 */ /* 0x040fe200028f0eff */
[----:B------:R-:W-:Y:S01]  /*2c200*/  VIADD R10, R10, UR5 ;  /* 0x000000050a0a7c36 */ /* 0x000fe20008000000 */
[----:B------:R-:W-:Y:S01]  /*2c210*/  PRMT R13, R29, 0x9910, RZ ;  /* 0x000099101d0d7816 */ /* 0x000fe200000000ff */
[----:B------:R-:W4:Y:S02]  /*2c220*/  LDCU UR6, c[0x0][0x39c] ;  /* 0x00007380ff0677ac */ /* 0x000f240008000800 */
[----:B------:R5:W-:Y:S01]  /*2c230*/  @P4 STG.E.U8 desc[UR14][R6.64], R29 ;  /* 0x0000001d06004986 */ /* 0x000be2000c10110e */
[C---:B---3--:R-:W-:Y:S01]  /*2c240*/  IADD3 R4, P4, PT, R10.reuse, R3, RZ ;  /* 0x000000030a047210 */ /* 0x048fe20007f9e0ff */
[----:B0-----:R-:W-:Y:S01]  /*2c250*/  VIADD R11, R10, UR5 ;  /* 0x000000050a0b7c36 */ /* 0x001fe20008000000 */
[----:B------:R-:W-:-:S02]  /*2c260*/  SHF.R.S32.HI R13, RZ, 0x8, R13 ;  /* 0x00000008ff0d7819 */ /* 0x000fc4000001140d */
[----:B------:R-:W-:Y:S02]  /*2c270*/  LEA.HI.X.SX32 R5, R10, R2, 0x1, P4 ;  /* 0x000000020a057211 */ /* 0x000fe400020f0eff */
[----:B------:R-:W-:Y:S01]  /*2c280*/  IADD3 R8, P4, PT, R11, R3, RZ ;  /* 0x000000030b087210 */ /* 0x000fe20007f9e0ff */
[C---:B------:R-:W-:Y:S01]  /*2c290*/  VIADD R10, R0.reuse, 0xde ;  /* 0x000000de000a7836 */ /* 0x040fe20000000000 */
[----:B------:R-:W-:Y:S02]  /*2c2a0*/  F2FP.SATFINITE.E5M2.F32.PACK_AB_MERGE_C R31, R31, R30, RZ ;  /* 0x0000001e1f1f723e */ /* 0x000fe400048060ff */
[C---:B------:R-:W-:Y:S01]  /*2c2b0*/  LEA.HI.X.SX32 R9, R11.reuse, R2, 0x1, P4 ;  /* 0x000000020b097211 */ /* 0x040fe200020f0eff */
[----:B------:R-:W-:Y:S01]  /*2c2c0*/  VIADD R11, R11, UR5 ;  /* 0x000000050b0b7c36 */ /* 0x000fe20008000000 */
[----:B------:R0:W-:Y:S01]  /*2c2d0*/  @P2 STG.E.U8 desc[UR14][R4.64], R13 ;  /* 0x0000000d04002986 */ /* 0x0001e2000c10110e */
[----:B------:R-:W-:Y:S01]  /*2c2e0*/  VIADD R12, R0, 0xdd ;  /* 0x000000dd000c7836 */ /* 0x000fe20000000000 */
[----:B-1----:R-:W-:Y:S01]  /*2c2f0*/  ISETP.LT.AND P2, PT, R10, UR4, !P0 ;  /* 0x000000040a007c0c */ /* 0x002fe2000c741270 */
[----:B------:R-:W1:Y:S01]  /*2c300*/  LDCU UR4, c[0x0][0x39c] ;  /* 0x00007380ff0477ac */ /* 0x000e620008000800 */
[----:B------:R-:W-:-:S02]  /*2c310*/  PRMT R10, R31, 0x9910, RZ ;  /* 0x000099101f0a7816 */ /* 0x000fc400000000ff */
[C---:B-----5:R-:W-:Y:S02]  /*2c320*/  IADD3 R6, P4, PT, R11.reuse, R3, RZ ;  /* 0x000000030b067210 */ /* 0x060fe40007f9e0ff */
[----:B--2---:R-:W-:Y:S01]  /*2c330*/  ISETP.LT.AND P5, PT, R12, UR7, !P0 ;  /* 0x000000070c007c0c */ /* 0x004fe2000c7a1270 */
[----:B------:R-:W2:Y:S01]  /*2c340*/  LDCU UR7, c[0x0][0x39c] ;  /* 0x00007380ff0777ac */ /* 0x000ea20008000800 */
[C---:B------:R-:W-:Y:S01]  /*2c350*/  LEA.HI.X.SX32 R7, R11.reuse, R2, 0x1, P4 ;  /* 0x000000020b077211 */ /* 0x040fe200020f0eff */
[----:B------:R-:W-:Y:S01]  /*2c360*/  VIADD R11, R11, UR5 ;  /* 0x000000050b0b7c36 */ /* 0x000fe20008000000 */
[----:B0-----:R-:W-:Y:S01]  /*2c370*/  SHF.R.S32.HI R13, RZ, 0x8, R10 ;  /* 0x00000008ff0d7819 */ /* 0x001fe2000001140a */
[----:B------:R-:W-:Y:S01]  /*2c380*/  VIADD R12, R0, 0xdf ;  /* 0x000000df000c7836 */ /* 0x000fe20000000000 */
[----:B------:R0:W-:Y:S01]  /*2c390*/  @P6 STG.E.U8 desc[UR14][R8.64], R31 ;  /* 0x0000001f08006986 */ /* 0x0001e2000c10110e */
[----:B------:R-:W-:-:S03]  /*2c3a0*/  F2FP.SATFINITE.E5M2.F32.PACK_AB_MERGE_C R33, R33, R32, RZ ;  /* 0x000000202121723e */ /* 0x000fc600048060ff */
[----:B------:R3:W-:Y:S01]  /*2c3b0*/  @P1 STG.E.U8 desc[UR14][R6.64], R13 ;  /* 0x0000000d06001986 */ /* 0x0007e2000c10110e */
[C---:B------:R-:W-:Y:S01]  /*2c3c0*/  IADD3 R4, P1, PT, R11.reuse, R3, RZ ;  /* 0x000000030b047210 */ /* 0x040fe20007f3e0ff */
[----:B------:R-:W-:Y:S01]  /*2c3d0*/  VIADD R10, R11, UR5 ;  /* 0x000000050b0a7c36 */ /* 0x000fe20008000000 */
[----:B----4-:R-:W-:Y:S01]  /*2c3e0*/  ISETP.LT.AND P4, PT, R12, UR6, !P0 ;  /* 0x000000060c007c0c */ /* 0x010fe2000c781270 */
[----:B------:R-:W4:Y:S01]  /*2c3f0*/  LDCU UR6, c[0x0][0x39c] ;  /* 0x00007380ff0677ac */ /* 0x000f220008000800 */
[----:B------:R-:W-:Y:S01]  /*2c400*/  PRMT R12, R33, 0x9910, RZ ;  /* 0x00009910210c7816 */ /* 0x000fe200000000ff */
[C---:B0-----:R-:W-:Y:S01]  /*2c410*/  VIADD R8, R0.reuse, 0xe0 ;  /* 0x000000e000087836 */ /* 0x041fe20000000000 */
[----:B------:R-:W-:Y:S01]  /*2c420*/  LEA.HI.X.SX32 R5, R11, R2, 0x1, P1 ;  /* 0x000000020b057211 */ /* 0x000fe200008f0eff */
[----:B------:R-:W-:-:S03]  /*2c430*/  VIADD R9, R0, 0xe1 ;  /* 0x000000e100097836 */ /* 0x000fc60000000000 */
[----:B-1----:R-:W-:Y:S01]  /*2c440*/  ISETP.LT.AND P1, PT, R8, UR4, !P0 ;  /* 0x0000000408007c0c */ /* 0x002fe2000c721270 */
[----:B------:R-:W-:Y:S01]  /*2c450*/  IMAD.MOV.U32 R11, RZ, RZ, R12 ;  /* 0x000000ffff0b7224 */ /* 0x000fe200078e000c */
[CC--:B------:R-:W-:Y:S01]  /*2c460*/  IADD3 R8, P6, PT, R10.reuse, R3.reuse, RZ ;  /* 0x000000030a087210 */ /* 0x0c0fe20007fde0ff */
[----:B------:R0:W-:Y:S01]  /*2c470*/  @P3 STG.E.U8 desc[UR14][R4.64], R33 ;  /* 0x0000002104003986 */ /* 0x0001e2000c10110e */
[----:B--2---:R-:W-:Y:S01]  /*2c480*/  ISETP.LT.AND P3, PT, R9, UR7, !P0 ;  /* 0x0000000709007c0c */ /* 0x004fe2000c761270 */
[----:B------:R-:W1:Y:S01]  /*2c490*/  LDCU UR4, c[0x0][0x39c] ;  /* 0x00007380ff0477ac */ /* 0x000e620008000800 */
[CC--:B------:R-:W-:Y:S01]  /*2c4a0*/  LEA.HI.X.SX32 R9, R10.reuse, R2.reuse, 0x1, P6 ;  /* 0x000000020a097211 */ /* 0x0c0fe200030f0eff */
[----:B------:R-:W-:Y:S01]  /*2c4b0*/  VIADD R10, R10, UR5 ;  /* 0x000000050a0a7c36 */ /* 0x000fe20008000000 */
[----:B------:R-:W-:Y:S01]  /*2c4c0*/  SHF.R.S32.HI R11, RZ, 0x8, R11 ;  /* 0x00000008ff0b7819 */ /* 0x000fe2000001140b */
[----:B---3--:R-:W-:Y:S01]  /*2c4d0*/  VIADD R7, R0, 0xe2 ;  /* 0x000000e200077836 */ /* 0x008fe20000000000 */
[----:B------:R-:W2:Y:S02]  /*2c4e0*/  LDCU UR7, c[0x0][0x39c] ;  /* 0x00007380ff0777ac */ /* 0x000ea40008000800 */
[C---:B------:R-:W-:Y:S01]  /*2c4f0*/  IADD3 R6, P6, PT, R10.reuse, R3, RZ ;  /* 0x000000030a067210 */ /* 0x040fe20007fde0ff */
[----:B------:R3:W-:Y:S01]  /*2c500*/  @P5 STG.E.U8 desc[UR14][R8.64], R11 ;  /* 0x0000000b08005986 */ /* 0x0007e2000c10110e */
[----:B----4-:R-:W-:Y:S01]  /*2c510*/  ISETP.LT.AND P5, PT, R7, UR6, !P0 ;  /* 0x0000000607007c0c */ /* 0x010fe2000c7a1270 */
[----:B------:R-:W4:Y:S01]  /*2c520*/  LDCU UR6, c[0x0][0x39c] ;  /* 0x00007380ff0677ac */ /* 0x000f220008000800 */
[C---:B------:R-:W-:Y:S01]  /*2c530*/  LEA.HI.X.SX32 R7, R10.reuse, R2, 0x1, P6 ;  /* 0x000000020a077211 */ /* 0x040fe200030f0eff */
[----:B------:R-:W-:Y:S01]  /*2c540*/  VIADD R10, R10, UR5 ;  /* 0x000000050a0a7c36 */ /* 0x000fe20008000000 */
[----:B------:R-:W-:Y:S01]  /*2c550*/  F2FP.SATFINITE.E5M2.F32.PACK_AB_MERGE_C R35, R35, R34, RZ ;  /* 0x000000222323723e */ /* 0x000fe200048060ff */
[----:B0-----:R-:W-:-:S03]  /*2c560*/  VIADD R5, R0, 0xe3 ;  /* 0x000000e300057836 */ /* 0x001fc60000000000 */
[----:B------:R-:W-:Y:S02]  /*2c570*/  PRMT R13, R35, 0x9910, RZ ;  /* 0x00009910230d7816 */ /* 0x000fe400000000ff */
[CC--:B------:R-:W-:Y:S01]  /*2c580*/  IADD3 R4, P6, PT, R10.reuse, R3.reuse, RZ ;  /* 0x000000030a047210 */ /* 0x0c0fe20007fde0ff */
[----:B------:R0:W-:Y:S01]  /*2c590*/  @P2 STG.E.U8 desc[UR14][R6.64], R35 ;  /* 0x0000002306002986 */ /* 0x0001e2000c10110e */
[----:B---3--:R-:W-:Y:S01]  /*2c5a0*/  VIADD R11, R10, UR5 ;  /* 0x000000050a0b7c36 */ /* 0x008fe20008000000 */
[----:B-1----:R-:W-:Y:S01]  /*2c5b0*/  ISETP.LT.AND P2, PT, R5, UR4, !P0 ;  /* 0x0000000405007c0c */ /* 0x002fe2000c741270 */
[----:B------:R-:W-:Y:S01]  /*2c5c0*/  VIADD R9, R0, 0xe4 ;  /* 0x000000e400097836 */ /* 0x000fe20000000000 */
[----:B------:R-:W-:Y:S01]  /*2c5d0*/  LEA.HI.X.SX32 R5, R10, R2, 0x1, P6 ;  /* 0x000000020a057211 */ /* 0x000fe200030f0eff */
[----:B------:R-:W1:Y:S01]  /*2c5e0*/  LDCU UR4, c[0x0][0x39c] ;  /* 0x00007380ff0477ac */ /* 0x000e620008000800 */
[----:B------:R-:W-:Y:S02]  /*2c5f0*/  SHF.R.S32.HI R13, RZ, 0x8, R13 ;  /* 0x00000008ff0d7819 */ /* 0x000fe4000001140d */
[----:B------:R-:W-:Y:S01]  /*2c600*/  IADD3 R8, P6, PT, R11, R3, RZ ;  /* 0x000000030b087210 */ /* 0x000fe20007fde0ff */
[----:B------:R-:W-:-:S02]  /*2c610*/  VIADD R10, R0, 0xe5 ;  /* 0x000000e5000a7836 */ /* 0x000fc40000000000 */
[----:B------:R3:W-:Y:S01]  /*2c620*/  @P4 STG.E.U8 desc[UR14][R4.64], R13 ;  /* 0x0000000d04004986 */ /* 0x0007e2000c10110e */
[----:B--2---:R-:W-:Y:S01]  /*2c630*/  ISETP.LT.AND P4, PT, R9, UR7, !P0 ;  /* 0x0000000709007c0c */ /* 0x004fe2000c781270 */
[----:B------:R-:W2:Y:S01]  /*2c640*/  LDCU UR7, c[0x0][0x39c] ;  /* 0x00007380ff0777ac */ /* 0x000ea20008000800 */
[C---:B------:R-:W-:Y:S01]  /*2c650*/  LEA.HI.X.SX32 R9, R11.reuse, R2, 0x1, P6 ;  /* 0x000000020b097211 */ /* 0x040fe200030f0eff */
[----:B------:R-:W-:Y:S01]  /*2c660*/  VIADD R11, R11, UR5 ;  /* 0x000000050b0b7c36 */ /* 0x000fe20008000000 */
[----:B------:R-:W-:Y:S02]  /*2c670*/  F2FP.SATFINITE.E5M2.F32.PACK_AB_MERGE_C R37, R37, R36, RZ ;  /* 0x000000242525723e */ /* 0x000fe400048060ff */
[----:B----4-:R-:W-:Y:S02]  /*2c680*/  ISETP.LT.AND P6, PT, R10, UR6, !P0 ;  /* 0x000000060a007c0c */ /* 0x010fe4000c7c1270 */
[----:B0-----:R-:W-:Y:S01]  /*2c690*/  PRMT R7, R37, 0x9910, RZ ;  /* 0x0000991025077816 */ /* 0x001fe200000000ff */
[----:B------:R0:W-:Y:S01]  /*2c6a0*/  @P1 STG.E.U8 desc[UR14][R8.64], R37 ;  /* 0x0000002508001986 */ /* 0x0001e2000c10110e */
[CC--:B------:R-:W-:Y:S01]  /*2c6b0*/  IADD3 R6, P1, PT, R11.reuse, R3.reuse, RZ ;  /* 0x000000030b067210 */ /* 0x0c0fe20007f3e0ff */
[----:B------:R-:W-:Y:S01]  /*2c6c0*/  VIADD R10, R11, UR5 ;  /* 0x000000050b0a7c36 */ /* 0x000fe20008000000 */
[----:B------:R-:W-:Y:S01]  /*2c6d0*/  F2FP.SATFINITE.E5M2.F32.PACK_AB_MERGE_C R39, R39, R38, RZ ;  /* 0x000000262727723e */ /* 0x000fe200048060ff */
[----:B---3--:R-:W-:Y:S01]  /*2c6e0*/  IMAD.MOV.U32 R13, RZ, RZ, R7 ;  /* 0x000000ffff0d7224 */ /* 0x008fe200078e0007 */
[----:B------:R-:W-:Y:S01]  /*2c6f0*/  LEA.HI.X.SX32 R7, R11, R2, 0x1, P1 ;  /* 0x000000020b077211 */ /* 0x000fe200008f0eff */
[----:B------:R-:W-:Y:S01]  /*2c700*/  VIADD R11, R0, 0xe6 ;  /* 0x000000e6000b7836 */ /* 0x000fe20000000000 */
[----:B------:R-:W-:Y:S01]  /*2c710*/  IADD3 R4, P1, PT, R10, R3, RZ ;  /* 0x000000030a047210 */ /* 0x000fe20007f3e0ff */
[----:B------:R-:W3:Y:S01]  /*2c720*/  LDCU UR6, c[0x0][0x39c] ;  /* 0x00007380ff0677ac */ /* 0x000ee20008000800 */
[----:B------:R-:W-:-:S02]  /*2c730*/  SHF.R.S32.HI R13, RZ, 0x8, R13 ;  /* 0x00000008ff0d7819 */ /* 0x000fc4000001140d */
[C---:B------:R-:W-:Y:S02]  /*2c740*/  LEA.HI.X.SX32 R5, R10.reuse, R2, 0x1, P1 ;  /* 0x000000020a057211 */ /* 0x040fe400008f0eff */
[----:B-1----:R-:W-:Y:S01]  /*2c750*/  ISETP.LT.AND P1, PT, R11, UR4, !P0 ;  /* 0x000000040b007c0c */ /* 0x002fe2000c721270 */
[----:B------:R-:W1:Y:S01]  /*2c760*/  LDCU UR4, c[0x0][0x39c] ;  /* 0x00007380ff0477ac */ /* 0x000e620008000800 */
[----:B------:R-:W-:Y:S01]  /*2c770*/  VIADD R10, R10, UR5 ;  /* 0x000000050a0a7c36 */ /* 0x000fe20008000000 */
[----:B------:R4:W-:Y:S01]  /*2c780*/  @P3 STG.E.U8 desc[UR14][R6.64], R13 ;  /* 0x0000000d06003986 */ /* 0x0009e2000c10110e */
[----:B------:R-:W-:-:S03]  /*2c790*/  PRMT R12, R39, 0x9910, RZ ;  /* 0x00009910270c7816 */ /* 0x000fc600000000ff */
[CC--:B0-----:R-:W-:Y:S01]  /*2c7a0*/  IADD3 R8, P3, PT, R10.reuse, R3.reuse, RZ ;  /* 0x000000030a087210 */ /* 0x0c1fe20007f7e0ff */
[C---:B------:R-:W-:Y:S01]  /*2c7b0*/  VIADD R11, R10.reuse, UR5 ;  /* 0x000000050a0b7c36 */ /* 0x040fe20008000000 */
[----:B------:R0:W-:Y:S02]  /*2c7c0*/  @P5 STG.E.U8 desc[UR14][R4.64], R39 ;  /* 0x0000002704005986 */ /* 0x0001e4000c10110e */
[-C--:B------:R-:W-:Y:S02]  /*2c7d0*/  LEA.HI.X.SX32 R9, R10, R2.reuse, 0x1, P3 ;  /* 0x000000020a097211 */ /* 0x080fe400018f0eff */
[----:B----4-:R-:W-:Y:S01]  /*2c7e0*/  SHF.R.S32.HI R13, RZ, 0x8, R12 ;  /* 0x00000008ff0d7819 */ /* 0x010fe2000001140c */
[C---:B------:R-:W-:Y:S01]  /*2c7f0*/  VIADD R7, R0.reuse, 0xe8 ;  /* 0x000000e800077836 */ /* 0x040fe20000000000 */
[-C--:B------:R-:W-:Y:S01]  /*2c800*/  IADD3 R6, P5, PT, R11, R3.reuse, RZ ;  /* 0x000000030b067210 */ /* 0x080fe20007fbe0ff */
[C---:B0-----:R-:W-:Y:S02]  /*2c810*/  VIADD R4, R0.reuse, 0xe9 ;  /* 0x000000e900047836 */ /* 0x041fe40000000000 */
[----:B------:R0:W-:Y:S01]  /*2c820*/  @P2 STG.E.U8 desc[UR14][R8.64], R13 ;  /* 0x0000000d08002986 */ /* 0x0001e2000c10110e */
[----:B--2---:R-:W-:Y:S01]  /*2c830*/  ISETP.LT.AND P2, PT, R7, UR7, !P0 ;  /* 0x0000000707007c0c */ /* 0x004fe2000c741270 */
[----:B------:R-:W-:Y:S01]  /*2c840*/  VIADD R14, R0, 0xe7 ;  /* 0x000000e7000e7836 */ /* 0x000fe20000000000 */
[C---:B------:R-:W-:Y:S01]  /*2c850*/  LEA.HI.X.SX32 R7, R11.reuse, R2, 0x1, P5 ;  /* 0x000000020b077211 */ /* 0x040fe200028f0eff */
[----:B------:R-:W-:Y:S01]  /*2c860*/  VIADD R11, R11, UR5 ;  /* 0x000000050b0b7c36 */ /* 0x000fe20008000000 */
[----:B------:R-:W-:Y:S01]  /*2c870*/  F2FP.SATFINITE.E5M2.F32.PACK_AB_MERGE_C R41, R41, R40, RZ ;  /* 0x000000282929723e */ /* 0x000fe200048060ff */
[----:B------:R-:W2:Y:S01]  /*2c880*/  LDCU UR7, c[0x0][0x39c] ;  /* 0x00007380ff0777ac */ /* 0x000ea20008000800 */
[----:B-1----:R-:W-:Y:S01]  /*2c890*/  ISETP.LT.AND P5, PT, R4, UR4, !P0 ;  /* 0x0000000404007c0c */ /* 0x002fe2000c7a1270 */
[----:B------:R-:W1:Y:S01]  /*2c8a0*/  LDCU UR4, c[0x0][0x39c] ;  /* 0x00007380ff0477ac */ /* 0x000e620008000800 */
[----:B------:R-:W-:Y:S01]  /*2c8b0*/  PRMT R5, R41, 0x9910, RZ ;  /* 0x0000991029057816 */ /* 0x000fe200000000ff */
[----:B------:R4:W-:Y:S01]  /*2c8c0*/  @P4 STG.E.U8 desc[UR14][R6.64], R41 ;  /* 0x0000002906004986 */ /* 0x0009e2000c10110e */
[----:B---3--:R-:W-:Y:S01]  /*2c8d0*/  ISETP.LT.AND P3, PT, R14, UR6, !P0 ;  /* 0x000000060e007c0c */ /* 0x008fe2000c761270 */
[----:B------:R-:W3:Y:S01]  /*2c8e0*/  LDCU UR6, c[0x0][0x39c] ;  /* 0x00007380ff0677ac */ /* 0x000ee20008000800 */
[C---:B------:R-:W-:Y:S01]  /*2c8f0*/  IADD3 R4, P4, PT, R11.reuse, R3, RZ ;  /* 0x000000030b047210 */ /* 0x040fe20007f9e0ff */
[----:B------:R-:W-:-:S02]  /*2c900*/  VIADD R10, R11, UR5 ;  /* 0x000000050b0a7c36 */ /* 0x000fc40008000000 */
[----:B0-----:R-:W-:Y:S01]  /*2c910*/  IMAD.MOV.U32 R9, RZ, RZ, R5 ;  /* 0x000000ffff097224 */ /* 0x001fe200078e0005 */
[-C--:B------:R-:W-:Y:S02]  /*2c920*/  LEA.HI.X.SX32 R5, R11, R2.reuse, 0x1, P4 ;  /* 0x000000020b057211 */ /* 0x080fe400020f0eff */
[----:B------:R-:W-:Y:S02]  /*2c930*/  IADD3 R8, P4, PT, R10, R3, RZ ;  /* 0x000000030a087210 */ /* 0x000fe40007f9e0ff */
[----:B------:R-:W-:Y:S01]  /*2c940*/  SHF.R.S32.HI R11, RZ, 0x8, R9 ;  /* 0x00000008ff0b7819 */ /* 0x000fe20000011409 */
[----:B----4-:R-:W-:Y:S01]  /*2c950*/  VIADD R6, R0, 0xea ;  /* 0x000000ea00067836 */ /* 0x010fe20000000000 */
[C---:B------:R-:W-:Y:S01]  /*2c960*/  LEA.HI.X.SX32 R9, R10.reuse, R2, 0x1, P4 ;  /* 0x000000020a097211 */ /* 0x040fe200020f0eff */
[----:B------:R-:W-:Y:S01]  /*2c970*/  VIADD R10, R10, UR5 ;  /* 0x000000050a0a7c36 */ /* 0x000fe20008000000 */
[----:B------:R-:W-:Y:S01]  /*2c980*/  F2FP.SATFINITE.E5M2.F32.PACK_AB_MERGE_C R43, R43, R42, RZ ;  /* 0x0000002a2b2b723e */ /* 0x000fe200048060ff */
[----:B------:R-:W-:Y:S01]  /*2c990*/  VIADD R7, R0, 0xeb ;  /* 0x000000eb00077836 */ /* 0x000fe20000000000 */
[----:B------:R0:W-:Y:S01]  /*2c9a0*/  @P6 STG.E.U8 desc[UR14][R4.64], R11 ;  /* 0x0000000b04006986 */ /* 0x0001e2000c10110e */
[----:B-1----:R-:W-:-:S02]  /*2c9b0*/  ISETP.LT.AND P4, PT, R6, UR4, !P0 ;  /* 0x0000000406007c0c */ /* 0x002fc4000c781270 */
[----:B------:R-:W-:Y:S02]  /*2c9c0*/  F2FP.SATFINITE.E5M2.F32.PACK_AB_MERGE_C R45, R45, R44, RZ ;  /* 0x0000002c2d2d723e */ /* 0x000fe400048060ff */
[----:B------:R-:W-:Y:S01]  /*2c9d0*/  PRMT R13, R43, 0x9910, RZ ;  /* 0x000099102b0d7816 */ /* 0x000fe200000000ff */
[----:B------:R1:W-:Y:S01]  /*2c9e0*/  @P1 STG.E.U8 desc[UR14][R8.64], R43 ;  /* 0x0000002b08001986 */ /* 0x0003e2000c10110e */
[----:B------:R-:W-:Y:S01]  /*2c9f0*/  IADD3 R6, P6, PT, R10, R3, RZ ;  /* 0x000000030a067210 */ /* 0x000fe20007fde0ff */
[----:B------:R-:W-:Y:S01]  /*2ca00*/  VIADD R12, R0, 0xec ;  /* 0x000000ec000c7836 */ /* 0x000fe20000000000 */
[----:B---3--:R-:W-:Y:S01]  /*2ca10*/  ISETP.LT.AND P1, PT, R7, UR6, !P0 ;  /* 0x0000000607007c0c */ /* 0x008fe2000c721270 */
[----:B------:R-:W3:Y:S01]  /*2ca20*/  LDCU UR6, c[0x0][0x39c] ;  /* 0x00007380ff0677ac */ /* 0x000ee20008000800 */
[C---:B------:R-:W-:Y:S01]  /*2ca30*/  LEA.HI.X.SX32 R7, R10.reuse, R2, 0x1, P6 ;  /* 0x000000020a077211 */ /* 0x040fe200030f0eff */
[----:B------:R-:W-:Y:S01]  /*2ca40*/  VIADD R10, R10, UR5 ;  /* 0x000000050a0a7c36 */ /* 0x000fe20008000000 */
[----:B------:R-:W-:Y:S01]  /*2ca50*/  SHF.R.S32.HI R13, RZ, 0x8, R13 ;  /* 0x00000008ff0d7819 */ /* 0x000fe2000001140d */
[----:B------:R-:W4:Y:S02]  /*2ca60*/  LDCU UR4, c[0x0][0x39c] ;  /* 0x00007380ff0477ac */ /* 0x000f240008000800 */
[----:B0-----:R-:W-:-:S02]  /*2ca70*/  VIADD R11, R10, UR5 ;  /* 0x000000050a0b7c36 */ /* 0x001fc40008000000 */
[----:B------:R0:W-:Y:S01]  /*2ca80*/  @P3 STG.E.U8 desc[UR14][R6.64], R13 ;  /* 0x0000000d06003986 */ /* 0x0001e2000c10110e */
[CC--:B------:R-:W-:Y:S02]  /*2ca90*/  IADD3 R4, P3, PT, R10.reuse, R3.reuse, RZ ;  /* 0x000000030a047210 */ /* 0x0c0fe40007f7e0ff */
[----:B-1----:R-:W-:Y:S02]  /*2caa0*/  PRMT R9, R45, 0x9910, RZ ;  /* 0x000099102d097816 */ /* 0x002fe400000000ff */
[-C--:B------:R-:W-:Y:S02]  /*2cab0*/  LEA.HI.X.SX32 R5, R10, R2.reuse, 0x1, P3 ;  /* 0x000000020a057211 */ /* 0x080fe400018f0eff */
[C---:B------:R-:W-:Y:S01]  /*2cac0*/  IADD3 R8, P3, PT, R11.reuse, R3, RZ ;  /* 0x000000030b087210 */ /* 0x040fe20007f7e0ff */
[----:B------:R-:W-:Y:S01]  /*2cad0*/  IMAD.MOV.U32 R10, RZ, RZ, R9 ;  /* 0x000000ffff0a7224 */ /* 0x000fe200078e0009 */
[----:B--2---:R-:W-:Y:S01]  /*2cae0*/  ISETP.LT.AND P6, PT, R12, UR7, !P0 ;  /* 0x000000070c007c0c */ /* 0x004fe2000c7c1270 */
[----:B------:R-:W1:Y:S01]  /*2caf0*/  LDCU UR7, c[0x0][0x39c] ;  /* 0x00007380ff0777ac */ /* 0x000e620008000800 */
[C---:B------:R-:W-:Y:S01]  /*2cb00*/  LEA.HI.X.SX32 R9, R11.reuse, R2, 0x1, P3 ;  /* 0x000000020b097211 */ /* 0x040fe200018f0eff */
[----:B------:R-:W-:Y:S01]  /*2cb10*/  VIADD R11, R11, UR5 ;  /* 0x000000050b0b7c36 */ /* 0x000fe20008000000 */
[----:B0-----:R-:W-:Y:S01]  /*2cb20*/  SHF.R.S32.HI R13, RZ, 0x8, R10 ;  /* 0x00000008ff0d7819 */ /* 0x001fe2000001140a */
[----:B------:R0:W-:Y:S01]  /*2cb30*/  @P2 STG.E.U8 desc[UR14][R4.64], R45 ;  /* 0x0000002d04002986 */ /* 0x0001e2000c10110e */
[----:B------:R-:W-:-:S02]  /*2cb40*/  VIADD R7, R0, 0xee ;  /* 0x000000ee00077836 */ /* 0x000fc40000000000 */
[C---:B------:R-:W-:Y:S01]  /*2cb50*/  VIADD R12, R0.reuse, 0xed ;  /* 0x000000ed000c7836 */ /* 0x040fe20000000000 */
[----:B------:R2:W-:Y:S01]  /*2cb60*/  @P5 STG.E.U8 desc[UR14][R8.64], R13 ;  /* 0x0000000d08005986 */ /* 0x0005e2000c10110e */
[-C--:B------:R-:W-:Y:S02]  /*2cb70*/  IADD3 R6, P5, PT, R11, R3.reuse, RZ ;  /* 0x000000030b067210 */ /* 0x080fe40007fbe0ff */
[----:B------:R-:W-:Y:S02]  /*2cb80*/  F2FP.SATFINITE.E5M2.F32.PACK_AB_MERGE_C R47, R47, R46, RZ ;  /* 0x0000002e2f2f723e */ /* 0x000fe400048060ff */
[----:B---3--:R-:W-:Y:S01]  /*2cb90*/  ISETP.LT.AND P3, PT, R7, UR6, !P0 ;  /* 0x0000000607007c0c */ /* 0x008fe2000c761270 */
[----:B------:R-:W-:Y:S01]  /*2cba0*/  VIADD R10, R0, 0xef ;  /* 0x000000ef000a7836 */ /* 0x000fe20000000000 */
[----:B----4-:R-:W-:Y:S01]  /*2cbb0*/  ISETP.LT.AND P2, PT, R12, UR4, !P0 ;  /* 0x000000040c007c0c */ /* 0x010fe2000c741270 */
[----:B------:R-:W3:Y:S01]  /*2cbc0*/  LDCU UR4, c[0x0][0x39c] ;  /* 0x00007380ff0477ac */ /* 0x000ee20008000800 */
[C---:B------:R-:W-:Y:S01]  /*2cbd0*/  LEA.HI.X.SX32 R7, R11.reuse, R2, 0x1, P5 ;  /* 0x000000020b077211 */ /* 0x040fe200028f0eff */
[----:B------:R-:W-:Y:S01]  /*2cbe0*/  VIADD R11, R11, UR5 ;  /* 0x000000050b0b7c36 */ /* 0x000fe20008000000 */
[----:B0-----:R-:W-:Y:S01]  /*2cbf0*/  PRMT R5, R47, 0x9910, RZ ;  /* 0x000099102f057816 */ /* 0x001fe200000000ff */
[----:B------:R-:W0:Y:S01]  /*2cc00*/  LDCU UR6, c[0x0][0x39c] ;  /* 0x00007380ff0677ac */ /* 0x000e220008000800 */
[----:B-1----:R-:W-:Y:S01]  /*2cc10*/  ISETP.LT.AND P5, PT, R10, UR7, !P0 ;  /* 0x000000070a007c0c */ /* 0x002fe2000c7a1270 */
[----:B------:R1:W-:Y:S01]  /*2cc20*/  @P4 STG.E.U8 desc[UR14][R6.64], R47 ;  /* 0x0000002f06004986 */ /* 0x0003e2000c10110e */
[-C--:B------:R-:W-:Y:S01]  /*2cc30*/  IADD3 R4, P4, PT, R11, R3.reuse, RZ ;  /* 0x000000030b047210 */ /* 0x080fe20007f9e0ff */
[----:B--2---:R-:W-:Y:S01]  /*2cc40*/  IMAD.MOV.U32 R8, RZ, RZ, R5 ;  /* 0x000000ffff087224 */ /* 0x004fe200078e0005 */
[----:B------:R-:W-:Y:S01]  /*2cc50*/  F2FP.SATFINITE.E5M2.F32.PACK_AB_MERGE_C R49, R49, R48, RZ ;  /* 0x000000303131723e */ /* 0x000fe200048060ff */
[C---:B------:R-:W-:Y:S01]  /*2cc60*/  VIADD R10, R11.reuse, UR5 ;  /* 0x000000050b0a7c36 */ /* 0x040fe20008000000 */
[----:B------:R-:W-:Y:S01]  /*2cc70*/  LEA.HI.X.SX32 R5, R11, R2, 0x1, P4 ;  /* 0x000000020b057211 */ /* 0x000fe200020f0eff */
[----:B------:R-:W-:Y:S01]  /*2cc80*/  VIADD R12, R0, 0xf0 ;  /* 0x000000f0000c7836 */ /* 0x000fe20000000000 */
[----:B------:R-:W-:Y:S01]  /*2cc90*/  SHF.R.S32.HI R11, RZ, 0x8, R8 ;  /* 0x00000008ff0b7819 */ /* 0x000fe20000011408 */
[----:B------:R-:W2:Y:S01]  /*2cca0*/  LDCU UR7, c[0x0][0x39c] ;  /* 0x00007380ff0777ac */ /* 0x000ea20008000800 */
[----:B------:R-:W-:-:S04]  /*2ccb0*/  IADD3 R8, P4, PT, R10, R3, RZ ;  /* 0x000000030a087210 */ /* 0x000fc80007f9e0ff */
[CC--:B------:R-:W-:Y:S01]  /*2ccc0*/  LEA.HI.X.SX32 R9, R10.reuse, R2.reuse, 0x1, P4 ;  /* 0x000000020a097211 */ /* 0x0c0fe200020f0eff */
[----:B------:R-:W-:Y:S01]  /*2ccd0*/  VIADD R10, R10, UR5 ;  /* 0x000000050a0a7c36 */ /* 0x000fe20008000000 */
[----:B------:R4:W-:Y:S01]  /*2cce0*/  @P1 STG.E.U8 desc[UR14][R4.64], R11 ;  /* 0x0000000b04001986 */ /* 0x0009e2000c10110e */
[----:B---3--:R-:W-:Y:S01]  /*2ccf0*/  ISETP.LT.AND P1, PT, R12, UR4, !P0 ;  /* 0x000000040c007c0c */ /* 0x008fe2000c721270 */
[----:B------:R-:W3:Y:S01]  /*2cd00*/  LDCU UR4, c[0x0][0x39c] ;  /* 0x00007380ff0477ac */ /* 0x000ee20008000800 */
[----:B------:R-:W-:Y:S02]  /*2cd10*/  PRMT R13, R49, 0x9910, RZ ;  /* 0x00009910310d7816 */ /* 0x000fe400000000ff */
[C---:B-1----:R-:W-:Y:S02]  /*2cd20*/  IADD3 R6, P4, PT, R10.reuse, R3, RZ ;  /* 0x000000030a067210 */ /* 0x042fe40007f9e0ff */
[----:B------:R-:W-:Y:S02]  /*2cd30*/  SHF.R.S32.HI R13, RZ, 0x8, R13 ;  /* 0x00000008ff0d7819 */ /* 0x000fe4000001140d */
[C---:B------:R-:W-:Y:S01]  /*2cd40*/  LEA.HI.X.SX32 R7, R10.reuse, R2, 0x1, P4 ;  /* 0x000000020a077211 */ /* 0x040fe200020f0eff */
[----:B------:R-:W-:-:S02]  /*2cd50*/  VIADD R10, R10, UR5 ;  /* 0x000000050a0a7c36 */ /* 0x000fc40008000000 */
[----:B------:R-:W-:Y:S01]  /*2cd60*/  VIADD R12, R0, 0xf1 ;  /* 0x000000f1000c7836 */ /* 0x000fe20000000000 */
[----:B------:R1:W-:Y:S01]  /*2cd70*/  @P6 STG.E.U8 desc[UR14][R8.64], R49 ;  /* 0x0000003108006986 */ /* 0x0003e2000c10110e */
[----:B------:R-:W-:-:S03]  /*2cd80*/  F2FP.SATFINITE.E5M2.F32.PACK_AB_MERGE_C R51, R51, R50, RZ ;  /* 0x000000323333723e */ /* 0x000fc600048060ff */
[----:B------:R5:W-:Y:S01]  /*2cd90*/  @P2 STG.E.U8 desc[UR14][R6.64], R13 ;  /* 0x0000000d06002986 */ /* 0x000be2000c10110e */
[C---:B----4-:R-:W-:Y:S01]  /*2cda0*/  IADD3 R4, P2, PT, R10.reuse, R3, RZ ;  /* 0x000000030a047210 */ /* 0x050fe20007f5e0ff */
[----:B------:R-:W-:Y:S01]  /*2cdb0*/  VIADD R11, R10, UR5 ;  /* 0x000000050a0b7c36 */ /* 0x000fe20008000000 */
[----:B0-----:R-:W-:Y:S01]  /*2cdc0*/  ISETP.LT.AND P4, PT, R12, UR6, !P0 ;  /* 0x000000060c007c0c */ /* 0x001fe2000c781270 */
[----:B------:R-:W0:Y:S01]  /*2cdd0*/  LDCU UR6, c[0x0][0x39c] ;  /* 0x00007380ff0677ac */ /* 0x000e220008000800 */
[----:B------:R-:W-:Y:S01]  /*2cde0*/  PRMT R12, R51, 0x9910, RZ ;  /* 0x00009910330c7816 */ /* 0x000fe200000000ff */
[----:B-1----:R-:W-:Y:S01]  /*2cdf0*/  VIADD R8, R0, 0xf2 ;  /* 0x000000f200087836 */ /* 0x002fe20000000000 */
[----:B------:R-:W-:Y:S01]  /*2ce00*/  LEA.HI.X.SX32 R5, R10, R2, 0x1, P2 ;  /* 0x000000020a057211 */ /* 0x000fe200010f0eff */
[----:B------:R-:W-:-:S03]  /*2ce10*/  VIADD R9, R0, 0xf3 ;  /* 0x000000f300097836 */ /* 0x000fc60000000000 */
[----:B---3--:R-:W-:Y:S01]  /*2ce20*/  ISETP.LT.AND P2, PT, R8, UR4, !P0 ;  /* 0x0000000408007c0c */ /* 0x008fe2000c741270 */
[----:B------:R-:W-:Y:S01]  /*2ce30*/  IMAD.MOV.U32 R10, RZ, RZ, R12 ;  /* 0x000000ffff0a7224 */ /* 0x000fe200078e000c */
[-C--:B------:R-:W-:Y:S01]  /*2ce40*/  IADD3 R8, P6, PT, R11, R3.reuse, RZ ;  /* 0x000000030b087210 */ /* 0x080fe20007fde0ff */
[----:B------:R1:W-:Y:S01]  /*2ce50*/  @P3 STG.E.U8 desc[UR14][R4.64], R51 ;  /* 0x0000003304003986 */ /* 0x0003e2000c10110e */
[----:B--2---:R-:W-:Y:S01]  /*2ce60*/  ISETP.LT.AND P3, PT, R9, UR7, !P0 ;  /* 0x0000000709007c0c */ /* 0x004fe2000c761270 */
[----:B------:R-:W2:Y:S01]  /*2ce70*/  LDCU UR4, c[0x0][0x39c] ;  /* 0x00007380ff0477ac */ /* 0x000ea20008000800 */
[C---:B------:R-:W-:Y:S01]  /*2ce80*/  LEA.HI.X.SX32 R9, R11.reuse, R2, 0x1, P6 ;  /* 0x000000020b097211 */ /* 0x040fe200030f0eff */
[----:B------:R-:W-:Y:S01]  /*2ce90*/  VIADD R11, R11, UR5 ;  /* 0x000000050b0b7c36 */ /* 0x000fe20008000000 */
[----:B-----5:R-:W-:Y:S01]  /*2cea0*/  SHF.R.S32.HI R13, RZ, 0x8, R10 ;  /* 0x00000008ff0d7819 */ /* 0x020fe2000001140a */
[C---:B------:R-:W-:Y:S01]  /*2ceb0*/  VIADD R7, R0.reuse, 0xf4 ;  /* 0x000000f400077836 */ /* 0x040fe20000000000 */
[----:B------:R-:W-:Y:S01]  /*2cec0*/  F2FP.SATFINITE.E5M2.F32.PACK_AB_MERGE_C R53, R53, R52, RZ ;  /* 0x000000343535723e */ /* 0x000fe200048060ff */
[----:B------:R-:W3:Y:S01]  /*2ced0*/  LDCU UR7, c[0x0][0x39c] ;  /* 0x00007380ff0777ac */ /* 0x000ee20008000800 */
[-C--:B------:R-:W-:Y:S01]  /*2cee0*/  IADD3 R6, P6, PT, R11, R3.reuse, RZ ;  /* 0x000000030b067210 */ /* 0x080fe20007fde0ff */
[----:B------:R4:W-:Y:S01]  /*2cef0*/  @P5 STG.E.U8 desc[UR14][R8.64], R13 ;  /* 0x0000000d08005986 */ /* 0x0009e2000c10110e */
[----:B0-----:R-:W-:Y:S01]  /*2cf00*/  ISETP.LT.AND P5, PT, R7, UR6, !P0 ;  /* 0x0000000607007c0c */ /* 0x001fe2000c7a1270 */
[C---:B-1----:R-:W-:Y:S01]  /*2cf10*/  VIADD R5, R0.reuse, 0xf5 ;  /* 0x000000f500057836 */ /* 0x042fe20000000000 */
[CC--:B------:R-:W-:Y:S01]  /*2cf20*/  LEA.HI.X.SX32 R7, R11.reuse, R2.reuse, 0x1, P6 ;  /* 0x000000020b077211 */ /* 0x0c0fe200030f0eff */
[----:B------:R-:W-:Y:S01]  /*2cf30*/  VIADD R11, R11, UR5 ;  /* 0x000000050b0b7c36 */ /* 0x000fe20008000000 */
[----:B------:R-:W-:Y:S01]  /*2cf40*/  PRMT R10, R53, 0x9910, RZ ;  /* 0x00009910350a7816 */ /* 0x000fe200000000ff */
[----:B------:R-:W0:Y:S03]  /*2cf50*/  LDCU UR6, c[0x0][0x39c] ;  /* 0x00007380ff0677ac */ /* 0x000e260008000800 */
[-C--:B------:R-:W-:Y:S01]  /*2cf60*/  IADD3 R4, P6, PT, R11, R3.reuse, RZ ;  /* 0x000000030b047210 */ /* 0x080fe20007fde0ff */
[----:B------:R1:W-:Y:S01]  /*2cf70*/  @P1 STG.E.U8 desc[UR14][R6.64], R53 ;  /* 0x0000003506001986 */ /* 0x0003e2000c10110e */
[----:B----4-:R-:W-:Y:S01]  /*2cf80*/  IMAD.MOV.U32 R8, RZ, RZ, R10 ;  /* 0x000000ffff087224 */ /* 0x010fe200078e000a */
[----:B--2---:R-:W-:Y:S01]  /*2cf90*/  ISETP.LT.AND P1, PT, R5, UR4, !P0 ;  /* 0x0000000405007c0c */ /* 0x004fe2000c721270 */
[C---:B------:R-:W-:Y:S01]  /*2cfa0*/  VIADD R10, R11.reuse, UR5 ;  /* 0x000000050b0a7c36 */ /* 0x040fe20008000000 */
[----:B------:R-:W-:Y:S01]  /*2cfb0*/  LEA.HI.X.SX32 R5, R11, R2, 0x1, P6 ;  /* 0x000000020b057211 */ /* 0x000fe200030f0eff */
[----:B------:R-:W-:Y:S01]  /*2cfc0*/  VIADD R9, R0, 0xf6 ;  /* 0x000000f600097836 */ /* 0x000fe20000000000 */
[----:B------:R-:W-:Y:S01]  /*2cfd0*/  SHF.R.S32.HI R11, RZ, 0x8, R8 ;  /* 0x00000008ff0b7819 */ /* 0x000fe20000011408 */
[----:B------:R-:W2:Y:S01]  /*2cfe0*/  LDCU UR4, c[0x0][0x39c] ;  /* 0x00007380ff0477ac */ /* 0x000ea20008000800 */
[----:B------:R-:W-:-:S03]  /*2cff0*/  IADD3 R8, P6, PT, R10, R3, RZ ;  /* 0x000000030a087210 */ /* 0x000fc60007fde0ff */
[----:B------:R4:W-:Y:S01]  /*2d000*/  @P4 STG.E.U8 desc[UR14][R4.64], R11 ;  /* 0x0000000b04004986 */ /* 0x0009e2000c10110e */
[----:B---3--:R-:W-:Y:S02]  /*2d010*/  ISETP.LT.AND P4, PT, R9, UR7, !P0 ;  /* 0x0000000709007c0c */ /* 0x008fe4000c781270 */
[----:B------:R-:W-:Y:S02]  /*2d020*/  F2FP.SATFINITE.E5M2.F32.PACK_AB_MERGE_C R55, R55, R54, RZ ;  /* 0x000000363737723e */ /* 0x000fe400048060ff */
[----:B------:R-:W-:Y:S01]  /*2d030*/  F2FP.SATFINITE.E5M2.F32.PACK_AB_MERGE_C R57, R57, R56, RZ ;  /* 0x000000383939723e */ /* 0x000fe200048060ff */
[----:B------:R-:W-:Y:S01]  /*2d040*/  VIADD R12, R0, 0xf7 ;  /* 0x000000f7000c7836 */ /* 0x000fe20000000000 */
[C---:B------:R-:W-:Y:S01]  /*2d050*/  LEA.HI.X.SX32 R9, R10.reuse, R2, 0x1, P6 ;  /* 0x000000020a097211 */ /* 0x040fe200030f0eff */
[----:B------:R-:W-:Y:S01]  /*2d060*/  VIADD R10, R10, UR5 ;  /* 0x000000050a0a7c36 */ /* 0x000fe20008000000 */
[----:B------:R-:W-:Y:S01]  /*2d070*/  F2FP.SATFINITE.E5M2.F32.PACK_AB_MERGE_C R59, R59, R58, RZ ;  /* 0x0000003a3b3b723e */ /* 0x000fe200048060ff */
[----:B------:R-:W3:Y:S02]  /*2d080*/  LDCU UR7, c[0x0][0x39c] ;  /* 0x00007380ff0777ac */ /* 0x000ee40008000800 */
[----:B------:R5:W-:Y:S01]  /*2d090*/  @P2 STG.E.U8 desc[UR14][R8.64], R55 ;  /* 0x0000003708002986 */ /* 0x000be2000c10110e */
[C---:B-1----:R-:W-:Y:S01]  /*2d0a0*/  IADD3 R6, P2, PT, R10.reuse, R3, RZ ;  /* 0x000000030a067210 */ /* 0x042fe20007f5e0ff */
[----:B----4-:R-:W-:Y:S01]  /*2d0b0*/  VIADD R11, R10, UR5 ;  /* 0x000000050a0b7c36 */ /* 0x010fe20008000000 */
[----:B------:R-:W-:-:S02]  /*2d0c0*/  PRMT R13, R55, 0x9910, RZ ;  /* 0x00009910370d7816 */ /* 0x000fc400000000ff */
[-C--:B------:R-:W-:Y:S02]  /*2d0d0*/  LEA.HI.X.SX32 R7, R10, R2.reuse, 0x1, P2 ;  /* 0x000000020a077211 */ /* 0x080fe400010f0eff */
[C---:B------:R-:W-:Y:S01]  /*2d0e0*/  IADD3 R4, P2, PT, R11.reuse, R3, RZ ;  /* 0x000000030b047210 */ /* 0x040fe20007f5e0ff */
[----:B------:R-:W-:Y:S01]  /*2d0f0*/  VIADD R10, R0, 0xf8 ;  /* 0x000000f8000a7836 */ /* 0x000fe20000000000 */
[----:B------:R-:W-:Y:S02]  /*2d100*/  SHF.R.S32.HI R13, RZ, 0x8, R13 ;  /* 0x00000008ff0d7819 */ /* 0x000fe4000001140d */
[C---:B------:R-:W-:Y:S01]  /*2d110*/  LEA.HI.X.SX32 R5, R11.reuse, R2, 0x1, P2 ;  /* 0x000000020b057211 */ /* 0x040fe200010f0eff */
[----:B------:R-:W-:Y:S01]  /*2d120*/  VIADD R11, R11, UR5 ;  /* 0x000000050b0b7c36 */ /* 0x000fe20008000000 */
[----:B--2---:R-:W-:Y:S01]  /*2d130*/  ISETP.LT.AND P2, PT, R10, UR4, !P0 ;  /* 0x000000040a007c0c */ /* 0x004fe2000c741270 */
[----:B------:R-:W1:Y:S01]  /*2d140*/  LDCU UR4, c[0x0][0x39c] ;  /* 0x00007380ff0477ac */ /* 0x000e620008000800 */
[----:B------:R2:W-:Y:S01]  /*2d150*/  @P3 STG.E.U8 desc[UR14][R6.64], R13 ;  /* 0x0000000d06003986 */ /* 0x0005e2000c10110e */
[----:B------:R-:W-:-:S02]  /*2d160*/  PRMT R10, R57, 0x9910, RZ ;  /* 0x00009910390a7816 */ /* 0x000fc400000000ff */
[C---:B-----5:R-:W-:Y:S02]  /*2d170*/  IADD3 R8, P3, PT, R11.reuse, R3, RZ ;  /* 0x000000030b087210 */ /* 0x060fe40007f7e0ff */
[----:B0-----:R-:W-:Y:S01]  /*2d180*/  ISETP.LT.AND P6, PT, R12, UR6, !P0 ;  /* 0x000000060c007c0c */ /* 0x001fe2000c7c1270 */
[----:B------:R-:W0:Y:S01]  /*2d190*/  LDCU UR6, c[0x0][0x39c] ;  /* 0x00007380ff0677ac */ /* 0x000e220008000800 */
[C---:B------:R-:W-:Y:S01]  /*2d1a0*/  LEA.HI.X.SX32 R9, R11.reuse, R2, 0x1, P3 ;  /* 0x000000020b097211 */ /* 0x040fe200018f0eff */
[----:B------:R-:W-:Y:S01]  /*2d1b0*/  VIADD R11, R11, UR5 ;  /* 0x000000050b0b7c36 */ /* 0x000fe20008000000 */
[----:B--2---:R-:W-:Y:S01]  /*2d1c0*/  SHF.R.S32.HI R7, RZ, 0x8, R10 ;  /* 0x00000008ff077819 */ /* 0x004fe2000001140a */
[----:B------:R2:W-:Y:S01]  /*2d1d0*/  @P5 STG.E.U8 desc[UR14][R4.64], R57 ;  /* 0x0000003904005986 */ /* 0x0005e2000c10110e */
[----:B------:R-:W-:-:S03]  /*2d1e0*/  VIADD R6, R0, 0xfb ;  /* 0x000000fb00067836 */ /* 0x000fc60000000000 */
[----:B------:R4:W-:Y:S01]  /*2d1f0*/  @P1 STG.E.U8 desc[UR14][R8.64], R7 ;  /* 0x0000000708001986 */ /* 0x0009e2000c10110e */
[----:B--2---:R-:W-:-:S04]  /*2d200*/  IADD3 R4, P1, PT, R11, R3, RZ ;  /* 0x000000030b047210 */ /* 0x004fc80007f3e0ff */
[CC--:B------:R-:W-:Y:S01]  /*2d210*/  LEA.HI.X.SX32 R5, R11.reuse, R2.reuse, 0x1, P1 ;  /* 0x000000020b057211 */ /* 0x0c0fe200008f0eff */
[----:B------:R-:W-:Y:S01]  /*2d220*/  VIADD R11, R11, UR5 ;  /* 0x000000050b0b7c36 */ /* 0x000fe20008000000 */
[----:B-1----:R-:W-:Y:S01]  /*2d230*/  ISETP.LT.AND P1, PT, R6, UR4, !P0 ;  /* 0x0000000406007c0c */ /* 0x002fe2000c721270 */
[----:B------:R-:W1:Y:S01]  /*2d240*/  LDCU UR4, c[0x0][0x39c] ;  /* 0x00007380ff0477ac */ /* 0x000e620008000800 */
[----:B------:R-:W-:Y:S01]  /*2d250*/  VIADD R14, R0, 0xf9 ;  /* 0x000000f9000e7836 */ /* 0x000fe20000000000 */
[----:B------:R2:W-:Y:S01]  /*2d260*/  @P4 STG.E.U8 desc[UR14][R4.64], R59 ;  /* 0x0000003b04004986 */ /* 0x0005e2000c10110e */
[C---:B------:R-:W-:Y:S01]  /*2d270*/  IADD3 R6, P4, PT, R11.reuse, R3, RZ ;  /* 0x000000030b067210 */ /* 0x040fe20007f9e0ff */
[----:B------:R-:W-:Y:S01]  /*2d280*/  VIADD R10, R11, UR5 ;  /* 0x000000050b0a7c36 */ /* 0x000fe20008000000 */
[----:B------:R-:W-:Y:S02]  /*2d290*/  PRMT R13, R59, 0x9910, RZ ;  /* 0x000099103b0d7816 */ /* 0x000fe400000000ff */
[----:B0-----:R-:W-:Y:S01]  /*2d2a0*/  ISETP.LT.AND P5, PT, R14, UR6, !P0 ;  /* 0x000000060e007c0c */ /* 0x001fe2000c7a1270 */
[----:B------:R-:W0:Y:S01]  /*2d2b0*/  LDCU UR6, c[0x0][0x39c] ;  /* 0x00007380ff0677ac */ /* 0x000e220008000800 */
[----:B----4-:R-:W-:-:S02]  /*2d2c0*/  LEA.HI.X.SX32 R7, R11, R2, 0x1, P4 ;  /* 0x000000020b077211 */ /* 0x010fc400020f0eff */
[-C--:B------:R-:W-:Y:S02]  /*2d2d0*/  IADD3 R8, P4, PT, R10, R3.reuse, RZ ;  /* 0x000000030a087210 */ /* 0x080fe40007f9e0ff */
[----:B------:R-:W-:Y:S01]  /*2d2e0*/  SHF.R.S32.HI R13, RZ, 0x8, R13 ;  /* 0x00000008ff0d7819 */ /* 0x000fe2000001140d */
[----:B------:R-:W-:Y:S01]  /*2d2f0*/  VIADD R11, R0, 0xfd ;  /* 0x000000fd000b7836 */ /* 0x000fe20000000000 */
[----:B------:R-:W-:Y:S02]  /*2d300*/  F2FP.SATFINITE.E5M2.F32.PACK_AB_MERGE_C R61, R61, R60, RZ ;  /* 0x0000003c3d3d723e */ /* 0x000fe400048060ff */
[CC--:B------:R-:W-:Y:S01]  /*2d310*/  LEA.HI.X.SX32 R9, R10.reuse, R2.reuse, 0x1, P4 ;  /* 0x000000020a097211 */ /* 0x0c0fe200020f0eff */
[----:B------:R-:W-:Y:S02]  /*2d320*/  VIADD R10, R10, UR5 ;  /* 0x000000050a0a7c36 */ /* 0x000fe40008000000 */
[----:B------:R-:W-:Y:S01]  /*2d330*/  VIADD R12, R0, 0xfa ;  /* 0x000000fa000c7836 */ /* 0x000fe20000000000 */
[----:B------:R4:W-:Y:S01]  /*2d340*/  @P6 STG.E.U8 desc[UR14][R6.64], R13 ;  /* 0x0000000d06006986 */ /* 0x0009e2000c10110e */
[----:B-1----:R-:W-:Y:S01]  /*2d350*/  ISETP.LT.AND P4, PT, R11, UR4, !P0 ;  /* 0x000000040b007c0c */ /* 0x002fe2000c781270 */
[C---:B------:R-:W-:Y:S01]  /*2d360*/  VIADD R11, R10.reuse, UR5 ;  /* 0x000000050a0b7c36 */ /* 0x040fe20008000000 */
[----:B------:R-:W-:Y:S01]  /*2d370*/  PRMT R17, R61, 0x9910, RZ ;  /* 0x000099103d117816 */ /* 0x000fe200000000ff */
[----:B------:R1:W-:Y:S01]  /*2d380*/  @P2 STG.E.U8 desc[UR14][R8.64], R61 ;  /* 0x0000003d08002986 */ /* 0x0003e2000c10110e */
[----:B--2---:R-:W-:Y:S01]  /*2d390*/  IADD3 R4, P2, PT, R10, R3, RZ ;  /* 0x000000030a047210 */ /* 0x004fe20007f5e0ff */
[----:B------:R-:W2:Y:S01]  /*2d3a0*/  LDCU UR4, c[0x0][0x39c] ;  /* 0x00007380ff0477ac */ /* 0x000ea20008000800 */
[----:B---3--:R-:W-:Y:S01]  /*2d3b0*/  ISETP.LT.AND P3, PT, R12, UR7, !P0 ;  /* 0x000000070c007c0c */ /* 0x008fe2000c761270 */
[----:B------:R-:W-:Y:S01]  /*2d3c0*/  VIADD R12, R0, 0xfc ;  /* 0x000000fc000c7836 */ /* 0x000fe20000000000 */
[----:B------:R-:W-:Y:S01]  /*2d3d0*/  LEA.HI.X.SX32 R5, R10, R2, 0x1, P2 ;  /* 0x000000020a057211 */ /* 0x000fe200010f0eff */
[----:B------:R-:W-:Y:S01]  /*2d3e0*/  VIADD R10, R11, UR5 ;  /* 0x000000050b0a7c36 */ /* 0x000fe20008000000 */
[----:B------:R-:W-:-:S02]  /*2d3f0*/  SHF.R.S32.HI R17, RZ, 0x8, R17 ;  /* 0x00000008ff117819 */ /* 0x000fc40000011411 */
[----:B0-----:R-:W-:Y:S01]  /*2d400*/  ISETP.LT.AND P6, PT, R12, UR6, !P0 ;  /* 0x000000060c007c0c */ /* 0x001fe2000c7c1270 */
[----:B------:R-:W0:Y:S01]  /*2d410*/  LDCU UR6, c[0x0][0x39c] ;  /* 0x00007380ff0677ac */ /* 0x000e220008000800 */
[C---:B----4-:R-:W-:Y:S01]  /*2d420*/  VIADD R13, R10.reuse, UR5 ;  /* 0x000000050a0d7c36 */ /* 0x050fe20008000000 */
[----:B------:R3:W-:Y:S01]  /*2d430*/  @P5 STG.E.U8 desc[UR14][R4.64], R17 ;  /* 0x0000001104005986 */ /* 0x0007e2000c10110e */
[-C--:B------:R-:W-:Y:S02]  /*2d440*/  IADD3 R6, P2, PT, R11, R3.reuse, RZ ;  /* 0x000000030b067210 */ /* 0x080fe40007f5e0ff */
[----:B------:R-:W-:Y:S01]  /*2d450*/  VIADD R14, R13, UR5 ;  /* 0x000000050d0e7c36 */ /* 0x000fe20008000000 */
[----:B-1----:R-:W-:-:S03]  /*2d460*/  IADD3 R8, P5, PT, R10, R3, RZ ;  /* 0x000000030a087210 */ /* 0x002fc60007fbe0ff */
[----:B------:R-:W-:Y:S01]  /*2d470*/  VIADD R16, R14, UR5 ;  /* 0x000000050e107c36 */ /* 0x000fe20008000000 */
[-C--:B------:R-:W-:Y:S01]  /*2d480*/  LEA.HI.X.SX32 R7, R11, R2.reuse, 0x1, P2 ;  /* 0x000000020b077211 */ /* 0x080fe200010f0eff */
[----:B------:R-:W-:Y:S01]  /*2d490*/  VIADD R18, R0, 0xfe ;  /* 0x000000fe00127836 */ /* 0x000fe20000000000 */
[----:B------:R-:W-:Y:S01]  /*2d4a0*/  LEA.HI.X.SX32 R9, R10, R2, 0x1, P5 ;  /* 0x000000020a097211 */ /* 0x000fe200028f0eff */
[----:B------:R-:W-:Y:S01]  /*2d4b0*/  VIADD R15, R16, UR5 ;  /* 0x00000005100f7c36 */ /* 0x000fe20008000000 */
[-C--:B------:R-:W-:Y:S01]  /*2d4c0*/  IADD3 R10, P2, PT, R13, R3.reuse, RZ ;  /* 0x000000030d0a7210 */ /* 0x080fe20007f5e0ff */
[----:B------:R-:W-:Y:S01]  /*2d4d0*/  VIADD R0, R0, 0xff ;  /* 0x000000ff00007836 */ /* 0x000fe20000000000 */
[----:B------:R-:W-:Y:S02]  /*2d4e0*/  IADD3 R12, P5, PT, R14, R3, RZ ;  /* 0x000000030e0c7210 */ /* 0x000fe40007fbe0ff */
[----:B------:R-:W-:Y:S02]  /*2d4f0*/  F2FP.SATFINITE.E5M2.F32.PACK_AB_MERGE_C R63, R63, R62, RZ ;  /* 0x0000003e3f3f723e */ /* 0x000fe400048060ff */
[----:B------:R-:W-:-:S02]  /*2d500*/  LEA.HI.X.SX32 R11, R13, R2, 0x1, P2 ;  /* 0x000000020d0b7211 */ /* 0x000fc400010f0eff */
[-C--:B------:R-:W-:Y:S02]  /*2d510*/  LEA.HI.X.SX32 R13, R14, R2.reuse, 0x1, P5 ;  /* 0x000000020e0d7211 */ /* 0x080fe400028f0eff */
[----:B--2---:R-:W-:Y:S02]  /*2d520*/  ISETP.LT.AND P2, PT, R18, UR4, !P0 ;  /* 0x0000000412007c0c */ /* 0x004fe4000c741270 */
[----:B------:R-:W-:Y:S02]  /*2d530*/  IADD3 R14, P5, PT, R15, R3, RZ ;  /* 0x000000030f0e7210 */ /* 0x000fe40007fbe0ff */
[----:B0-----:R-:W-:Y:S02]  /*2d540*/  ISETP.LT.AND P0, PT, R0, UR6, !P0 ;  /* 0x0000000600007c0c */ /* 0x001fe4000c701270 */
[----:B------:R-:W-:Y:S02]  /*2d550*/  PRMT R0, R63, 0x9910, RZ ;  /* 0x000099103f007816 */ /* 0x000fe400000000ff */
[----:B------:R-:W-:-:S02]  /*2d560*/  LEA.HI.X.SX32 R15, R15, R2, 0x1, P5 ;  /* 0x000000020f0f7211 */ /* 0x000fc400028f0eff */
[----:B---3--:R-:W-:Y:S01]  /*2d570*/  IADD3 R4, P5, PT, R16, R3, RZ ;  /* 0x0000000310047210 */ /* 0x008fe20007fbe0ff */
[----:B------:R-:W-:Y:S01]  /*2d580*/  IMAD.MOV.U32 R3, RZ, RZ, R0 ;  /* 0x000000ffff037224 */ /* 0x000fe200078e0000 */
[----:B------:R-:W-:Y:S02]  /*2d590*/  F2FP.SATFINITE.E5M2.F32.PACK_AB_MERGE_C R65, R65, R64, RZ ;  /* 0x000000404141723e */ /* 0x000fe400048060ff */
[----:B------:R-:W-:Y:S02]  /*2d5a0*/  F2FP.SATFINITE.E5M2.F32.PACK_AB_MERGE_C R67, R67, R66, RZ ;  /* 0x000000424343723e */ /* 0x000fe400048060ff */
[----:B------:R-:W-:Y:S02]  /*2d5b0*/  PRMT R17, R65, 0x9910, RZ ;  /* 0x0000991041117816 */ /* 0x000fe400000000ff */
[----:B------:R-:W-:Y:S02]  /*2d5c0*/  SHF.R.S32.HI R3, RZ, 0x8, R3 ;  /* 0x00000008ff037819 */ /* 0x000fe40000011403 */
[----:B------:R-:W-:-:S02]  /*2d5d0*/  PRMT R19, R67, 0x9910, RZ ;  /* 0x0000991043137816 */ /* 0x000fc400000000ff */
[----:B------:R-:W-:Y:S01]  /*2d5e0*/  SHF.R.S32.HI R17, RZ, 0x8, R17 ;  /* 0x00000008ff117819 */ /* 0x000fe20000011411 */
[----:B------:R0:W-:Y:S01]  /*2d5f0*/  @P3 STG.E.U8 desc[UR14][R6.64], R63 ;  /* 0x0000003f06003986 */ /* 0x0001e2000c10110e */
[----:B------:R-:W-:Y:S02]  /*2d600*/  LEA.HI.X.SX32 R5, R16, R2, 0x1, P5 ;  /* 0x0000000210057211 */ /* 0x000fe400028f0eff */
[----:B------:R-:W-:Y:S01]  /*2d610*/  SHF.R.S32.HI R19, RZ, 0x8, R19 ;  /* 0x00000008ff137819 */ /* 0x000fe20000011413 */
[----:B------:R0:W-:Y:S04]  /*2d620*/  @P1 STG.E.U8 desc[UR14][R8.64], R3 ;  /* 0x0000000308001986 */ /* 0x0001e8000c10110e */
[----:B------:R0:W-:Y:S04]  /*2d630*/  @P6 STG.E.U8 desc[UR14][R10.64], R65 ;  /* 0x000000410a006986 */ /* 0x0001e8000c10110e */
[----:B------:R0:W-:Y:S04]  /*2d640*/  @P4 STG.E.U8 desc[UR14][R12.64], R17 ;  /* 0x000000110c004986 */ /* 0x0001e8000c10110e */
[----:B------:R0:W-:Y:S04]  /*2d650*/  @P2 STG.E.U8 desc[UR14][R4.64], R67 ;  /* 0x0000004304002986 */ /* 0x0001e8000c10110e */
[----:B------:R0:W-:Y:S01]  /*2d660*/  @P0 STG.E.U8 desc[UR14][R14.64], R19 ;  /* 0x000000130e000986 */ /* 0x0001e2000c10110e */
[----:B------:R-:W-:Y:S06]  /*2d670*/  BAR.SYNC.DEFER_BLOCKING 0x0 ;  /* 0x0000000000007b1d */ /* 0x000fec0000010000 */
[----:B------:R-:W-:Y:S05]  /*2d680*/  BRA.U UP0, `(.L_x_19) ;  /* 0x0000000100a07547 */ /* 0x000fea000b800000 */
[----:B------:R-:W1:Y:S01]  /*2d690*/  S2UR UR5, SR_CgaCtaId ;  /* 0x00000000000579c3 */ /* 0x000e620000008800 */
[----:B------:R-:W-:Y:S01]  /*2d6a0*/  NOP ;  /* 0x0000000000007918 */ /* 0x000fe20000000000 */
[----:B------:R-:W-:Y:S01]  /*2d6b0*/  UMOV UR4, 0x50 ;  /* 0x0000005000047882 */ /* 0x000fe20000000000 */
[----:B------:R-:W-:Y:S02]  /*2d6c0*/  IMAD.U32 R0, RZ, RZ, UR16 ;  /* 0x00000010ff007e24 */ /* 0x000fe4000f8e00ff */
[----:B0-----:R-:W-:Y:S02]  /*2d6d0*/  IMAD.MOV.U32 R3, RZ, RZ, 0xff ;  /* 0x000000ffff037424 */ /* 0x001fe400078e00ff */
[----:B------:R-:W-:Y:S01]  /*2d6e0*/  IMAD.MOV.U32 R7, RZ, RZ, 0x1 ;  /* 0x00000001ff077424 */ /* 0x000fe200078e00ff */
[----:B------:R-:W-:-:S04]  /*2d6f0*/  LOP3.LUT R0, R0, 0xffff, RZ, 0xc0, !PT ;  /* 0x0000ffff00007812 */ /* 0x000fc800078ec0ff */
[----:B------:R-:W-:-:S05]  /*2d700*/  SHF.R.U32.HI R0, RZ, 0x5, R0 ;  /* 0x00000005ff007819 */ /* 0x000fca0000011600 */
[----:B------:R-:W-:Y:S01]  /*2d710*/  VIADD R2, R0, 0x10 ;  /* 0x0000001000027836 */ /* 0x000fe20000000000 */
[----:B------:R-:W-:Y:S01]  /*2d720*/  SHF.L.U32 R0, R3, R0, RZ ;  /* 0x0000000003007219 */ /* 0x000fe200000006ff */
[----:B-1----:R-:W-:-:S03]  /*2d730*/  ULEA UR6, UR5, UR4, 0x18 ;  /* 0x0000000405067291 */ /* 0x002fc6000f8ec0ff */
[----:B------:R-:W-:-:S04]  /*2d740*/  SHF.L.U32 R3, R7, R2, RZ ;  /* 0x0000000207037219 */ /* 0x000fc800000006ff */
[----:B------:R-:W-:Y:S02]  /*2d750*/  LOP3.LUT R0, R3, R0, RZ, 0xfc, !PT ;  /* 0x0000000003007212 */ /* 0x000fe400078efcff */
[----:B------:R-:W0:Y:S02]  /*2d760*/  LDS R5, [UR6] ;  /* 0x00000006ff057984 */ /* 0x000e240008000800 */
[C---:B------:R-:W-:Y:S02]  /*2d770*/  LOP3.LUT R2, R0.reuse, 0xffff, RZ, 0xc0, !PT ;  /* 0x0000ffff00027812 */ /* 0x040fe400078ec0ff */
[----:B0-----:R-:W-:-:S04]  /*2d780*/  LOP3.LUT R3, R0, 0xffff, R5, 0x80, !PT ;  /* 0x0000ffff00037812 */ /* 0x001fc800078e8005 */
[----:B------:R-:W-:-:S13]  /*2d790*/  ISETP.NE.AND P0, PT, R3, R2, PT ;  /* 0x000000020300720c */ /* 0x000fda0003f05270 */
[----:B------:R-:W-:Y:S05]  /*2d7a0*/  @P0 BRA `(.L_x_20) ;  /* 0x0000000000500947 */ /* 0x000fea0003800000 */
[----:B------:R-:W-:Y:S02]  /*2d7b0*/  SHF.R.U32.HI R5, RZ, 0x10, R5 ;  /* 0x00000010ff057819 */ /* 0x000fe40000011605 */
[----:B------:R-:W-:-:S04]  /*2d7c0*/  SHF.R.U32.HI R2, RZ, 0x10, R0 ;  /* 0x00000010ff027819 */ /* 0x000fc80000011600 */
[----:B------:R-:W-:-:S04]  /*2d7d0*/  LOP3.LUT R5, R5, R2, RZ, 0xc0, !PT ;  /* 0x0000000205057212 */ /* 0x000fc800078ec0ff */
[----:B------:R-:W-:-:S13]  /*2d7e0*/  ISETP.NE.AND P0, PT, R5, R2, PT ;  /* 0x000000020500720c */ /* 0x000fda0003f05270 */
[----:B------:R-:W-:Y:S05]  /*2d7f0*/  @P0 BRA `(.L_x_21) ;  /* 0x0000000000300947 */ /* 0x000fea0003800000 */
[----:B------:R-:W-:Y:S01]  /*2d800*/  R2UR UR4, R0 ;  /* 0x00000000000472ca */ /* 0x000fe200000e0000 */
[----:B------:R-:W-:Y:S01]  /*2d810*/  VOTEU.ANY UR5, UPT, PT ;  /* 0x0000000000057886 */ /* 0x000fe200038e0100 */
[----:B------:R-:W0:Y:S01]  /*2d820*/  S2R R0, SR_LANEID ;  /* 0x0000000000007919 */ /* 0x000e220000000000 */
[----:B------:R-:W-:-:S10]  /*2d830*/  UFLO.U32 UR5, UR5 ;  /* 0x00000005000572bd */ /* 0x000fd400080e0000 */
[----:B------:R-:W-:-:S06]  /*2d840*/  ULOP3.LUT UR4, URZ, UR4, URZ, 0x33, !UPT ;  /* 0x00000004ff047292 */ /* 0x000fcc000f8e33ff */
[----:B------:R-:W-:-:S04]  /*2d850*/  IMAD.U32 R2, RZ, RZ, UR4 ;  /* 0x00000004ff027e24 */ /* 0x000fc8000f8e00ff */
[----:B------:R-:W1:Y:S02]  /*2d860*/  REDUX UR7, R2 ;  /* 0x00000000020773c4 */ /* 0x000e640000000000 */
[----:B------:R2:W-:Y:S01]  /*2d870*/  UTCATOMSWS.AND URZ, UR4 ;  /* 0x0000000400ff79e3 */ /* 0x0005e20008000000 */
[----:B0-----:R-:W-:Y:S01]  /*2d880*/  ISETP.EQ.U32.AND P0, PT, R0, UR5, PT ;  /* 0x0000000500007c0c */ /* 0x001fe2000bf02070 */
[----:B-1----:R-:W-:-:S12]  /*2d890*/  IMAD.U32 R0, RZ, RZ, UR7 ;  /* 0x00000007ff007e24 */ /* 0x002fd8000f8e00ff */
[----:B------:R2:W-:Y:S01]  /*2d8a0*/  @P0 ATOMS.AND RZ, [UR6], R0 ;  /* 0x00000000ffff098c */ /* 0x0005e2000a800006 */
[----:B------:R-:W-:Y:S05]  /*2d8b0*/  BRA `(.L_x_19) ;  /* 0x0000000000147947 */ /* 0x000fea0003800000 */
.L_x_21:
[----:B------:R-:W-:-:S07]  /*2d8c0*/  MOV R2, 0x2d8e0 ;  /* 0x0002d8e000027802 */ /* 0x000fce0000000f00 */
[----:B------:R-:W-:Y:S05]  /*2d8d0*/  CALL.REL.NOINC `($__internal_0_$__cuda_sm10x_tcgen05_guardrail_trap_col_being_dealloced_not_returned_by_alloc) ;  /* 0x00000000005c7944 */ /* 0x000fea0003c00000 */
[----:B------:R-:W-:Y:S05]  /*2d8e0*/  BRA `(.L_x_19) ;  /* 0x0000000000087947 */ /* 0x000fea0003800000 */
.L_x_20:
[----:B------:R-:W-:-:S07]  /*2d8f0*/  MOV R2, 0x2d910 ;  /* 0x0002d91000027802 */ /* 0x000fce0000000f00 */
[----:B------:R-:W-:Y:S05]  /*2d900*/  CALL.REL.NOINC `($__internal_2_$__cuda_sm10x_tcgen05_guardrail_trap_unallocated_columns_being_dealloced) ;  /* 0x0000000000687944 */ /* 0x000fea0003c00000 */
.L_x_19:
[----:B------:R-:W-:Y:S01]  /*2d910*/  NOP ;  /* 0x0000000000007918 */ /* 0x000fe20000000000 */
[----:B--2---:R-:W-:Y:S05]  /*2d920*/  EXIT ;  /* 0x000000000000794d */ /* 0x004fea0003800000 */
.L_x_7:
[----:B------:R-:W-:-:S07]  /*2d930*/  IMAD.MOV.U32 R3, RZ, RZ, R2 ;  /* 0x000000ffff037224 */ /* 0x000fce00078e0002 */
.L_x_22:
[----:B0-----:R0:W1:Y:S02]  /*2d940*/  SYNCS.PHASECHK.TRANS64.TRYWAIT P1, [R9+URZ], R3 ;  /* 0x00000003090075a7 */ /* 0x00106400080211ff */
[----:B-1----:R-:W-:Y:S05]  /*2d950*/  @!P1 NANOSLEEP.SYNCS 0x989680 ;  /* 0x009896800000995d */ /* 0x002fea0003900000 */
[----:B------:R-:W1:Y:S02]  /*2d960*/  @!P1 SYNCS.PHASECHK.TRANS64 P1, [R9+URZ], R3 ;  /* 0x00000003090095a7 */ /* 0x000e6400080210ff */
[----:B-1----:R-:W-:Y:S05]  /*2d970*/  @!P1 BRA `(.L_x_22) ;  /* 0xfffffffc00f09947 */ /* 0x002fea000383ffff */
[----:B------:R-:W-:Y:S05]  /*2d980*/  BRA `(.L_x_6) ;  /* 0xfffffd2800687947 */ /* 0x000fea000383ffff */
.L_x_10:
[----:B------:R-:W-:-:S07]  /*2d990*/  IMAD.MOV.U32 R3, RZ, RZ, R2 ;  /* 0x000000ffff037224 */ /* 0x000fce00078e0002 */
.L_x_23:
[----:B0-----:R0:W1:Y:S02]  /*2d9a0*/  SYNCS.PHASECHK.TRANS64.TRYWAIT P0, [R9+URZ], R3 ;  /* 0x00000003090075a7 */ /* 0x00106400080011ff */
[----:B-1----:R-:W-:Y:S05]  /*2d9b0*/  @!P0 NANOSLEEP.SYNCS 0x989680 ;  /* 0x009896800000895d */ /* 0x002fea0003900000 */
[----:B------:R-:W1:Y:S02]  /*2d9c0*/  @!P0 SYNCS.PHASECHK.TRANS64 P0, [R9+URZ], R3 ;  /* 0x00000003090085a7 */ /* 0x000e6400080010ff */
[----:B-1----:R-:W-:Y:S05]  /*2d9d0*/  @!P0 BRA `(.L_x_23) ;  /* 0xfffffffc00f08947 */ /* 0x002fea000383ffff */
[----:B------:R-:W-:Y:S05]  /*2d9e0*/  BRA `(.L_x_9) ;  /* 0xfffffd2800cc7947 */ /* 0x000fea000383ffff */
.L_x_14:
[----:B------:R-:W0:Y:S02]  /*2d9f0*/  SYNCS.PHASECHK.TRANS64.TRYWAIT P4, [UR8], R8 ;  /* 0x00000008ff0075a7 */ /* 0x000e240008081108 */
[----:B0-----:R-:W-:Y:S05]  /*2da00*/  @!P4 BRA `(.L_x_14) ;  /* 0xfffffffc00f8c947 */ /* 0x001fea000383ffff */
[----:B------:R-:W-:Y:S05]  /*2da10*/  BRA `(.L_x_24) ;  /* 0xfffffe8400887947 */ /* 0x000fea000383ffff */
.L_x_18:
[----:B------:R-:W0:Y:S02]  /*2da20*/  SYNCS.PHASECHK.TRANS64.TRYWAIT P4, [UR8], R10 ;  /* 0x0000000aff0075a7 */ /* 0x000e240008081108 */
[----:B0-----:R-:W-:Y:S05]  /*2da30*/  @!P4 BRA `(.L_x_18) ;  /* 0xfffffffc00f8c947 */ /* 0x001fea000383ffff */
[----:B------:R-:W-:Y:S05]  /*2da40*/  BRA `(.L_x_17) ;  /* 0xffffff5800187947 */ /* 0x000fea000383ffff */
        .weak           $__internal_0_$__cuda_sm10x_tcgen05_guardrail_trap_col_being_dealloced_not_returned_by_alloc
        .type           $__internal_0_$__cuda_sm10x_tcgen05_guardrail_trap_col_being_dealloced_not_returned_by_alloc,@function
        .size           $__internal_0_$__cuda_sm10x_tcgen05_guardrail_trap_col_being_dealloced_not_returned_by_alloc,($__internal_1_$__cuda_sm10x_tcgen05_guardrail_trap_phase_invalid_during_alloc - $__internal_0_$__cuda_sm10x_tcgen05_guardrail_trap_col_being_dealloced_not_returned_by_alloc)
$__internal_0_$__cuda_sm10x_tcgen05_guardrail_trap_col_being_dealloced_not_returned_by_alloc:
[----:B------:R-:W-:Y:S05]  /*2da50*/  BPT.TRAP 0x1 ;  /* 0x000000040000795c */ /* 0x000fea0000300000 */
[----:B------:R-:W-:-:S04]  /*2da60*/  IMAD.MOV.U32 R3, RZ, RZ, 0x0 ;  /* 0x00000000ff037424 */ /* 0x000fc800078e00ff */
[----:B------:R-:W-:Y:S05]  /*2da70*/  RET.REL.NODEC R2 `(matmul_kernel) ;  /* 0xfffffd2402607950 */ /* 0x000fea0003c3ffff */
        .weak           $__internal_1_$__cuda_sm10x_tcgen05_guardrail_trap_phase_invalid_during_alloc
        .type           $__internal_1_$__cuda_sm10x_tcgen05_guardrail_trap_phase_invalid_during_alloc,@function
        .size           $__internal_1_$__cuda_sm10x_tcgen05_guardrail_trap_phase_invalid_during_alloc,($__internal_2_$__cuda_sm10x_tcgen05_guardrail_trap_unallocated_columns_being_dealloced - $__internal_1_$__cuda_sm10x_tcgen05_guardrail_trap_phase_invalid_during_alloc)
$__internal_1_$__cuda_sm10x_tcgen05_guardrail_trap_phase_invalid_during_alloc:
[----:B------:R-:W-:Y:S05]  /*2da80*/  BPT.TRAP 0x1 ;  /* 0x000000040000795c */ /* 0x000fea0000300000 */
[----:B------:R-:W-:-:S04]  /*2da90*/  IMAD.MOV.U32 R3, RZ, RZ, 0x0 ;  /* 0x00000000ff037424 */ /* 0x000fc800078e00ff */
[----:B------:R-:W-:Y:S05]  /*2daa0*/  RET.REL.NODEC R2 `(matmul_kernel) ;  /* 0xfffffd2402547950 */ /* 0x000fea0003c3ffff */
        .weak           $__internal_2_$__cuda_sm10x_tcgen05_guardrail_trap_unallocated_columns_being_dealloced
        .type           $__internal_2_$__cuda_sm10x_tcgen05_guardrail_trap_unallocated_columns_being_dealloced,@function
        .size           $__internal_2_$__cuda_sm10x_tcgen05_guardrail_trap_unallocated_columns_being_dealloced,(.L_x_28 - $__internal_2_$__cuda_sm10x_tcgen05_guardrail_trap_unallocated_columns_being_dealloced)
$__internal_2_$__cuda_sm10x_tcgen05_guardrail_trap_unallocated_columns_being_dealloced:
[----:B------:R-:W-:Y:S05]  /*2dab0*/  BPT.TRAP 0x1 ;  /* 0x000000040000795c */ /* 0x000fea0000300000 */
[----:B------:R-:W-:-:S04]  /*2dac0*/  IMAD.MOV.U32 R3, RZ, RZ, 0x0 ;  /* 0x00000000ff037424 */ /* 0x000fc800078e00ff */
[----:B------:R-:W-:Y:S05]  /*2dad0*/  RET.REL.NODEC R2 `(matmul_kernel) ;  /* 0xfffffd2402487950 */ /* 0x000fea0003c3ffff */
.L_x_25:
[----:B------:R-:W-:-:S00]  /*2dae0*/  BRA `(.L_x_25) ;  /* 0xfffffffc00fc7947 */ /* 0x000fc0000383ffff */
[----:B------:R-:W-:-:S00]  /*2daf0*/  NOP ;  /* 0x0000000000007918 */ /* 0x000fc00000000000 */
        /* <DEDUP_REMOVED lines=8> */
.L_x_28:


//--------------------- .nv.shared.matmul_kernel  --------------------------
	.section	.nv.shared.matmul_kernel,"aw",@nobits
	.sectionflags	@""
	.align	16
	.zero		1024


//--------------------- .nv.shared.reserved.0     --------------------------
	.section	.nv.shared.reserved.0,"aw",@nobits
	.align	8
	.weak		__nv_reservedSMEM_offset_0_alias
	.size		__nv_reservedSMEM_offset_0_alias, 0, 64
	.other		__nv_reservedSMEM_offset_0_alias,@"STO_CUDA_RESERVED_SHARED STV_DEFAULT"
__nv_reservedSMEM_offset_0_alias:
	.zero		0
.nv.shared.reserved.0:
	.zero		64
	.weak		__nv_reservedSMEM_allocation_phase
	.type		__nv_reservedSMEM_allocation_phase,@object
	.size		__nv_reservedSMEM_allocation_phase,(.L_0 - __nv_reservedSMEM_allocation_phase)
__nv_reservedSMEM_allocation_phase:
	.zero		1
.L_0:
	.zero		7
	.weak		__nv_reservedSMEM_devtool_atexit_pc
	.type		__nv_reservedSMEM_devtool_atexit_pc,@object
	.size		__nv_reservedSMEM_devtool_atexit_pc,(__nv_reservedSMEM_allocation_mask - __nv_reservedSMEM_devtool_atexit_pc)
__nv_reservedSMEM_devtool_atexit_pc:
	.zero		8
	.weak		__nv_reservedSMEM_allocation_mask
	.type		__nv_reservedSMEM_allocation_mask,@object
	.size		__nv_reservedSMEM_allocation_mask,(.L_2 - __nv_reservedSMEM_allocation_mask)
__nv_reservedSMEM_allocation_mask:
	.zero		4
.L_2:
	.zero		4
	.weak		__nv_reservedSMEM_tmem_allocation_pipeline_mbarrier
	.type		__nv_reservedSMEM_tmem_allocation_pipeline_mbarrier,@object
	.size		__nv_reservedSMEM_tmem_allocation_pipeline_mbarrier,(__nv_reservedSMEM_tmem_allocation_pipeline_mbarrier_parity - __nv_reservedSMEM_tmem_allocation_pipeline_mbarrier)
__nv_reservedSMEM_tmem_allocation_pipeline_mbarrier:
	.zero		8
	.weak		__nv_reservedSMEM_tmem_allocation_pipeline_mbarrier_parity
	.type		__nv_reservedSMEM_tmem_allocation_pipeline_mbarrier_parity,@object
	.size		__nv_reservedSMEM_tmem_allocation_pipeline_mbarrier_parity,(.L_4 - __nv_reservedSMEM_tmem_allocation_pipeline_mbarrier_parity)
__nv_reservedSMEM_tmem_allocation_pipeline_mbarrier_parity:
	.zero		4
.L_4:


//--------------------- .nv.constant0.matmul_kernel --------------------------
	.section	.nv.constant0.matmul_kernel,"a",@progbits
	.sectionflags	@""
	.align	4
.nv.constant0.matmul_kernel:
	.zero		976


//--------------------- SYMBOLS --------------------------

	.type		.nv.reservedSmem.offset0,@object
	.size		.nv.reservedSmem.offset0,0x4
	.type		.nv.reservedSmem.cap,@object
	.size		.nv.reservedSmem.cap,0x4
